//
// Generated by NVIDIA NVVM Compiler
//
// Compiler Build ID: CL-36424714
// Cuda compilation tools, release 13.0, V13.0.88
// Based on NVVM 20.0.0
//

.version 9.0
.target sm_100
.address_size 64

	// .globl	_Z6kernelPfy
// _ZZ6kernelPfyE9signal_Re has been demoted
// _ZZ6kernelPfyE9signal_Im has been demoted
// _ZZ6kernelPfyE6signal has been demoted
// _ZZ6kernelPfyE3max has been demoted
.global .align 1 .b8 _ZN34_INTERNAL_5da2499b_4_k_cu_9312f1cc4cuda3std3__45__cpo5beginE[1];
.global .align 1 .b8 _ZN34_INTERNAL_5da2499b_4_k_cu_9312f1cc4cuda3std3__45__cpo3endE[1];
.global .align 1 .b8 _ZN34_INTERNAL_5da2499b_4_k_cu_9312f1cc4cuda3std3__45__cpo6cbeginE[1];
.global .align 1 .b8 _ZN34_INTERNAL_5da2499b_4_k_cu_9312f1cc4cuda3std3__45__cpo4cendE[1];
.global .align 1 .b8 _ZN34_INTERNAL_5da2499b_4_k_cu_9312f1cc4cuda3std3__45__cpo6rbeginE[1];
.global .align 1 .b8 _ZN34_INTERNAL_5da2499b_4_k_cu_9312f1cc4cuda3std3__45__cpo4rendE[1];
.global .align 1 .b8 _ZN34_INTERNAL_5da2499b_4_k_cu_9312f1cc4cuda3std3__45__cpo7crbeginE[1];
.global .align 1 .b8 _ZN34_INTERNAL_5da2499b_4_k_cu_9312f1cc4cuda3std3__45__cpo5crendE[1];
.global .align 1 .b8 _ZN34_INTERNAL_5da2499b_4_k_cu_9312f1cc4cuda3std3__436_GLOBAL__N__5da2499b_4_k_cu_9312f1cc6ignoreE[1];
.global .align 1 .b8 _ZN34_INTERNAL_5da2499b_4_k_cu_9312f1cc4cuda3std3__419piecewise_constructE[1];
.global .align 1 .b8 _ZN34_INTERNAL_5da2499b_4_k_cu_9312f1cc4cuda3std3__48in_placeE[1];
.global .align 1 .b8 _ZN34_INTERNAL_5da2499b_4_k_cu_9312f1cc4cuda3std3__420unreachable_sentinelE[1];
.global .align 1 .b8 _ZN34_INTERNAL_5da2499b_4_k_cu_9312f1cc4cuda3std3__47nulloptE[1];
.global .align 1 .b8 _ZN34_INTERNAL_5da2499b_4_k_cu_9312f1cc4cuda3std3__48unexpectE[1];
.global .align 1 .b8 _ZN34_INTERNAL_5da2499b_4_k_cu_9312f1cc4cuda3std6ranges3__45__cpo4swapE[1];
.global .align 1 .b8 _ZN34_INTERNAL_5da2499b_4_k_cu_9312f1cc4cuda3std6ranges3__45__cpo9iter_moveE[1];
.global .align 1 .b8 _ZN34_INTERNAL_5da2499b_4_k_cu_9312f1cc4cuda3std6ranges3__45__cpo5beginE[1];
.global .align 1 .b8 _ZN34_INTERNAL_5da2499b_4_k_cu_9312f1cc4cuda3std6ranges3__45__cpo3endE[1];
.global .align 1 .b8 _ZN34_INTERNAL_5da2499b_4_k_cu_9312f1cc4cuda3std6ranges3__45__cpo6cbeginE[1];
.global .align 1 .b8 _ZN34_INTERNAL_5da2499b_4_k_cu_9312f1cc4cuda3std6ranges3__45__cpo4cendE[1];
.global .align 1 .b8 _ZN34_INTERNAL_5da2499b_4_k_cu_9312f1cc4cuda3std6ranges3__45__cpo7advanceE[1];
.global .align 1 .b8 _ZN34_INTERNAL_5da2499b_4_k_cu_9312f1cc4cuda3std6ranges3__45__cpo9iter_swapE[1];
.global .align 1 .b8 _ZN34_INTERNAL_5da2499b_4_k_cu_9312f1cc4cuda3std6ranges3__45__cpo4nextE[1];
.global .align 1 .b8 _ZN34_INTERNAL_5da2499b_4_k_cu_9312f1cc4cuda3std6ranges3__45__cpo4prevE[1];
.global .align 1 .b8 _ZN34_INTERNAL_5da2499b_4_k_cu_9312f1cc4cuda3std6ranges3__45__cpo4dataE[1];
.global .align 1 .b8 _ZN34_INTERNAL_5da2499b_4_k_cu_9312f1cc4cuda3std6ranges3__45__cpo5cdataE[1];
.global .align 1 .b8 _ZN34_INTERNAL_5da2499b_4_k_cu_9312f1cc4cuda3std6ranges3__45__cpo4sizeE[1];
.global .align 1 .b8 _ZN34_INTERNAL_5da2499b_4_k_cu_9312f1cc4cuda3std6ranges3__45__cpo5ssizeE[1];
.global .align 1 .b8 _ZN34_INTERNAL_5da2499b_4_k_cu_9312f1cc4cuda3std6ranges3__45__cpo8distanceE[1];
.global .align 1 .b8 _ZN34_INTERNAL_5da2499b_4_k_cu_9312f1cc6thrust24THRUST_300001_SM_1000_NS8cuda_cub3parE[1];
.global .align 1 .b8 _ZN34_INTERNAL_5da2499b_4_k_cu_9312f1cc6thrust24THRUST_300001_SM_1000_NS8cuda_cub10par_nosyncE[1];
.global .align 1 .b8 _ZN34_INTERNAL_5da2499b_4_k_cu_9312f1cc6thrust24THRUST_300001_SM_1000_NS6system6detail10sequential3seqE[1];
.global .align 1 .b8 _ZN34_INTERNAL_5da2499b_4_k_cu_9312f1cc6thrust24THRUST_300001_SM_1000_NS6system3cpp3parE[1];
.global .align 1 .b8 _ZN34_INTERNAL_5da2499b_4_k_cu_9312f1cc6thrust24THRUST_300001_SM_1000_NS12placeholders2_1E[1];
.global .align 1 .b8 _ZN34_INTERNAL_5da2499b_4_k_cu_9312f1cc6thrust24THRUST_300001_SM_1000_NS12placeholders2_2E[1];
.global .align 1 .b8 _ZN34_INTERNAL_5da2499b_4_k_cu_9312f1cc6thrust24THRUST_300001_SM_1000_NS12placeholders2_3E[1];
.global .align 1 .b8 _ZN34_INTERNAL_5da2499b_4_k_cu_9312f1cc6thrust24THRUST_300001_SM_1000_NS12placeholders2_4E[1];
.global .align 1 .b8 _ZN34_INTERNAL_5da2499b_4_k_cu_9312f1cc6thrust24THRUST_300001_SM_1000_NS12placeholders2_5E[1];
.global .align 1 .b8 _ZN34_INTERNAL_5da2499b_4_k_cu_9312f1cc6thrust24THRUST_300001_SM_1000_NS12placeholders2_6E[1];
.global .align 1 .b8 _ZN34_INTERNAL_5da2499b_4_k_cu_9312f1cc6thrust24THRUST_300001_SM_1000_NS12placeholders2_7E[1];
.global .align 1 .b8 _ZN34_INTERNAL_5da2499b_4_k_cu_9312f1cc6thrust24THRUST_300001_SM_1000_NS12placeholders2_8E[1];
.global .align 1 .b8 _ZN34_INTERNAL_5da2499b_4_k_cu_9312f1cc6thrust24THRUST_300001_SM_1000_NS12placeholders2_9E[1];
.global .align 1 .b8 _ZN34_INTERNAL_5da2499b_4_k_cu_9312f1cc6thrust24THRUST_300001_SM_1000_NS12placeholders3_10E[1];
.global .align 1 .b8 _ZN34_INTERNAL_5da2499b_4_k_cu_9312f1cc6thrust24THRUST_300001_SM_1000_NS3seqE[1];
.global .align 1 .b8 _ZN34_INTERNAL_5da2499b_4_k_cu_9312f1cc6thrust24THRUST_300001_SM_1000_NS6deviceE[1];
.extern .shared .align 16 .b8 _ZN6thrust24THRUST_300001_SM_1000_NS8cuda_cub4core6detail5shmemE[];
.global .align 4 .b8 __cudart_i2opi_f[24] = {65, 144, 67, 60, 153, 149, 98, 219, 192, 221, 52, 245, 209, 87, 39, 252, 41, 21, 68, 78, 110, 131, 249, 162};

.visible .entry _Z6kernelPfy(
	.param .u64 .ptr .align 1 _Z6kernelPfy_param_0,
	.param .u64 _Z6kernelPfy_param_1
)
{
	.local .align 4 .b8 	__local_depot0[28];
	.reg .b64 	%SP;
	.reg .b64 	%SPL;
	.reg .pred 	%p<28>;
	.reg .b16 	%rs<9>;
	.reg .b32 	%r<110>;
	.reg .b32 	%f<77>;
	.reg .b64 	%rd<58>;
	.reg .b64 	%fd<8>;
	// demoted variable
	.shared .align 4 .b8 _ZZ6kernelPfyE9signal_Re[48];
	// demoted variable
	.shared .align 4 .b8 _ZZ6kernelPfyE9signal_Im[48];
	// demoted variable
	.shared .align 1 .b8 _ZZ6kernelPfyE6signal[11];
	// demoted variable
	.shared .align 4 .f32 _ZZ6kernelPfyE3max;
	mov.u64 	%SPL, __local_depot0;
	ld.param.u64 	%rd22, [_Z6kernelPfy_param_0];
	ld.param.u64 	%rd23, [_Z6kernelPfy_param_1];
	add.u64 	%rd1, %SPL, 0;
	add.u64 	%rd2, %SPL, 0;
	mov.u32 	%r1, %tid.x;
	setp.gt.u32 	%p1, %r1, 11;
	@%p1 bra 	$L__BB0_19;
	cvt.rn.f64.u32 	%fd1, %r1;
	mul.f64 	%fd2, %fd1, 0d401921FB54442D18;
	div.rn.f64 	%fd3, %fd2, 0d4028000000000000;
	cvt.rn.f32.f64 	%f1, %fd3;
	mul.f32 	%f17, %f1, 0f3F22F983;
	cvt.rni.s32.f32 	%r106, %f17;
	cvt.rn.f32.s32 	%f18, %r106;
	fma.rn.f32 	%f19, %f18, 0fBFC90FDA, %f1;
	fma.rn.f32 	%f20, %f18, 0fB3A22168, %f19;
	fma.rn.f32 	%f72, %f18, 0fA7C234C5, %f20;
	abs.f32 	%f3, %f1;
	setp.ltu.f32 	%p2, %f3, 0f47CE4780;
	mov.u32 	%r102, %r106;
	mov.f32 	%f71, %f72;
	@%p2 bra 	$L__BB0_9;
	setp.neu.f32 	%p3, %f3, 0f7F800000;
	@%p3 bra 	$L__BB0_4;
	mov.f32 	%f23, 0f00000000;
	mul.rn.f32 	%f71, %f1, %f23;
	mov.b32 	%r102, 0;
	bra.uni 	$L__BB0_9;
$L__BB0_4:
	mov.b32 	%r3, %f1;
	shl.b32 	%r39, %r3, 8;
	or.b32  	%r4, %r39, -2147483648;
	mov.b64 	%rd52, 0;
	mov.b32 	%r99, 0;
	mov.u64 	%rd50, __cudart_i2opi_f;
	mov.u64 	%rd51, %rd2;
$L__BB0_5:
	.pragma "nounroll";
	ld.global.nc.u32 	%r40, [%rd50];
	mad.wide.u32 	%rd28, %r40, %r4, %rd52;
	shr.u64 	%rd52, %rd28, 32;
	st.local.u32 	[%rd51], %rd28;
	add.s32 	%r99, %r99, 1;
	add.s64 	%rd51, %rd51, 4;
	add.s64 	%rd50, %rd50, 4;
	setp.ne.s32 	%p4, %r99, 6;
	@%p4 bra 	$L__BB0_5;
	shr.u32 	%r41, %r3, 23;
	st.local.u32 	[%rd2+24], %rd52;
	and.b32  	%r7, %r41, 31;
	and.b32  	%r42, %r41, 224;
	add.s32 	%r43, %r42, -128;
	shr.u32 	%r44, %r43, 5;
	mul.wide.u32 	%rd29, %r44, 4;
	sub.s64 	%rd9, %rd2, %rd29;
	ld.local.u32 	%r100, [%rd9+24];
	ld.local.u32 	%r101, [%rd9+20];
	setp.eq.s32 	%p5, %r7, 0;
	@%p5 bra 	$L__BB0_8;
	shf.l.wrap.b32 	%r100, %r101, %r100, %r7;
	ld.local.u32 	%r45, [%rd9+16];
	shf.l.wrap.b32 	%r101, %r45, %r101, %r7;
$L__BB0_8:
	shr.u32 	%r46, %r100, 30;
	shf.l.wrap.b32 	%r47, %r101, %r100, 2;
	shl.b32 	%r48, %r101, 2;
	shr.u32 	%r49, %r47, 31;
	add.s32 	%r102, %r49, %r46;
	shr.s32 	%r50, %r47, 31;
	xor.b32  	%r51, %r50, %r47;
	xor.b32  	%r52, %r50, %r48;
	cvt.u64.u32 	%rd30, %r51;
	shl.b64 	%rd31, %rd30, 32;
	cvt.u64.u32 	%rd32, %r52;
	or.b64  	%rd33, %rd31, %rd32;
	cvt.rn.f64.s64 	%fd4, %rd33;
	mul.f64 	%fd5, %fd4, 0d3BF921FB54442D19;
	cvt.rn.f32.f64 	%f21, %fd5;
	neg.f32 	%f22, %f21;
	setp.lt.s32 	%p6, %r47, 0;
	selp.f32 	%f71, %f22, %f21, %p6;
$L__BB0_9:
	setp.ltu.f32 	%p7, %f3, 0f47CE4780;
	add.s32 	%r54, %r102, 1;
	mul.rn.f32 	%f24, %f71, %f71;
	and.b32  	%r55, %r102, 1;
	setp.eq.b32 	%p8, %r55, 1;
	selp.f32 	%f25, %f71, 0f3F800000, %p8;
	fma.rn.f32 	%f26, %f24, %f25, 0f00000000;
	fma.rn.f32 	%f27, %f24, 0f37CBAC00, 0fBAB607ED;
	selp.f32 	%f28, 0fB94D4153, %f27, %p8;
	selp.f32 	%f29, 0f3C0885E4, 0f3D2AAABB, %p8;
	fma.rn.f32 	%f30, %f28, %f24, %f29;
	selp.f32 	%f31, 0fBE2AAAA8, 0fBEFFFFFF, %p8;
	fma.rn.f32 	%f32, %f30, %f24, %f31;
	fma.rn.f32 	%f33, %f32, %f26, %f25;
	and.b32  	%r56, %r54, 2;
	setp.eq.s32 	%p9, %r56, 0;
	mov.f32 	%f34, 0f00000000;
	sub.f32 	%f35, %f34, %f33;
	selp.f32 	%f36, %f33, %f35, %p9;
	shl.b32 	%r57, %r1, 2;
	mov.u32 	%r58, _ZZ6kernelPfyE9signal_Re;
	add.s32 	%r16, %r58, %r57;
	st.shared.f32 	[%r16], %f36;
	@%p7 bra 	$L__BB0_17;
	setp.neu.f32 	%p10, %f3, 0f7F800000;
	@%p10 bra 	$L__BB0_12;
	mov.f32 	%f39, 0f00000000;
	mul.rn.f32 	%f72, %f1, %f39;
	mov.b32 	%r106, 0;
	bra.uni 	$L__BB0_17;
$L__BB0_12:
	mov.b32 	%r17, %f1;
	shl.b32 	%r60, %r17, 8;
	or.b32  	%r18, %r60, -2147483648;
	mov.b64 	%rd55, 0;
	mov.b32 	%r103, 0;
	mov.u64 	%rd53, __cudart_i2opi_f;
	mov.u64 	%rd54, %rd1;
$L__BB0_13:
	.pragma "nounroll";
	ld.global.nc.u32 	%r61, [%rd53];
	mad.wide.u32 	%rd36, %r61, %r18, %rd55;
	shr.u64 	%rd55, %rd36, 32;
	st.local.u32 	[%rd54], %rd36;
	add.s32 	%r103, %r103, 1;
	add.s64 	%rd54, %rd54, 4;
	add.s64 	%rd53, %rd53, 4;
	setp.ne.s32 	%p11, %r103, 6;
	@%p11 bra 	$L__BB0_13;
	shr.u32 	%r62, %r17, 23;
	st.local.u32 	[%rd1+24], %rd55;
	and.b32  	%r21, %r62, 31;
	and.b32  	%r63, %r62, 224;
	add.s32 	%r64, %r63, -128;
	shr.u32 	%r65, %r64, 5;
	mul.wide.u32 	%rd37, %r65, 4;
	sub.s64 	%rd16, %rd1, %rd37;
	ld.local.u32 	%r104, [%rd16+24];
	ld.local.u32 	%r105, [%rd16+20];
	setp.eq.s32 	%p12, %r21, 0;
	@%p12 bra 	$L__BB0_16;
	shf.l.wrap.b32 	%r104, %r105, %r104, %r21;
	ld.local.u32 	%r66, [%rd16+16];
	shf.l.wrap.b32 	%r105, %r66, %r105, %r21;
$L__BB0_16:
	shr.u32 	%r67, %r104, 30;
	shf.l.wrap.b32 	%r68, %r105, %r104, 2;
	shl.b32 	%r69, %r105, 2;
	shr.u32 	%r70, %r68, 31;
	add.s32 	%r106, %r70, %r67;
	shr.s32 	%r71, %r68, 31;
	xor.b32  	%r72, %r71, %r68;
	xor.b32  	%r73, %r71, %r69;
	cvt.u64.u32 	%rd38, %r72;
	shl.b64 	%rd39, %rd38, 32;
	cvt.u64.u32 	%rd40, %r73;
	or.b64  	%rd41, %rd39, %rd40;
	cvt.rn.f64.s64 	%fd6, %rd41;
	mul.f64 	%fd7, %fd6, 0d3BF921FB54442D19;
	cvt.rn.f32.f64 	%f37, %fd7;
	neg.f32 	%f38, %f37;
	setp.lt.s32 	%p13, %r68, 0;
	selp.f32 	%f72, %f38, %f37, %p13;
$L__BB0_17:
	mul.rn.f32 	%f40, %f72, %f72;
	and.b32  	%r75, %r106, 1;
	setp.eq.b32 	%p14, %r75, 1;
	selp.f32 	%f41, 0f3F800000, %f72, %p14;
	fma.rn.f32 	%f42, %f40, %f41, 0f00000000;
	fma.rn.f32 	%f43, %f40, 0f37CBAC00, 0fBAB607ED;
	selp.f32 	%f44, %f43, 0fB94D4153, %p14;
	selp.f32 	%f45, 0f3D2AAABB, 0f3C0885E4, %p14;
	fma.rn.f32 	%f46, %f44, %f40, %f45;
	selp.f32 	%f47, 0fBEFFFFFF, 0fBE2AAAA8, %p14;
	fma.rn.f32 	%f48, %f46, %f40, %f47;
	fma.rn.f32 	%f49, %f48, %f42, %f41;
	and.b32  	%r76, %r106, 2;
	setp.eq.s32 	%p15, %r76, 0;
	mov.f32 	%f50, 0f00000000;
	sub.f32 	%f51, %f50, %f49;
	selp.f32 	%f52, %f49, %f51, %p15;
	mov.u32 	%r78, _ZZ6kernelPfyE9signal_Im;
	add.s32 	%r30, %r78, %r57;
	st.shared.f32 	[%r30], %f52;
	setp.ne.s32 	%p16, %r1, 0;
	@%p16 bra 	$L__BB0_19;
	mov.f32 	%f53, 0fBF060A95;
	mul.rn.f32 	%f10, %f53, %f53;
	add.f32 	%f54, %f10, 0f00000000;
	fma.rn.f32 	%f55, %f10, 0f37CBAC00, 0fBAB607ED;
	fma.rn.f32 	%f56, %f55, %f10, 0f3D2AAABB;
	fma.rn.f32 	%f57, %f56, %f10, 0fBEFFFFFF;
	fma.rn.f32 	%f58, %f57, %f54, 0f3F800000;
	st.shared.f32 	[%r16+44], %f58;
	fma.rn.f32 	%f59, %f10, 0fBF060A95, 0f00000000;
	fma.rn.f32 	%f60, %f10, 0fB94D4153, 0f3C0885E4;
	fma.rn.f32 	%f61, %f60, %f10, 0fBE2AAAA8;
	fma.rn.f32 	%f62, %f61, %f59, 0fBF060A95;
	st.shared.f32 	[%r30+44], %f62;
$L__BB0_19:
	bar.sync 	0;
	mov.u32 	%r79, %ctaid.x;
	cvt.u64.u32 	%rd17, %r79;
	add.s64 	%rd57, %rd23, %rd17;
	setp.eq.s32 	%p17, %r1, 0;
	setp.eq.s64 	%p18, %rd57, 0;
	or.pred  	%p19, %p17, %p18;
	@%p19 bra 	$L__BB0_22;
	mov.b32 	%r107, 0;
	mov.u64 	%rd56, %rd57;
$L__BB0_21:
	mul.hi.u64 	%rd42, %rd56, -6148914691236517205;
	shr.u64 	%rd57, %rd42, 3;
	add.s32 	%r107, %r107, 1;
	setp.lt.u32 	%p20, %r107, %r1;
	setp.gt.u64 	%p21, %rd56, 11;
	and.pred  	%p22, %p20, %p21;
	mov.u64 	%rd56, %rd57;
	@%p22 bra 	$L__BB0_21;
$L__BB0_22:
	setp.eq.s32 	%p23, %r1, 0;
	mul.hi.u64 	%rd43, %rd57, -6148914691236517205;
	shr.u64 	%rd44, %rd43, 3;
	mul.lo.s64 	%rd45, %rd44, 12;
	sub.s64 	%rd46, %rd57, %rd45;
	mov.u32 	%r82, _ZZ6kernelPfyE6signal;
	add.s32 	%r83, %r82, %r1;
	st.shared.u8 	[%r83], %rd46;
	bar.sync 	0;
	@%p23 bra 	$L__BB0_31;
	mov.b32 	%r84, 0;
	st.shared.u32 	[_ZZ6kernelPfyE3max], %r84;
	setp.gt.u32 	%p24, %r1, 10;
	mov.f32 	%f75, 0f00000000;
	mov.f32 	%f76, %f75;
	@%p24 bra 	$L__BB0_26;
	mov.f32 	%f76, 0f00000000;
	mov.b32 	%r109, 0;
	mov.u32 	%r93, _ZZ6kernelPfyE9signal_Re;
	mov.u32 	%r95, _ZZ6kernelPfyE9signal_Im;
	mov.u32 	%r108, %r1;
	mov.f32 	%f75, %f76;
$L__BB0_25:
	add.s32 	%r87, %r82, %r109;
	ld.shared.s8 	%r88, [%r87];
	add.s32 	%r89, %r82, %r108;
	ld.shared.s8 	%r90, [%r89];
	sub.s32 	%r91, %r88, %r90;
	cvt.u16.u32 	%rs1, %r91;
	add.s16 	%rs2, %rs1, 12;
	mul.hi.s16 	%rs3, %rs2, 10923;
	shr.u16 	%rs4, %rs3, 15;
	shr.u16 	%rs5, %rs3, 1;
	add.s16 	%rs6, %rs5, %rs4;
	mul.lo.s16 	%rs7, %rs6, 12;
	sub.s16 	%rs8, %rs2, %rs7;
	mul.wide.s16 	%r92, %rs8, 4;
	add.s32 	%r94, %r93, %r92;
	ld.shared.f32 	%f65, [%r94];
	add.f32 	%f76, %f76, %f65;
	add.s32 	%r96, %r95, %r92;
	ld.shared.f32 	%f66, [%r96];
	add.f32 	%f75, %f75, %f66;
	add.s32 	%r109, %r109, 1;
	add.s32 	%r108, %r108, 1;
	setp.ne.s32 	%p25, %r108, 11;
	@%p25 bra 	$L__BB0_25;
$L__BB0_26:
	mul.f32 	%f67, %f76, %f76;
	fma.rn.f32 	%f68, %f75, %f75, %f67;
	sqrt.rn.f32 	%f69, %f68;
	mov.b32 	%r37, %f69;
	setp.lt.s32 	%p26, %r37, 0;
	@%p26 bra 	$L__BB0_28;
	atom.shared.max.s32 	%r98, [_ZZ6kernelPfyE3max], %r37;
	bra.uni 	$L__BB0_29;
$L__BB0_28:
	atom.shared.min.u32 	%r97, [_ZZ6kernelPfyE3max], %r37;
$L__BB0_29:
	setp.ne.s32 	%p27, %r1, 1;
	@%p27 bra 	$L__BB0_31;
	ld.shared.f32 	%f70, [_ZZ6kernelPfyE3max];
	cvta.to.global.u64 	%rd47, %rd22;
	shl.b64 	%rd48, %rd17, 2;
	add.s64 	%rd49, %rd47, %rd48;
	st.global.f32 	[%rd49], %f70;
$L__BB0_31:
	ret;

}
	// .globl	_ZN6thrust24THRUST_300001_SM_1000_NS8cuda_cub4core6detail13_kernel_agentINS1_8__reduce11ReduceAgentINS0_12zip_iteratorIN4cuda3std3__45tupleIJPfNS0_17counting_iteratorIlNS0_11use_defaultESE_SE_EEEEEEEPNSB_IJflEEESI_iNS1_9__extrema9arg_min_fIflNSA_4lessIfEEEEEEJSH_SJ_iSO_EEEvDpT0_
.visible .entry _ZN6thrust24THRUST_300001_SM_1000_NS8cuda_cub4core6detail13_kernel_agentINS1_8__reduce11ReduceAgentINS0_12zip_iteratorIN4cuda3std3__45tupleIJPfNS0_17counting_iteratorIlNS0_11use_defaultESE_SE_EEEEEEEPNSB_IJflEEESI_iNS1_9__extrema9arg_min_fIflNSA_4lessIfEEEEEEJSH_SJ_iSO_EEEvDpT0_(
	.param .align 8 .b8 _ZN6thrust24THRUST_300001_SM_1000_NS8cuda_cub4core6detail13_kernel_agentINS1_8__reduce11ReduceAgentINS0_12zip_iteratorIN4cuda3std3__45tupleIJPfNS0_17counting_iteratorIlNS0_11use_defaultESE_SE_EEEEEEEPNSB_IJflEEESI_iNS1_9__extrema9arg_min_fIflNSA_4lessIfEEEEEEJSH_SJ_iSO_EEEvDpT0__param_0[16],
	.param .u64 .ptr .align 1 _ZN6thrust24THRUST_300001_SM_1000_NS8cuda_cub4core6detail13_kernel_agentINS1_8__reduce11ReduceAgentINS0_12zip_iteratorIN4cuda3std3__45tupleIJPfNS0_17counting_iteratorIlNS0_11use_defaultESE_SE_EEEEEEEPNSB_IJflEEESI_iNS1_9__extrema9arg_min_fIflNSA_4lessIfEEEEEEJSH_SJ_iSO_EEEvDpT0__param_1,
	.param .u32 _ZN6thrust24THRUST_300001_SM_1000_NS8cuda_cub4core6detail13_kernel_agentINS1_8__reduce11ReduceAgentINS0_12zip_iteratorIN4cuda3std3__45tupleIJPfNS0_17counting_iteratorIlNS0_11use_defaultESE_SE_EEEEEEEPNSB_IJflEEESI_iNS1_9__extrema9arg_min_fIflNSA_4lessIfEEEEEEJSH_SJ_iSO_EEEvDpT0__param_2,
	.param .align 1 .b8 _ZN6thrust24THRUST_300001_SM_1000_NS8cuda_cub4core6detail13_kernel_agentINS1_8__reduce11ReduceAgentINS0_12zip_iteratorIN4cuda3std3__45tupleIJPfNS0_17counting_iteratorIlNS0_11use_defaultESE_SE_EEEEEEEPNSB_IJflEEESI_iNS1_9__extrema9arg_min_fIflNSA_4lessIfEEEEEEJSH_SJ_iSO_EEEvDpT0__param_3[1]
)
.maxntid 256
{
	.reg .pred 	%p<223>;
	.reg .b32 	%r<400>;
	.reg .b32 	%f<243>;
	.reg .b64 	%rd<306>;

	ld.param.u64 	%rd198, [_ZN6thrust24THRUST_300001_SM_1000_NS8cuda_cub4core6detail13_kernel_agentINS1_8__reduce11ReduceAgentINS0_12zip_iteratorIN4cuda3std3__45tupleIJPfNS0_17counting_iteratorIlNS0_11use_defaultESE_SE_EEEEEEEPNSB_IJflEEESI_iNS1_9__extrema9arg_min_fIflNSA_4lessIfEEEEEEJSH_SJ_iSO_EEEvDpT0__param_0+8];
	ld.param.u64 	%rd197, [_ZN6thrust24THRUST_300001_SM_1000_NS8cuda_cub4core6detail13_kernel_agentINS1_8__reduce11ReduceAgentINS0_12zip_iteratorIN4cuda3std3__45tupleIJPfNS0_17counting_iteratorIlNS0_11use_defaultESE_SE_EEEEEEEPNSB_IJflEEESI_iNS1_9__extrema9arg_min_fIflNSA_4lessIfEEEEEEJSH_SJ_iSO_EEEvDpT0__param_0];
	ld.param.u32 	%r36, [_ZN6thrust24THRUST_300001_SM_1000_NS8cuda_cub4core6detail13_kernel_agentINS1_8__reduce11ReduceAgentINS0_12zip_iteratorIN4cuda3std3__45tupleIJPfNS0_17counting_iteratorIlNS0_11use_defaultESE_SE_EEEEEEEPNSB_IJflEEESI_iNS1_9__extrema9arg_min_fIflNSA_4lessIfEEEEEEJSH_SJ_iSO_EEEvDpT0__param_2];
	setp.eq.s32 	%p1, %r36, 0;
	@%p1 bra 	$L__BB1_200;
	cvta.to.global.u64 	%rd1, %rd197;
	setp.gt.s32 	%p2, %r36, 1279;
	@%p2 bra 	$L__BB1_112;
	mov.u32 	%r1, %tid.x;
	setp.ge.s32 	%p96, %r1, %r36;
	mov.f32 	%f188, 0f00000000;
	mov.b64 	%rd246, 0;
	mov.u32 	%r391, %r1;
	@%p96 bra 	$L__BB1_4;
	cvt.u64.u32 	%rd222, %r1;
	mul.wide.u32 	%rd223, %r1, 4;
	add.s64 	%rd224, %rd1, %rd223;
	add.s64 	%rd246, %rd198, %rd222;
	ld.global.f32 	%f188, [%rd224];
	add.s32 	%r391, %r1, 256;
$L__BB1_4:
	setp.ge.s32 	%p97, %r391, %r36;
	@%p97 bra 	$L__BB1_26;
	not.b32 	%r160, %r391;
	add.s32 	%r4, %r36, %r160;
	and.b32  	%r161, %r4, 768;
	setp.eq.s32 	%p98, %r161, 768;
	@%p98 bra 	$L__BB1_11;
	cvt.u64.u32 	%rd226, %r391;
	add.s64 	%rd237, %rd198, %rd226;
	mul.wide.u32 	%rd227, %r391, 4;
	add.s64 	%rd236, %rd1, %rd227;
	shr.u32 	%r162, %r4, 8;
	add.s32 	%r163, %r162, 1;
	and.b32  	%r164, %r163, 3;
	neg.s32 	%r389, %r164;
$L__BB1_7:
	.pragma "nounroll";
	mov.u64 	%rd9, %rd246;
	mov.f32 	%f3, %f188;
	ld.global.f32 	%f4, [%rd236];
	setp.lt.f32 	%p99, %f3, %f4;
	@%p99 bra 	$L__BB1_10;
	setp.lt.f32 	%p100, %f4, %f3;
	mov.u64 	%rd246, %rd237;
	mov.f32 	%f188, %f4;
	@%p100 bra 	$L__BB1_10;
	setp.lt.s64 	%p101, %rd9, %rd237;
	min.s64 	%rd246, %rd9, %rd237;
	selp.f32 	%f188, %f3, %f4, %p101;
$L__BB1_10:
	add.s32 	%r391, %r391, 256;
	add.s64 	%rd237, %rd237, 256;
	add.s64 	%rd236, %rd236, 1024;
	add.s32 	%r389, %r389, 1;
	setp.ne.s32 	%p102, %r389, 0;
	@%p102 bra 	$L__BB1_7;
$L__BB1_11:
	setp.lt.u32 	%p103, %r4, 768;
	@%p103 bra 	$L__BB1_26;
	add.s32 	%r392, %r391, 512;
$L__BB1_13:
	mov.u32 	%r12, %r392;
	add.s32 	%r165, %r12, -512;
	cvt.s64.s32 	%rd228, %r165;
	mul.wide.s32 	%rd229, %r165, 4;
	add.s64 	%rd17, %rd1, %rd229;
	add.s64 	%rd18, %rd198, %rd228;
	ld.global.f32 	%f10, [%rd17];
	setp.lt.f32 	%p104, %f188, %f10;
	mov.u64 	%rd243, %rd246;
	mov.f32 	%f185, %f188;
	@%p104 bra 	$L__BB1_16;
	setp.lt.f32 	%p105, %f10, %f188;
	mov.u64 	%rd243, %rd18;
	mov.f32 	%f185, %f10;
	@%p105 bra 	$L__BB1_16;
	setp.lt.s64 	%p106, %rd246, %rd18;
	min.s64 	%rd243, %rd246, %rd18;
	selp.f32 	%f185, %f188, %f10, %p106;
$L__BB1_16:
	add.s32 	%r166, %r12, -256;
	cvt.s64.s32 	%rd230, %r166;
	add.s64 	%rd21, %rd198, %rd230;
	ld.global.f32 	%f13, [%rd17+1024];
	setp.lt.f32 	%p107, %f185, %f13;
	mov.u64 	%rd244, %rd243;
	mov.f32 	%f186, %f185;
	@%p107 bra 	$L__BB1_19;
	setp.lt.f32 	%p108, %f13, %f185;
	mov.u64 	%rd244, %rd21;
	mov.f32 	%f186, %f13;
	@%p108 bra 	$L__BB1_19;
	setp.lt.s64 	%p109, %rd243, %rd21;
	min.s64 	%rd244, %rd243, %rd21;
	selp.f32 	%f186, %f185, %f13, %p109;
$L__BB1_19:
	cvt.s64.s32 	%rd231, %r12;
	add.s64 	%rd24, %rd198, %rd231;
	ld.global.f32 	%f16, [%rd17+2048];
	setp.lt.f32 	%p110, %f186, %f16;
	mov.u64 	%rd245, %rd244;
	mov.f32 	%f187, %f186;
	@%p110 bra 	$L__BB1_22;
	setp.lt.f32 	%p111, %f16, %f186;
	mov.u64 	%rd245, %rd24;
	mov.f32 	%f187, %f16;
	@%p111 bra 	$L__BB1_22;
	setp.lt.s64 	%p112, %rd244, %rd24;
	min.s64 	%rd245, %rd244, %rd24;
	selp.f32 	%f187, %f186, %f16, %p112;
$L__BB1_22:
	add.s32 	%r167, %r12, 256;
	cvt.s64.s32 	%rd232, %r167;
	add.s64 	%rd27, %rd198, %rd232;
	ld.global.f32 	%f19, [%rd17+3072];
	setp.lt.f32 	%p113, %f187, %f19;
	mov.u64 	%rd246, %rd245;
	mov.f32 	%f188, %f187;
	@%p113 bra 	$L__BB1_25;
	setp.lt.f32 	%p114, %f19, %f187;
	mov.u64 	%rd246, %rd27;
	mov.f32 	%f188, %f19;
	@%p114 bra 	$L__BB1_25;
	setp.lt.s64 	%p115, %rd245, %rd27;
	min.s64 	%rd246, %rd245, %rd27;
	selp.f32 	%f188, %f187, %f19, %p115;
$L__BB1_25:
	add.s32 	%r392, %r12, 1024;
	add.s32 	%r168, %r12, 512;
	setp.lt.s32 	%p116, %r168, %r36;
	@%p116 bra 	$L__BB1_13;
$L__BB1_26:
	setp.lt.s32 	%p117, %r36, 256;
	@%p117 bra 	$L__BB1_66;
	// begin inline asm
	mov.u32 %r282, %laneid;
	// end inline asm
	mov.b32 	%r284, %f188;
	mov.b32 	%r300, 1;
	mov.b32 	%r301, 31;
	mov.b32 	%r302, -1;
	// begin inline asm
	shfl.sync.down.b32 %r283, %r284, %r300, %r301, %r302;
	// end inline asm
	mov.b32 	%f23, %r283;
	// begin inline asm
	shfl.sync.down.b32 %r288, %r289, %r300, %r301, %r302;
	// end inline asm
	mov.b64 	{%r294, %r299}, %rd246;
	// begin inline asm
	shfl.sync.down.b32 %r293, %r294, %r300, %r301, %r302;
	// end inline asm
	// begin inline asm
	shfl.sync.down.b32 %r298, %r299, %r300, %r301, %r302;
	// end inline asm
	mov.b64 	%rd31, {%r293, %r298};
	setp.gt.s32 	%p174, %r282, 30;
	setp.lt.f32 	%p175, %f188, %f23;
	or.pred  	%p176, %p174, %p175;
	mov.u64 	%rd248, %rd246;
	mov.f32 	%f190, %f188;
	@%p176 bra 	$L__BB1_30;
	setp.gt.f32 	%p177, %f188, %f23;
	mov.u64 	%rd248, %rd31;
	mov.f32 	%f190, %f23;
	@%p177 bra 	$L__BB1_30;
	setp.lt.s64 	%p178, %rd246, %rd31;
	min.s64 	%rd248, %rd246, %rd31;
	selp.f32 	%f190, %f188, %f23, %p178;
$L__BB1_30:
	mov.b32 	%r304, %f190;
	mov.b32 	%r320, 2;
	mov.b32 	%r321, 31;
	mov.b32 	%r322, -1;
	// begin inline asm
	shfl.sync.down.b32 %r303, %r304, %r320, %r321, %r322;
	// end inline asm
	mov.b32 	%f26, %r303;
	// begin inline asm
	shfl.sync.down.b32 %r308, %r309, %r320, %r321, %r322;
	// end inline asm
	mov.b64 	{%r314, %r319}, %rd248;
	// begin inline asm
	shfl.sync.down.b32 %r313, %r314, %r320, %r321, %r322;
	// end inline asm
	// begin inline asm
	shfl.sync.down.b32 %r318, %r319, %r320, %r321, %r322;
	// end inline asm
	mov.b64 	%rd34, {%r313, %r318};
	setp.gt.s32 	%p179, %r282, 29;
	setp.lt.f32 	%p180, %f190, %f26;
	or.pred  	%p181, %p179, %p180;
	mov.u64 	%rd249, %rd248;
	mov.f32 	%f191, %f190;
	@%p181 bra 	$L__BB1_33;
	setp.gt.f32 	%p182, %f190, %f26;
	mov.u64 	%rd249, %rd34;
	mov.f32 	%f191, %f26;
	@%p182 bra 	$L__BB1_33;
	setp.lt.s64 	%p183, %rd248, %rd34;
	min.s64 	%rd249, %rd248, %rd34;
	selp.f32 	%f191, %f190, %f26, %p183;
$L__BB1_33:
	mov.b32 	%r324, %f191;
	mov.b32 	%r340, 4;
	mov.b32 	%r341, 31;
	mov.b32 	%r342, -1;
	// begin inline asm
	shfl.sync.down.b32 %r323, %r324, %r340, %r341, %r342;
	// end inline asm
	mov.b32 	%f29, %r323;
	// begin inline asm
	shfl.sync.down.b32 %r328, %r329, %r340, %r341, %r342;
	// end inline asm
	mov.b64 	{%r334, %r339}, %rd249;
	// begin inline asm
	shfl.sync.down.b32 %r333, %r334, %r340, %r341, %r342;
	// end inline asm
	// begin inline asm
	shfl.sync.down.b32 %r338, %r339, %r340, %r341, %r342;
	// end inline asm
	mov.b64 	%rd37, {%r333, %r338};
	setp.gt.s32 	%p184, %r282, 27;
	setp.lt.f32 	%p185, %f191, %f29;
	or.pred  	%p186, %p184, %p185;
	mov.u64 	%rd250, %rd249;
	mov.f32 	%f192, %f191;
	@%p186 bra 	$L__BB1_36;
	setp.gt.f32 	%p187, %f191, %f29;
	mov.u64 	%rd250, %rd37;
	mov.f32 	%f192, %f29;
	@%p187 bra 	$L__BB1_36;
	setp.lt.s64 	%p188, %rd249, %rd37;
	min.s64 	%rd250, %rd249, %rd37;
	selp.f32 	%f192, %f191, %f29, %p188;
$L__BB1_36:
	mov.b32 	%r344, %f192;
	mov.b32 	%r360, 8;
	mov.b32 	%r361, 31;
	mov.b32 	%r362, -1;
	// begin inline asm
	shfl.sync.down.b32 %r343, %r344, %r360, %r361, %r362;
	// end inline asm
	mov.b32 	%f32, %r343;
	// begin inline asm
	shfl.sync.down.b32 %r348, %r349, %r360, %r361, %r362;
	// end inline asm
	mov.b64 	{%r354, %r359}, %rd250;
	// begin inline asm
	shfl.sync.down.b32 %r353, %r354, %r360, %r361, %r362;
	// end inline asm
	// begin inline asm
	shfl.sync.down.b32 %r358, %r359, %r360, %r361, %r362;
	// end inline asm
	mov.b64 	%rd40, {%r353, %r358};
	setp.gt.s32 	%p189, %r282, 23;
	setp.lt.f32 	%p190, %f192, %f32;
	or.pred  	%p191, %p189, %p190;
	mov.u64 	%rd251, %rd250;
	mov.f32 	%f193, %f192;
	@%p191 bra 	$L__BB1_39;
	setp.gt.f32 	%p192, %f192, %f32;
	mov.u64 	%rd251, %rd40;
	mov.f32 	%f193, %f32;
	@%p192 bra 	$L__BB1_39;
	setp.lt.s64 	%p193, %rd250, %rd40;
	min.s64 	%rd251, %rd250, %rd40;
	selp.f32 	%f193, %f192, %f32, %p193;
$L__BB1_39:
	mov.b32 	%r364, %f193;
	mov.b32 	%r380, 16;
	mov.b32 	%r381, 31;
	mov.b32 	%r382, -1;
	// begin inline asm
	shfl.sync.down.b32 %r363, %r364, %r380, %r381, %r382;
	// end inline asm
	mov.b32 	%f35, %r363;
	// begin inline asm
	shfl.sync.down.b32 %r368, %r369, %r380, %r381, %r382;
	// end inline asm
	mov.b64 	{%r374, %r379}, %rd251;
	// begin inline asm
	shfl.sync.down.b32 %r373, %r374, %r380, %r381, %r382;
	// end inline asm
	// begin inline asm
	shfl.sync.down.b32 %r378, %r379, %r380, %r381, %r382;
	// end inline asm
	mov.b64 	%rd43, {%r373, %r378};
	setp.gt.s32 	%p194, %r282, 15;
	setp.lt.f32 	%p195, %f193, %f35;
	or.pred  	%p196, %p194, %p195;
	mov.u64 	%rd305, %rd251;
	mov.f32 	%f242, %f193;
	@%p196 bra 	$L__BB1_42;
	setp.gt.f32 	%p197, %f193, %f35;
	mov.u64 	%rd305, %rd43;
	mov.f32 	%f242, %f35;
	@%p197 bra 	$L__BB1_42;
	setp.lt.s64 	%p198, %rd251, %rd43;
	min.s64 	%rd305, %rd251, %rd43;
	selp.f32 	%f242, %f193, %f35, %p198;
$L__BB1_42:
	setp.ne.s32 	%p199, %r282, 0;
	@%p199 bra 	$L__BB1_44;
	shr.u32 	%r383, %r1, 1;
	and.b32  	%r384, %r383, 496;
	mov.u32 	%r385, _ZN6thrust24THRUST_300001_SM_1000_NS8cuda_cub4core6detail5shmemE;
	add.s32 	%r386, %r385, %r384;
	st.shared.f32 	[%r386+8], %f242;
	st.shared.u64 	[%r386+16], %rd305;
$L__BB1_44:
	bar.sync 	0;
	setp.ne.s32 	%p200, %r1, 0;
	@%p200 bra 	$L__BB1_198;
	ld.shared.f32 	%f38, [_ZN6thrust24THRUST_300001_SM_1000_NS8cuda_cub4core6detail5shmemE+24];
	ld.shared.u64 	%rd46, [_ZN6thrust24THRUST_300001_SM_1000_NS8cuda_cub4core6detail5shmemE+32];
	setp.lt.f32 	%p201, %f242, %f38;
	mov.u64 	%rd253, %rd305;
	mov.f32 	%f195, %f242;
	@%p201 bra 	$L__BB1_48;
	setp.lt.f32 	%p202, %f38, %f242;
	mov.u64 	%rd253, %rd46;
	mov.f32 	%f195, %f38;
	@%p202 bra 	$L__BB1_48;
	setp.lt.s64 	%p203, %rd305, %rd46;
	min.s64 	%rd253, %rd305, %rd46;
	selp.f32 	%f195, %f242, %f38, %p203;
$L__BB1_48:
	ld.shared.f32 	%f41, [_ZN6thrust24THRUST_300001_SM_1000_NS8cuda_cub4core6detail5shmemE+40];
	ld.shared.u64 	%rd49, [_ZN6thrust24THRUST_300001_SM_1000_NS8cuda_cub4core6detail5shmemE+48];
	setp.lt.f32 	%p204, %f195, %f41;
	mov.u64 	%rd254, %rd253;
	mov.f32 	%f196, %f195;
	@%p204 bra 	$L__BB1_51;
	setp.lt.f32 	%p205, %f41, %f195;
	mov.u64 	%rd254, %rd49;
	mov.f32 	%f196, %f41;
	@%p205 bra 	$L__BB1_51;
	setp.lt.s64 	%p206, %rd253, %rd49;
	min.s64 	%rd254, %rd253, %rd49;
	selp.f32 	%f196, %f195, %f41, %p206;
$L__BB1_51:
	ld.shared.f32 	%f44, [_ZN6thrust24THRUST_300001_SM_1000_NS8cuda_cub4core6detail5shmemE+56];
	ld.shared.u64 	%rd52, [_ZN6thrust24THRUST_300001_SM_1000_NS8cuda_cub4core6detail5shmemE+64];
	setp.lt.f32 	%p207, %f196, %f44;
	mov.u64 	%rd255, %rd254;
	mov.f32 	%f197, %f196;
	@%p207 bra 	$L__BB1_54;
	setp.lt.f32 	%p208, %f44, %f196;
	mov.u64 	%rd255, %rd52;
	mov.f32 	%f197, %f44;
	@%p208 bra 	$L__BB1_54;
	setp.lt.s64 	%p209, %rd254, %rd52;
	min.s64 	%rd255, %rd254, %rd52;
	selp.f32 	%f197, %f196, %f44, %p209;
$L__BB1_54:
	ld.shared.f32 	%f47, [_ZN6thrust24THRUST_300001_SM_1000_NS8cuda_cub4core6detail5shmemE+72];
	ld.shared.u64 	%rd55, [_ZN6thrust24THRUST_300001_SM_1000_NS8cuda_cub4core6detail5shmemE+80];
	setp.lt.f32 	%p210, %f197, %f47;
	mov.u64 	%rd256, %rd255;
	mov.f32 	%f198, %f197;
	@%p210 bra 	$L__BB1_57;
	setp.lt.f32 	%p211, %f47, %f197;
	mov.u64 	%rd256, %rd55;
	mov.f32 	%f198, %f47;
	@%p211 bra 	$L__BB1_57;
	setp.lt.s64 	%p212, %rd255, %rd55;
	min.s64 	%rd256, %rd255, %rd55;
	selp.f32 	%f198, %f197, %f47, %p212;
$L__BB1_57:
	ld.shared.f32 	%f50, [_ZN6thrust24THRUST_300001_SM_1000_NS8cuda_cub4core6detail5shmemE+88];
	ld.shared.u64 	%rd58, [_ZN6thrust24THRUST_300001_SM_1000_NS8cuda_cub4core6detail5shmemE+96];
	setp.lt.f32 	%p213, %f198, %f50;
	mov.u64 	%rd257, %rd256;
	mov.f32 	%f199, %f198;
	@%p213 bra 	$L__BB1_60;
	setp.lt.f32 	%p214, %f50, %f198;
	mov.u64 	%rd257, %rd58;
	mov.f32 	%f199, %f50;
	@%p214 bra 	$L__BB1_60;
	setp.lt.s64 	%p215, %rd256, %rd58;
	min.s64 	%rd257, %rd256, %rd58;
	selp.f32 	%f199, %f198, %f50, %p215;
$L__BB1_60:
	ld.shared.f32 	%f53, [_ZN6thrust24THRUST_300001_SM_1000_NS8cuda_cub4core6detail5shmemE+104];
	ld.shared.u64 	%rd61, [_ZN6thrust24THRUST_300001_SM_1000_NS8cuda_cub4core6detail5shmemE+112];
	setp.lt.f32 	%p216, %f199, %f53;
	mov.u64 	%rd258, %rd257;
	mov.f32 	%f200, %f199;
	@%p216 bra 	$L__BB1_63;
	setp.lt.f32 	%p217, %f53, %f199;
	mov.u64 	%rd258, %rd61;
	mov.f32 	%f200, %f53;
	@%p217 bra 	$L__BB1_63;
	setp.lt.s64 	%p218, %rd257, %rd61;
	min.s64 	%rd258, %rd257, %rd61;
	selp.f32 	%f200, %f199, %f53, %p218;
$L__BB1_63:
	ld.shared.f32 	%f56, [_ZN6thrust24THRUST_300001_SM_1000_NS8cuda_cub4core6detail5shmemE+120];
	ld.shared.u64 	%rd64, [_ZN6thrust24THRUST_300001_SM_1000_NS8cuda_cub4core6detail5shmemE+128];
	setp.lt.f32 	%p219, %f200, %f56;
	mov.f32 	%f242, %f200;
	mov.u64 	%rd305, %rd258;
	@%p219 bra 	$L__BB1_198;
	setp.lt.f32 	%p220, %f56, %f200;
	mov.f32 	%f242, %f56;
	mov.u64 	%rd305, %rd64;
	@%p220 bra 	$L__BB1_198;
	setp.lt.s64 	%p221, %rd258, %rd64;
	min.s64 	%rd305, %rd258, %rd64;
	selp.f32 	%f242, %f200, %f56, %p221;
	bra.uni 	$L__BB1_198;
$L__BB1_66:
	// begin inline asm
	mov.u32 %r169, %laneid;
	// end inline asm
	and.b32  	%r190, %r1, 992;
	add.s32 	%r191, %r190, 32;
	setp.gt.s32 	%p118, %r191, %r36;
	not.b32 	%r192, %r190;
	add.s32 	%r193, %r36, %r192;
	selp.b32 	%r188, %r193, 31, %p118;
	mov.b32 	%r171, %f188;
	mov.b32 	%r187, 1;
	mov.b32 	%r189, -1;
	// begin inline asm
	shfl.sync.down.b32 %r170, %r171, %r187, %r188, %r189;
	// end inline asm
	mov.b32 	%f58, %r170;
	// begin inline asm
	shfl.sync.down.b32 %r175, %r176, %r187, %r188, %r189;
	// end inline asm
	mov.b64 	{%r181, %r186}, %rd246;
	// begin inline asm
	shfl.sync.down.b32 %r180, %r181, %r187, %r188, %r189;
	// end inline asm
	// begin inline asm
	shfl.sync.down.b32 %r185, %r186, %r187, %r188, %r189;
	// end inline asm
	mov.b64 	%rd66, {%r180, %r185};
	setp.ge.s32 	%p119, %r169, %r188;
	setp.lt.f32 	%p120, %f188, %f58;
	or.pred  	%p121, %p119, %p120;
	mov.u64 	%rd259, %rd246;
	mov.f32 	%f201, %f188;
	@%p121 bra 	$L__BB1_69;
	setp.gt.f32 	%p122, %f188, %f58;
	mov.u64 	%rd259, %rd66;
	mov.f32 	%f201, %f58;
	@%p122 bra 	$L__BB1_69;
	setp.lt.s64 	%p123, %rd246, %rd66;
	min.s64 	%rd259, %rd246, %rd66;
	selp.f32 	%f201, %f188, %f58, %p123;
$L__BB1_69:
	mov.b32 	%r195, %f201;
	mov.b32 	%r211, 2;
	mov.b32 	%r213, -1;
	// begin inline asm
	shfl.sync.down.b32 %r194, %r195, %r211, %r188, %r213;
	// end inline asm
	mov.b32 	%f61, %r194;
	// begin inline asm
	shfl.sync.down.b32 %r199, %r200, %r211, %r188, %r213;
	// end inline asm
	mov.b64 	{%r205, %r210}, %rd259;
	// begin inline asm
	shfl.sync.down.b32 %r204, %r205, %r211, %r188, %r213;
	// end inline asm
	// begin inline asm
	shfl.sync.down.b32 %r209, %r210, %r211, %r188, %r213;
	// end inline asm
	mov.b64 	%rd69, {%r204, %r209};
	add.s32 	%r214, %r169, 2;
	setp.gt.s32 	%p124, %r214, %r188;
	setp.lt.f32 	%p125, %f201, %f61;
	or.pred  	%p126, %p124, %p125;
	mov.f32 	%f202, %f201;
	mov.u64 	%rd260, %rd259;
	@%p126 bra 	$L__BB1_72;
	setp.gt.f32 	%p127, %f201, %f61;
	mov.f32 	%f202, %f61;
	mov.u64 	%rd260, %rd69;
	@%p127 bra 	$L__BB1_72;
	setp.lt.s64 	%p128, %rd259, %rd69;
	selp.f32 	%f202, %f201, %f61, %p128;
	min.s64 	%rd260, %rd259, %rd69;
$L__BB1_72:
	mov.b32 	%r216, %f202;
	mov.b32 	%r232, 4;
	mov.b32 	%r234, -1;
	// begin inline asm
	shfl.sync.down.b32 %r215, %r216, %r232, %r188, %r234;
	// end inline asm
	mov.b32 	%f64, %r215;
	// begin inline asm
	shfl.sync.down.b32 %r220, %r221, %r232, %r188, %r234;
	// end inline asm
	mov.b64 	{%r226, %r231}, %rd260;
	// begin inline asm
	shfl.sync.down.b32 %r225, %r226, %r232, %r188, %r234;
	// end inline asm
	// begin inline asm
	shfl.sync.down.b32 %r230, %r231, %r232, %r188, %r234;
	// end inline asm
	mov.b64 	%rd72, {%r225, %r230};
	add.s32 	%r235, %r169, 4;
	setp.gt.s32 	%p129, %r235, %r188;
	setp.lt.f32 	%p130, %f202, %f64;
	or.pred  	%p131, %p129, %p130;
	mov.f32 	%f203, %f202;
	mov.u64 	%rd261, %rd260;
	@%p131 bra 	$L__BB1_75;
	setp.gt.f32 	%p132, %f202, %f64;
	mov.f32 	%f203, %f64;
	mov.u64 	%rd261, %rd72;
	@%p132 bra 	$L__BB1_75;
	setp.lt.s64 	%p133, %rd260, %rd72;
	selp.f32 	%f203, %f202, %f64, %p133;
	min.s64 	%rd261, %rd260, %rd72;
$L__BB1_75:
	mov.b32 	%r237, %f203;
	mov.b32 	%r253, 8;
	mov.b32 	%r255, -1;
	// begin inline asm
	shfl.sync.down.b32 %r236, %r237, %r253, %r188, %r255;
	// end inline asm
	mov.b32 	%f67, %r236;
	// begin inline asm
	shfl.sync.down.b32 %r241, %r242, %r253, %r188, %r255;
	// end inline asm
	mov.b64 	{%r247, %r252}, %rd261;
	// begin inline asm
	shfl.sync.down.b32 %r246, %r247, %r253, %r188, %r255;
	// end inline asm
	// begin inline asm
	shfl.sync.down.b32 %r251, %r252, %r253, %r188, %r255;
	// end inline asm
	mov.b64 	%rd75, {%r246, %r251};
	add.s32 	%r256, %r169, 8;
	setp.gt.s32 	%p134, %r256, %r188;
	setp.lt.f32 	%p135, %f203, %f67;
	or.pred  	%p136, %p134, %p135;
	mov.f32 	%f204, %f203;
	mov.u64 	%rd262, %rd261;
	@%p136 bra 	$L__BB1_78;
	setp.gt.f32 	%p137, %f203, %f67;
	mov.f32 	%f204, %f67;
	mov.u64 	%rd262, %rd75;
	@%p137 bra 	$L__BB1_78;
	setp.lt.s64 	%p138, %rd261, %rd75;
	selp.f32 	%f204, %f203, %f67, %p138;
	min.s64 	%rd262, %rd261, %rd75;
$L__BB1_78:
	mov.b32 	%r258, %f204;
	mov.b32 	%r274, 16;
	mov.b32 	%r276, -1;
	// begin inline asm
	shfl.sync.down.b32 %r257, %r258, %r274, %r188, %r276;
	// end inline asm
	mov.b32 	%f70, %r257;
	// begin inline asm
	shfl.sync.down.b32 %r262, %r263, %r274, %r188, %r276;
	// end inline asm
	mov.b64 	{%r268, %r273}, %rd262;
	// begin inline asm
	shfl.sync.down.b32 %r267, %r268, %r274, %r188, %r276;
	// end inline asm
	// begin inline asm
	shfl.sync.down.b32 %r272, %r273, %r274, %r188, %r276;
	// end inline asm
	mov.b64 	%rd78, {%r267, %r272};
	add.s32 	%r277, %r169, 16;
	setp.gt.s32 	%p139, %r277, %r188;
	setp.lt.f32 	%p140, %f204, %f70;
	or.pred  	%p141, %p139, %p140;
	mov.f32 	%f242, %f204;
	mov.u64 	%rd305, %rd262;
	@%p141 bra 	$L__BB1_81;
	setp.gt.f32 	%p142, %f204, %f70;
	mov.f32 	%f242, %f70;
	mov.u64 	%rd305, %rd78;
	@%p142 bra 	$L__BB1_81;
	setp.lt.s64 	%p143, %rd262, %rd78;
	selp.f32 	%f242, %f204, %f70, %p143;
	min.s64 	%rd305, %rd262, %rd78;
$L__BB1_81:
	setp.ne.s32 	%p144, %r169, 0;
	@%p144 bra 	$L__BB1_83;
	shr.u32 	%r278, %r1, 1;
	and.b32  	%r279, %r278, 496;
	mov.u32 	%r280, _ZN6thrust24THRUST_300001_SM_1000_NS8cuda_cub4core6detail5shmemE;
	add.s32 	%r281, %r280, %r279;
	st.shared.f32 	[%r281+8], %f242;
	st.shared.u64 	[%r281+16], %rd305;
$L__BB1_83:
	bar.sync 	0;
	setp.ne.s32 	%p145, %r1, 0;
	@%p145 bra 	$L__BB1_198;
	setp.lt.s32 	%p146, %r36, 33;
	mov.f32 	%f206, %f242;
	mov.u64 	%rd264, %rd305;
	@%p146 bra 	$L__BB1_88;
	ld.shared.f32 	%f73, [_ZN6thrust24THRUST_300001_SM_1000_NS8cuda_cub4core6detail5shmemE+24];
	ld.shared.u64 	%rd81, [_ZN6thrust24THRUST_300001_SM_1000_NS8cuda_cub4core6detail5shmemE+32];
	setp.lt.f32 	%p147, %f242, %f73;
	mov.f32 	%f206, %f242;
	mov.u64 	%rd264, %rd305;
	@%p147 bra 	$L__BB1_88;
	setp.lt.f32 	%p148, %f73, %f242;
	mov.f32 	%f206, %f73;
	mov.u64 	%rd264, %rd81;
	@%p148 bra 	$L__BB1_88;
	setp.lt.s64 	%p149, %rd305, %rd81;
	selp.f32 	%f206, %f242, %f73, %p149;
	min.s64 	%rd264, %rd305, %rd81;
$L__BB1_88:
	setp.lt.s32 	%p150, %r36, 65;
	mov.f32 	%f207, %f206;
	mov.u64 	%rd265, %rd264;
	@%p150 bra 	$L__BB1_92;
	ld.shared.f32 	%f76, [_ZN6thrust24THRUST_300001_SM_1000_NS8cuda_cub4core6detail5shmemE+40];
	ld.shared.u64 	%rd84, [_ZN6thrust24THRUST_300001_SM_1000_NS8cuda_cub4core6detail5shmemE+48];
	setp.lt.f32 	%p151, %f206, %f76;
	mov.f32 	%f207, %f206;
	mov.u64 	%rd265, %rd264;
	@%p151 bra 	$L__BB1_92;
	setp.lt.f32 	%p152, %f76, %f206;
	mov.f32 	%f207, %f76;
	mov.u64 	%rd265, %rd84;
	@%p152 bra 	$L__BB1_92;
	setp.lt.s64 	%p153, %rd264, %rd84;
	selp.f32 	%f207, %f206, %f76, %p153;
	min.s64 	%rd265, %rd264, %rd84;
$L__BB1_92:
	setp.lt.s32 	%p154, %r36, 97;
	mov.f32 	%f208, %f207;
	mov.u64 	%rd266, %rd265;
	@%p154 bra 	$L__BB1_96;
	ld.shared.f32 	%f79, [_ZN6thrust24THRUST_300001_SM_1000_NS8cuda_cub4core6detail5shmemE+56];
	ld.shared.u64 	%rd87, [_ZN6thrust24THRUST_300001_SM_1000_NS8cuda_cub4core6detail5shmemE+64];
	setp.lt.f32 	%p155, %f207, %f79;
	mov.f32 	%f208, %f207;
	mov.u64 	%rd266, %rd265;
	@%p155 bra 	$L__BB1_96;
	setp.lt.f32 	%p156, %f79, %f207;
	mov.f32 	%f208, %f79;
	mov.u64 	%rd266, %rd87;
	@%p156 bra 	$L__BB1_96;
	setp.lt.s64 	%p157, %rd265, %rd87;
	selp.f32 	%f208, %f207, %f79, %p157;
	min.s64 	%rd266, %rd265, %rd87;
$L__BB1_96:
	setp.lt.s32 	%p158, %r36, 129;
	mov.f32 	%f209, %f208;
	mov.u64 	%rd267, %rd266;
	@%p158 bra 	$L__BB1_100;
	ld.shared.f32 	%f82, [_ZN6thrust24THRUST_300001_SM_1000_NS8cuda_cub4core6detail5shmemE+72];
	ld.shared.u64 	%rd90, [_ZN6thrust24THRUST_300001_SM_1000_NS8cuda_cub4core6detail5shmemE+80];
	setp.lt.f32 	%p159, %f208, %f82;
	mov.f32 	%f209, %f208;
	mov.u64 	%rd267, %rd266;
	@%p159 bra 	$L__BB1_100;
	setp.lt.f32 	%p160, %f82, %f208;
	mov.f32 	%f209, %f82;
	mov.u64 	%rd267, %rd90;
	@%p160 bra 	$L__BB1_100;
	setp.lt.s64 	%p161, %rd266, %rd90;
	selp.f32 	%f209, %f208, %f82, %p161;
	min.s64 	%rd267, %rd266, %rd90;
$L__BB1_100:
	setp.lt.s32 	%p162, %r36, 161;
	mov.f32 	%f210, %f209;
	mov.u64 	%rd268, %rd267;
	@%p162 bra 	$L__BB1_104;
	ld.shared.f32 	%f85, [_ZN6thrust24THRUST_300001_SM_1000_NS8cuda_cub4core6detail5shmemE+88];
	ld.shared.u64 	%rd93, [_ZN6thrust24THRUST_300001_SM_1000_NS8cuda_cub4core6detail5shmemE+96];
	setp.lt.f32 	%p163, %f209, %f85;
	mov.f32 	%f210, %f209;
	mov.u64 	%rd268, %rd267;
	@%p163 bra 	$L__BB1_104;
	setp.lt.f32 	%p164, %f85, %f209;
	mov.f32 	%f210, %f85;
	mov.u64 	%rd268, %rd93;
	@%p164 bra 	$L__BB1_104;
	setp.lt.s64 	%p165, %rd267, %rd93;
	selp.f32 	%f210, %f209, %f85, %p165;
	min.s64 	%rd268, %rd267, %rd93;
$L__BB1_104:
	setp.lt.s32 	%p166, %r36, 193;
	mov.f32 	%f211, %f210;
	mov.u64 	%rd269, %rd268;
	@%p166 bra 	$L__BB1_108;
	ld.shared.f32 	%f88, [_ZN6thrust24THRUST_300001_SM_1000_NS8cuda_cub4core6detail5shmemE+104];
	ld.shared.u64 	%rd96, [_ZN6thrust24THRUST_300001_SM_1000_NS8cuda_cub4core6detail5shmemE+112];
	setp.lt.f32 	%p167, %f210, %f88;
	mov.f32 	%f211, %f210;
	mov.u64 	%rd269, %rd268;
	@%p167 bra 	$L__BB1_108;
	setp.lt.f32 	%p168, %f88, %f210;
	mov.f32 	%f211, %f88;
	mov.u64 	%rd269, %rd96;
	@%p168 bra 	$L__BB1_108;
	setp.lt.s64 	%p169, %rd268, %rd96;
	selp.f32 	%f211, %f210, %f88, %p169;
	min.s64 	%rd269, %rd268, %rd96;
$L__BB1_108:
	setp.lt.s32 	%p170, %r36, 225;
	mov.f32 	%f242, %f211;
	mov.u64 	%rd305, %rd269;
	@%p170 bra 	$L__BB1_198;
	ld.shared.f32 	%f91, [_ZN6thrust24THRUST_300001_SM_1000_NS8cuda_cub4core6detail5shmemE+120];
	ld.shared.u64 	%rd99, [_ZN6thrust24THRUST_300001_SM_1000_NS8cuda_cub4core6detail5shmemE+128];
	setp.lt.f32 	%p171, %f211, %f91;
	mov.f32 	%f242, %f211;
	mov.u64 	%rd305, %rd269;
	@%p171 bra 	$L__BB1_198;
	setp.lt.f32 	%p172, %f91, %f211;
	mov.f32 	%f242, %f91;
	mov.u64 	%rd305, %rd99;
	@%p172 bra 	$L__BB1_198;
	setp.lt.s64 	%p173, %rd269, %rd99;
	selp.f32 	%f242, %f211, %f91, %p173;
	min.s64 	%rd305, %rd269, %rd99;
	bra.uni 	$L__BB1_198;
$L__BB1_112:
	mov.u32 	%r17, %tid.x;
	cvt.u64.u32 	%rd101, %r17;
	mul.wide.u32 	%rd200, %r17, 4;
	add.s64 	%rd102, %rd1, %rd200;
	ld.global.f32 	%f172, [%rd102];
	add.s32 	%r37, %r17, 256;
	cvt.u64.u32 	%rd201, %r37;
	ld.global.f32 	%f173, [%rd102+1024];
	add.s32 	%r38, %r17, 512;
	cvt.u64.u32 	%rd202, %r38;
	ld.global.f32 	%f174, [%rd102+2048];
	ld.global.f32 	%f93, [%rd102+3072];
	or.b32  	%r39, %r17, 1024;
	cvt.u64.u32 	%rd103, %r39;
	add.s64 	%rd104, %rd198, %rd103;
	ld.global.f32 	%f94, [%rd102+4096];
	setp.lt.f32 	%p3, %f173, %f172;
	selp.f32 	%f175, %f173, %f172, %p3;
	selp.b64 	%rd203, %rd201, %rd101, %p3;
	setp.lt.f32 	%p4, %f174, %f175;
	selp.f32 	%f95, %f174, %f175, %p4;
	selp.b64 	%rd105, %rd202, %rd203, %p4;
	setp.lt.f32 	%p5, %f95, %f93;
	mov.f32 	%f212, %f95;
	mov.u64 	%rd270, %rd105;
	@%p5 bra 	$L__BB1_115;
	add.s32 	%r40, %r17, 768;
	cvt.u64.u32 	%rd270, %r40;
	setp.lt.f32 	%p6, %f93, %f95;
	mov.f32 	%f212, %f93;
	@%p6 bra 	$L__BB1_115;
	mov.f32 	%f212, %f95;
	mov.u64 	%rd270, %rd105;
$L__BB1_115:
	add.s64 	%rd108, %rd198, %rd270;
	setp.lt.f32 	%p7, %f212, %f94;
	mov.f32 	%f229, %f212;
	mov.u64 	%rd292, %rd108;
	@%p7 bra 	$L__BB1_118;
	setp.lt.f32 	%p8, %f94, %f212;
	mov.f32 	%f229, %f94;
	mov.u64 	%rd292, %rd104;
	@%p8 bra 	$L__BB1_118;
	setp.lt.s64 	%p9, %rd270, %rd103;
	selp.f32 	%f229, %f212, %f94, %p9;
	selp.b64 	%rd292, %rd108, %rd104, %p9;
$L__BB1_118:
	setp.lt.u32 	%p10, %r36, 2560;
	mov.b32 	%r394, 1280;
	@%p10 bra 	$L__BB1_136;
	mov.b32 	%r394, 1280;
$L__BB1_120:
	mov.u32 	%r18, %r394;
	cvt.u64.u32 	%rd204, %r18;
	add.s64 	%rd205, %rd101, %rd204;
	mul.wide.u32 	%rd206, %r18, 4;
	add.s64 	%rd207, %rd102, %rd206;
	add.s64 	%rd112, %rd205, %rd198;
	ld.global.f32 	%f100, [%rd207];
	add.s64 	%rd113, %rd112, 256;
	ld.global.f32 	%f101, [%rd207+1024];
	add.s64 	%rd114, %rd112, 512;
	ld.global.f32 	%f102, [%rd207+2048];
	add.s64 	%rd115, %rd112, 768;
	ld.global.f32 	%f103, [%rd207+3072];
	add.s64 	%rd116, %rd112, 1024;
	ld.global.f32 	%f104, [%rd207+4096];
	setp.lt.f32 	%p11, %f229, %f100;
	mov.f32 	%f215, %f229;
	mov.u64 	%rd273, %rd292;
	@%p11 bra 	$L__BB1_123;
	setp.lt.f32 	%p12, %f100, %f229;
	mov.f32 	%f215, %f100;
	mov.u64 	%rd273, %rd112;
	@%p12 bra 	$L__BB1_123;
	setp.lt.s64 	%p13, %rd292, %rd112;
	selp.f32 	%f215, %f229, %f100, %p13;
	min.s64 	%rd273, %rd292, %rd112;
$L__BB1_123:
	setp.lt.f32 	%p14, %f215, %f101;
	mov.f32 	%f216, %f215;
	mov.u64 	%rd274, %rd273;
	@%p14 bra 	$L__BB1_126;
	setp.lt.f32 	%p15, %f101, %f215;
	mov.f32 	%f216, %f101;
	mov.u64 	%rd274, %rd113;
	@%p15 bra 	$L__BB1_126;
	setp.lt.s64 	%p16, %rd273, %rd113;
	selp.f32 	%f216, %f215, %f101, %p16;
	min.s64 	%rd274, %rd273, %rd113;
$L__BB1_126:
	setp.lt.f32 	%p17, %f216, %f102;
	mov.f32 	%f217, %f216;
	mov.u64 	%rd275, %rd274;
	@%p17 bra 	$L__BB1_129;
	setp.lt.f32 	%p18, %f102, %f216;
	mov.f32 	%f217, %f102;
	mov.u64 	%rd275, %rd114;
	@%p18 bra 	$L__BB1_129;
	setp.lt.s64 	%p19, %rd274, %rd114;
	selp.f32 	%f217, %f216, %f102, %p19;
	min.s64 	%rd275, %rd274, %rd114;
$L__BB1_129:
	setp.lt.f32 	%p20, %f217, %f103;
	mov.f32 	%f218, %f217;
	mov.u64 	%rd276, %rd275;
	@%p20 bra 	$L__BB1_132;
	setp.lt.f32 	%p21, %f103, %f217;
	mov.f32 	%f218, %f103;
	mov.u64 	%rd276, %rd115;
	@%p21 bra 	$L__BB1_132;
	setp.lt.s64 	%p22, %rd275, %rd115;
	selp.f32 	%f218, %f217, %f103, %p22;
	min.s64 	%rd276, %rd275, %rd115;
$L__BB1_132:
	setp.lt.f32 	%p23, %f218, %f104;
	mov.f32 	%f229, %f218;
	mov.u64 	%rd292, %rd276;
	@%p23 bra 	$L__BB1_135;
	setp.lt.f32 	%p24, %f104, %f218;
	mov.f32 	%f229, %f104;
	mov.u64 	%rd292, %rd116;
	@%p24 bra 	$L__BB1_135;
	setp.lt.s64 	%p25, %rd276, %rd116;
	selp.f32 	%f229, %f218, %f104, %p25;
	min.s64 	%rd292, %rd276, %rd116;
$L__BB1_135:
	add.s32 	%r394, %r18, 1280;
	add.s32 	%r43, %r18, 2560;
	setp.le.s32 	%p26, %r43, %r36;
	@%p26 bra 	$L__BB1_120;
$L__BB1_136:
	setp.le.s32 	%p27, %r36, %r394;
	@%p27 bra 	$L__BB1_159;
	sub.s32 	%r21, %r36, %r394;
	setp.ge.s32 	%p28, %r17, %r21;
	@%p28 bra 	$L__BB1_159;
	not.b32 	%r44, %r17;
	add.s32 	%r45, %r36, %r44;
	sub.s32 	%r22, %r45, %r394;
	and.b32  	%r46, %r22, 768;
	setp.eq.s32 	%p29, %r46, 768;
	mov.u32 	%r397, %r17;
	@%p29 bra 	$L__BB1_144;
	add.s32 	%r47, %r17, %r394;
	cvt.u64.u32 	%rd209, %r47;
	add.s64 	%rd280, %rd198, %rd209;
	mul.wide.u32 	%rd210, %r47, 4;
	add.s64 	%rd279, %rd1, %rd210;
	shr.u32 	%r48, %r22, 8;
	add.s32 	%r49, %r48, 1;
	and.b32  	%r50, %r49, 3;
	neg.s32 	%r395, %r50;
	mov.u32 	%r397, %r17;
$L__BB1_140:
	.pragma "nounroll";
	mov.u64 	%rd132, %rd292;
	mov.f32 	%f116, %f229;
	ld.global.f32 	%f117, [%rd279];
	setp.lt.f32 	%p30, %f116, %f117;
	@%p30 bra 	$L__BB1_143;
	setp.lt.f32 	%p31, %f117, %f116;
	mov.f32 	%f229, %f117;
	mov.u64 	%rd292, %rd280;
	@%p31 bra 	$L__BB1_143;
	setp.lt.s64 	%p32, %rd132, %rd280;
	selp.f32 	%f229, %f116, %f117, %p32;
	min.s64 	%rd292, %rd132, %rd280;
$L__BB1_143:
	add.s32 	%r397, %r397, 256;
	add.s64 	%rd280, %rd280, 256;
	add.s64 	%rd279, %rd279, 1024;
	add.s32 	%r395, %r395, 1;
	setp.ne.s32 	%p33, %r395, 0;
	@%p33 bra 	$L__BB1_140;
$L__BB1_144:
	setp.lt.u32 	%p34, %r22, 768;
	@%p34 bra 	$L__BB1_159;
	add.s32 	%r398, %r397, %r394;
	cvt.u64.u32 	%rd211, %r398;
	add.s64 	%rd287, %rd198, %rd211;
	cvt.u64.u32 	%rd212, %r397;
	cvt.u64.u32 	%rd213, %r394;
	add.s64 	%rd214, %rd212, %rd213;
	shl.b64 	%rd215, %rd214, 2;
	add.s64 	%rd216, %rd215, %rd1;
	add.s64 	%rd286, %rd216, 3072;
	mul.wide.u32 	%rd217, %r398, 4;
	add.s64 	%rd285, %rd1, %rd217;
	add.s32 	%r399, %r397, 512;
$L__BB1_146:
	mov.u32 	%r32, %r399;
	ld.global.f32 	%f123, [%rd285];
	setp.lt.f32 	%p35, %f229, %f123;
	mov.f32 	%f226, %f229;
	mov.u64 	%rd289, %rd292;
	@%p35 bra 	$L__BB1_149;
	setp.lt.f32 	%p36, %f123, %f229;
	mov.f32 	%f226, %f123;
	mov.u64 	%rd289, %rd287;
	@%p36 bra 	$L__BB1_149;
	setp.lt.s64 	%p37, %rd292, %rd287;
	selp.f32 	%f226, %f229, %f123, %p37;
	min.s64 	%rd289, %rd292, %rd287;
$L__BB1_149:
	add.s32 	%r51, %r398, 256;
	cvt.u64.u32 	%rd218, %r51;
	add.s64 	%rd148, %rd198, %rd218;
	ld.global.f32 	%f126, [%rd286+-2048];
	setp.lt.f32 	%p38, %f226, %f126;
	mov.f32 	%f227, %f226;
	mov.u64 	%rd290, %rd289;
	@%p38 bra 	$L__BB1_152;
	setp.lt.f32 	%p39, %f126, %f226;
	mov.f32 	%f227, %f126;
	mov.u64 	%rd290, %rd148;
	@%p39 bra 	$L__BB1_152;
	setp.lt.s64 	%p40, %rd289, %rd148;
	selp.f32 	%f227, %f226, %f126, %p40;
	min.s64 	%rd290, %rd289, %rd148;
$L__BB1_152:
	add.s32 	%r52, %r398, 512;
	cvt.u64.u32 	%rd219, %r52;
	add.s64 	%rd151, %rd198, %rd219;
	ld.global.f32 	%f129, [%rd286+-1024];
	setp.lt.f32 	%p41, %f227, %f129;
	mov.f32 	%f228, %f227;
	mov.u64 	%rd291, %rd290;
	@%p41 bra 	$L__BB1_155;
	setp.lt.f32 	%p42, %f129, %f227;
	mov.f32 	%f228, %f129;
	mov.u64 	%rd291, %rd151;
	@%p42 bra 	$L__BB1_155;
	setp.lt.s64 	%p43, %rd290, %rd151;
	selp.f32 	%f228, %f227, %f129, %p43;
	min.s64 	%rd291, %rd290, %rd151;
$L__BB1_155:
	add.s32 	%r53, %r398, 768;
	cvt.u64.u32 	%rd220, %r53;
	add.s64 	%rd154, %rd198, %rd220;
	ld.global.f32 	%f132, [%rd286];
	setp.lt.f32 	%p44, %f228, %f132;
	mov.f32 	%f229, %f228;
	mov.u64 	%rd292, %rd291;
	@%p44 bra 	$L__BB1_158;
	setp.lt.f32 	%p45, %f132, %f228;
	mov.f32 	%f229, %f132;
	mov.u64 	%rd292, %rd154;
	@%p45 bra 	$L__BB1_158;
	setp.lt.s64 	%p46, %rd291, %rd154;
	selp.f32 	%f229, %f228, %f132, %p46;
	min.s64 	%rd292, %rd291, %rd154;
$L__BB1_158:
	add.s64 	%rd287, %rd287, 1024;
	add.s64 	%rd286, %rd286, 4096;
	add.s64 	%rd285, %rd285, 4096;
	add.s32 	%r399, %r32, 1024;
	add.s32 	%r54, %r32, 512;
	add.s32 	%r398, %r398, 1024;
	setp.lt.s32 	%p47, %r54, %r21;
	@%p47 bra 	$L__BB1_146;
$L__BB1_159:
	// begin inline asm
	mov.u32 %r55, %laneid;
	// end inline asm
	mov.b32 	%r57, %f229;
	mov.b32 	%r73, 1;
	mov.b32 	%r74, 31;
	mov.b32 	%r75, -1;
	// begin inline asm
	shfl.sync.down.b32 %r56, %r57, %r73, %r74, %r75;
	// end inline asm
	mov.b32 	%f136, %r56;
	// begin inline asm
	shfl.sync.down.b32 %r61, %r62, %r73, %r74, %r75;
	// end inline asm
	mov.b64 	{%r67, %r72}, %rd292;
	// begin inline asm
	shfl.sync.down.b32 %r66, %r67, %r73, %r74, %r75;
	// end inline asm
	// begin inline asm
	shfl.sync.down.b32 %r71, %r72, %r73, %r74, %r75;
	// end inline asm
	mov.b64 	%rd161, {%r66, %r71};
	setp.gt.s32 	%p48, %r55, 30;
	setp.lt.f32 	%p49, %f229, %f136;
	or.pred  	%p50, %p48, %p49;
	mov.f32 	%f231, %f229;
	mov.u64 	%rd294, %rd292;
	@%p50 bra 	$L__BB1_162;
	setp.gt.f32 	%p51, %f229, %f136;
	mov.f32 	%f231, %f136;
	mov.u64 	%rd294, %rd161;
	@%p51 bra 	$L__BB1_162;
	setp.lt.s64 	%p52, %rd292, %rd161;
	selp.f32 	%f231, %f229, %f136, %p52;
	min.s64 	%rd294, %rd292, %rd161;
$L__BB1_162:
	mov.b32 	%r77, %f231;
	mov.b32 	%r93, 2;
	mov.b32 	%r94, 31;
	mov.b32 	%r95, -1;
	// begin inline asm
	shfl.sync.down.b32 %r76, %r77, %r93, %r94, %r95;
	// end inline asm
	mov.b32 	%f139, %r76;
	// begin inline asm
	shfl.sync.down.b32 %r81, %r82, %r93, %r94, %r95;
	// end inline asm
	mov.b64 	{%r87, %r92}, %rd294;
	// begin inline asm
	shfl.sync.down.b32 %r86, %r87, %r93, %r94, %r95;
	// end inline asm
	// begin inline asm
	shfl.sync.down.b32 %r91, %r92, %r93, %r94, %r95;
	// end inline asm
	mov.b64 	%rd164, {%r86, %r91};
	setp.gt.s32 	%p53, %r55, 29;
	setp.lt.f32 	%p54, %f231, %f139;
	or.pred  	%p55, %p53, %p54;
	mov.f32 	%f232, %f231;
	mov.u64 	%rd295, %rd294;
	@%p55 bra 	$L__BB1_165;
	setp.gt.f32 	%p56, %f231, %f139;
	mov.f32 	%f232, %f139;
	mov.u64 	%rd295, %rd164;
	@%p56 bra 	$L__BB1_165;
	setp.lt.s64 	%p57, %rd294, %rd164;
	selp.f32 	%f232, %f231, %f139, %p57;
	min.s64 	%rd295, %rd294, %rd164;
$L__BB1_165:
	mov.b32 	%r97, %f232;
	mov.b32 	%r113, 4;
	mov.b32 	%r114, 31;
	mov.b32 	%r115, -1;
	// begin inline asm
	shfl.sync.down.b32 %r96, %r97, %r113, %r114, %r115;
	// end inline asm
	mov.b32 	%f142, %r96;
	// begin inline asm
	shfl.sync.down.b32 %r101, %r102, %r113, %r114, %r115;
	// end inline asm
	mov.b64 	{%r107, %r112}, %rd295;
	// begin inline asm
	shfl.sync.down.b32 %r106, %r107, %r113, %r114, %r115;
	// end inline asm
	// begin inline asm
	shfl.sync.down.b32 %r111, %r112, %r113, %r114, %r115;
	// end inline asm
	mov.b64 	%rd167, {%r106, %r111};
	setp.gt.s32 	%p58, %r55, 27;
	setp.lt.f32 	%p59, %f232, %f142;
	or.pred  	%p60, %p58, %p59;
	mov.f32 	%f233, %f232;
	mov.u64 	%rd296, %rd295;
	@%p60 bra 	$L__BB1_168;
	setp.gt.f32 	%p61, %f232, %f142;
	mov.f32 	%f233, %f142;
	mov.u64 	%rd296, %rd167;
	@%p61 bra 	$L__BB1_168;
	setp.lt.s64 	%p62, %rd295, %rd167;
	selp.f32 	%f233, %f232, %f142, %p62;
	min.s64 	%rd296, %rd295, %rd167;
$L__BB1_168:
	mov.b32 	%r117, %f233;
	mov.b32 	%r133, 8;
	mov.b32 	%r134, 31;
	mov.b32 	%r135, -1;
	// begin inline asm
	shfl.sync.down.b32 %r116, %r117, %r133, %r134, %r135;
	// end inline asm
	mov.b32 	%f145, %r116;
	// begin inline asm
	shfl.sync.down.b32 %r121, %r122, %r133, %r134, %r135;
	// end inline asm
	mov.b64 	{%r127, %r132}, %rd296;
	// begin inline asm
	shfl.sync.down.b32 %r126, %r127, %r133, %r134, %r135;
	// end inline asm
	// begin inline asm
	shfl.sync.down.b32 %r131, %r132, %r133, %r134, %r135;
	// end inline asm
	mov.b64 	%rd170, {%r126, %r131};
	setp.gt.s32 	%p63, %r55, 23;
	setp.lt.f32 	%p64, %f233, %f145;
	or.pred  	%p65, %p63, %p64;
	mov.f32 	%f234, %f233;
	mov.u64 	%rd297, %rd296;
	@%p65 bra 	$L__BB1_171;
	setp.gt.f32 	%p66, %f233, %f145;
	mov.f32 	%f234, %f145;
	mov.u64 	%rd297, %rd170;
	@%p66 bra 	$L__BB1_171;
	setp.lt.s64 	%p67, %rd296, %rd170;
	selp.f32 	%f234, %f233, %f145, %p67;
	min.s64 	%rd297, %rd296, %rd170;
$L__BB1_171:
	mov.b32 	%r137, %f234;
	mov.b32 	%r153, 16;
	mov.b32 	%r154, 31;
	mov.b32 	%r155, -1;
	// begin inline asm
	shfl.sync.down.b32 %r136, %r137, %r153, %r154, %r155;
	// end inline asm
	mov.b32 	%f148, %r136;
	// begin inline asm
	shfl.sync.down.b32 %r141, %r142, %r153, %r154, %r155;
	// end inline asm
	mov.b64 	{%r147, %r152}, %rd297;
	// begin inline asm
	shfl.sync.down.b32 %r146, %r147, %r153, %r154, %r155;
	// end inline asm
	// begin inline asm
	shfl.sync.down.b32 %r151, %r152, %r153, %r154, %r155;
	// end inline asm
	mov.b64 	%rd173, {%r146, %r151};
	setp.gt.s32 	%p68, %r55, 15;
	setp.lt.f32 	%p69, %f234, %f148;
	or.pred  	%p70, %p68, %p69;
	mov.f32 	%f242, %f234;
	mov.u64 	%rd305, %rd297;
	@%p70 bra 	$L__BB1_174;
	setp.gt.f32 	%p71, %f234, %f148;
	mov.f32 	%f242, %f148;
	mov.u64 	%rd305, %rd173;
	@%p71 bra 	$L__BB1_174;
	setp.lt.s64 	%p72, %rd297, %rd173;
	selp.f32 	%f242, %f234, %f148, %p72;
	min.s64 	%rd305, %rd297, %rd173;
$L__BB1_174:
	setp.ne.s32 	%p73, %r55, 0;
	@%p73 bra 	$L__BB1_176;
	shr.u32 	%r156, %r17, 1;
	and.b32  	%r157, %r156, 496;
	mov.u32 	%r158, _ZN6thrust24THRUST_300001_SM_1000_NS8cuda_cub4core6detail5shmemE;
	add.s32 	%r159, %r158, %r157;
	st.shared.f32 	[%r159+8], %f242;
	st.shared.u64 	[%r159+16], %rd305;
$L__BB1_176:
	bar.sync 	0;
	setp.ne.s32 	%p74, %r17, 0;
	@%p74 bra 	$L__BB1_198;
	ld.shared.f32 	%f151, [_ZN6thrust24THRUST_300001_SM_1000_NS8cuda_cub4core6detail5shmemE+24];
	ld.shared.u64 	%rd176, [_ZN6thrust24THRUST_300001_SM_1000_NS8cuda_cub4core6detail5shmemE+32];
	setp.lt.f32 	%p75, %f242, %f151;
	mov.f32 	%f236, %f242;
	mov.u64 	%rd299, %rd305;
	@%p75 bra 	$L__BB1_180;
	setp.lt.f32 	%p76, %f151, %f242;
	mov.f32 	%f236, %f151;
	mov.u64 	%rd299, %rd176;
	@%p76 bra 	$L__BB1_180;
	setp.lt.s64 	%p77, %rd305, %rd176;
	selp.f32 	%f236, %f242, %f151, %p77;
	min.s64 	%rd299, %rd305, %rd176;
$L__BB1_180:
	ld.shared.f32 	%f154, [_ZN6thrust24THRUST_300001_SM_1000_NS8cuda_cub4core6detail5shmemE+40];
	ld.shared.u64 	%rd179, [_ZN6thrust24THRUST_300001_SM_1000_NS8cuda_cub4core6detail5shmemE+48];
	setp.lt.f32 	%p78, %f236, %f154;
	mov.f32 	%f237, %f236;
	mov.u64 	%rd300, %rd299;
	@%p78 bra 	$L__BB1_183;
	setp.lt.f32 	%p79, %f154, %f236;
	mov.f32 	%f237, %f154;
	mov.u64 	%rd300, %rd179;
	@%p79 bra 	$L__BB1_183;
	setp.lt.s64 	%p80, %rd299, %rd179;
	selp.f32 	%f237, %f236, %f154, %p80;
	min.s64 	%rd300, %rd299, %rd179;
$L__BB1_183:
	ld.shared.f32 	%f157, [_ZN6thrust24THRUST_300001_SM_1000_NS8cuda_cub4core6detail5shmemE+56];
	ld.shared.u64 	%rd182, [_ZN6thrust24THRUST_300001_SM_1000_NS8cuda_cub4core6detail5shmemE+64];
	setp.lt.f32 	%p81, %f237, %f157;
	mov.f32 	%f238, %f237;
	mov.u64 	%rd301, %rd300;
	@%p81 bra 	$L__BB1_186;
	setp.lt.f32 	%p82, %f157, %f237;
	mov.f32 	%f238, %f157;
	mov.u64 	%rd301, %rd182;
	@%p82 bra 	$L__BB1_186;
	setp.lt.s64 	%p83, %rd300, %rd182;
	selp.f32 	%f238, %f237, %f157, %p83;
	min.s64 	%rd301, %rd300, %rd182;
$L__BB1_186:
	ld.shared.f32 	%f160, [_ZN6thrust24THRUST_300001_SM_1000_NS8cuda_cub4core6detail5shmemE+72];
	ld.shared.u64 	%rd185, [_ZN6thrust24THRUST_300001_SM_1000_NS8cuda_cub4core6detail5shmemE+80];
	setp.lt.f32 	%p84, %f238, %f160;
	mov.f32 	%f239, %f238;
	mov.u64 	%rd302, %rd301;
	@%p84 bra 	$L__BB1_189;
	setp.lt.f32 	%p85, %f160, %f238;
	mov.f32 	%f239, %f160;
	mov.u64 	%rd302, %rd185;
	@%p85 bra 	$L__BB1_189;
	setp.lt.s64 	%p86, %rd301, %rd185;
	selp.f32 	%f239, %f238, %f160, %p86;
	min.s64 	%rd302, %rd301, %rd185;
$L__BB1_189:
	ld.shared.f32 	%f163, [_ZN6thrust24THRUST_300001_SM_1000_NS8cuda_cub4core6detail5shmemE+88];
	ld.shared.u64 	%rd188, [_ZN6thrust24THRUST_300001_SM_1000_NS8cuda_cub4core6detail5shmemE+96];
	setp.lt.f32 	%p87, %f239, %f163;
	mov.f32 	%f240, %f239;
	mov.u64 	%rd303, %rd302;
	@%p87 bra 	$L__BB1_192;
	setp.lt.f32 	%p88, %f163, %f239;
	mov.f32 	%f240, %f163;
	mov.u64 	%rd303, %rd188;
	@%p88 bra 	$L__BB1_192;
	setp.lt.s64 	%p89, %rd302, %rd188;
	selp.f32 	%f240, %f239, %f163, %p89;
	min.s64 	%rd303, %rd302, %rd188;
$L__BB1_192:
	ld.shared.f32 	%f166, [_ZN6thrust24THRUST_300001_SM_1000_NS8cuda_cub4core6detail5shmemE+104];
	ld.shared.u64 	%rd191, [_ZN6thrust24THRUST_300001_SM_1000_NS8cuda_cub4core6detail5shmemE+112];
	setp.lt.f32 	%p90, %f240, %f166;
	mov.f32 	%f241, %f240;
	mov.u64 	%rd304, %rd303;
	@%p90 bra 	$L__BB1_195;
	setp.lt.f32 	%p91, %f166, %f240;
	mov.f32 	%f241, %f166;
	mov.u64 	%rd304, %rd191;
	@%p91 bra 	$L__BB1_195;
	setp.lt.s64 	%p92, %rd303, %rd191;
	selp.f32 	%f241, %f240, %f166, %p92;
	min.s64 	%rd304, %rd303, %rd191;
$L__BB1_195:
	ld.shared.f32 	%f169, [_ZN6thrust24THRUST_300001_SM_1000_NS8cuda_cub4core6detail5shmemE+120];
	ld.shared.u64 	%rd194, [_ZN6thrust24THRUST_300001_SM_1000_NS8cuda_cub4core6detail5shmemE+128];
	setp.lt.f32 	%p93, %f241, %f169;
	mov.f32 	%f242, %f241;
	mov.u64 	%rd305, %rd304;
	@%p93 bra 	$L__BB1_198;
	setp.lt.f32 	%p94, %f169, %f241;
	mov.f32 	%f242, %f169;
	mov.u64 	%rd305, %rd194;
	@%p94 bra 	$L__BB1_198;
	setp.lt.s64 	%p95, %rd304, %rd194;
	selp.f32 	%f242, %f241, %f169, %p95;
	min.s64 	%rd305, %rd304, %rd194;
$L__BB1_198:
	mov.u32 	%r387, %tid.x;
	setp.ne.s32 	%p222, %r387, 0;
	@%p222 bra 	$L__BB1_200;
	ld.param.u64 	%rd234, [_ZN6thrust24THRUST_300001_SM_1000_NS8cuda_cub4core6detail13_kernel_agentINS1_8__reduce11ReduceAgentINS0_12zip_iteratorIN4cuda3std3__45tupleIJPfNS0_17counting_iteratorIlNS0_11use_defaultESE_SE_EEEEEEEPNSB_IJflEEESI_iNS1_9__extrema9arg_min_fIflNSA_4lessIfEEEEEEJSH_SJ_iSO_EEEvDpT0__param_1];
	cvta.to.global.u64 	%rd233, %rd234;
	st.global.f32 	[%rd233], %f242;
	st.global.u64 	[%rd233+8], %rd305;
$L__BB1_200:
	ret;

}
	// .globl	_ZN6thrust24THRUST_300001_SM_1000_NS8cuda_cub4core6detail13_kernel_agentINS1_8__reduce11ReduceAgentINS0_12zip_iteratorIN4cuda3std3__45tupleIJPfNS0_17counting_iteratorIlNS0_11use_defaultESE_SE_EEEEEEEPNSB_IJflEEESI_iNS1_9__extrema9arg_min_fIflNSA_4lessIfEEEEEEJSH_SJ_iN3cub18CUB_300001_SM_100013GridEvenShareIiEENSR_9GridQueueIjEESO_EEEvDpT0_
.visible .entry _ZN6thrust24THRUST_300001_SM_1000_NS8cuda_cub4core6detail13_kernel_agentINS1_8__reduce11ReduceAgentINS0_12zip_iteratorIN4cuda3std3__45tupleIJPfNS0_17counting_iteratorIlNS0_11use_defaultESE_SE_EEEEEEEPNSB_IJflEEESI_iNS1_9__extrema9arg_min_fIflNSA_4lessIfEEEEEEJSH_SJ_iN3cub18CUB_300001_SM_100013GridEvenShareIiEENSR_9GridQueueIjEESO_EEEvDpT0_(
	.param .align 8 .b8 _ZN6thrust24THRUST_300001_SM_1000_NS8cuda_cub4core6detail13_kernel_agentINS1_8__reduce11ReduceAgentINS0_12zip_iteratorIN4cuda3std3__45tupleIJPfNS0_17counting_iteratorIlNS0_11use_defaultESE_SE_EEEEEEEPNSB_IJflEEESI_iNS1_9__extrema9arg_min_fIflNSA_4lessIfEEEEEEJSH_SJ_iN3cub18CUB_300001_SM_100013GridEvenShareIiEENSR_9GridQueueIjEESO_EEEvDpT0__param_0[16],
	.param .u64 .ptr .align 1 _ZN6thrust24THRUST_300001_SM_1000_NS8cuda_cub4core6detail13_kernel_agentINS1_8__reduce11ReduceAgentINS0_12zip_iteratorIN4cuda3std3__45tupleIJPfNS0_17counting_iteratorIlNS0_11use_defaultESE_SE_EEEEEEEPNSB_IJflEEESI_iNS1_9__extrema9arg_min_fIflNSA_4lessIfEEEEEEJSH_SJ_iN3cub18CUB_300001_SM_100013GridEvenShareIiEENSR_9GridQueueIjEESO_EEEvDpT0__param_1,
	.param .u32 _ZN6thrust24THRUST_300001_SM_1000_NS8cuda_cub4core6detail13_kernel_agentINS1_8__reduce11ReduceAgentINS0_12zip_iteratorIN4cuda3std3__45tupleIJPfNS0_17counting_iteratorIlNS0_11use_defaultESE_SE_EEEEEEEPNSB_IJflEEESI_iNS1_9__extrema9arg_min_fIflNSA_4lessIfEEEEEEJSH_SJ_iN3cub18CUB_300001_SM_100013GridEvenShareIiEENSR_9GridQueueIjEESO_EEEvDpT0__param_2,
	.param .align 4 .b8 _ZN6thrust24THRUST_300001_SM_1000_NS8cuda_cub4core6detail13_kernel_agentINS1_8__reduce11ReduceAgentINS0_12zip_iteratorIN4cuda3std3__45tupleIJPfNS0_17counting_iteratorIlNS0_11use_defaultESE_SE_EEEEEEEPNSB_IJflEEESI_iNS1_9__extrema9arg_min_fIflNSA_4lessIfEEEEEEJSH_SJ_iN3cub18CUB_300001_SM_100013GridEvenShareIiEENSR_9GridQueueIjEESO_EEEvDpT0__param_3[40],
	.param .align 8 .b8 _ZN6thrust24THRUST_300001_SM_1000_NS8cuda_cub4core6detail13_kernel_agentINS1_8__reduce11ReduceAgentINS0_12zip_iteratorIN4cuda3std3__45tupleIJPfNS0_17counting_iteratorIlNS0_11use_defaultESE_SE_EEEEEEEPNSB_IJflEEESI_iNS1_9__extrema9arg_min_fIflNSA_4lessIfEEEEEEJSH_SJ_iN3cub18CUB_300001_SM_100013GridEvenShareIiEENSR_9GridQueueIjEESO_EEEvDpT0__param_4[8],
	.param .align 1 .b8 _ZN6thrust24THRUST_300001_SM_1000_NS8cuda_cub4core6detail13_kernel_agentINS1_8__reduce11ReduceAgentINS0_12zip_iteratorIN4cuda3std3__45tupleIJPfNS0_17counting_iteratorIlNS0_11use_defaultESE_SE_EEEEEEEPNSB_IJflEEESI_iNS1_9__extrema9arg_min_fIflNSA_4lessIfEEEEEEJSH_SJ_iN3cub18CUB_300001_SM_100013GridEvenShareIiEENSR_9GridQueueIjEESO_EEEvDpT0__param_5[1]
)
.maxntid 256
{
	.reg .pred 	%p<225>;
	.reg .b32 	%r<437>;
	.reg .b32 	%f<243>;
	.reg .b64 	%rd<287>;

	ld.param.u64 	%rd3, [_ZN6thrust24THRUST_300001_SM_1000_NS8cuda_cub4core6detail13_kernel_agentINS1_8__reduce11ReduceAgentINS0_12zip_iteratorIN4cuda3std3__45tupleIJPfNS0_17counting_iteratorIlNS0_11use_defaultESE_SE_EEEEEEEPNSB_IJflEEESI_iNS1_9__extrema9arg_min_fIflNSA_4lessIfEEEEEEJSH_SJ_iN3cub18CUB_300001_SM_100013GridEvenShareIiEENSR_9GridQueueIjEESO_EEEvDpT0__param_0+8];
	ld.param.u64 	%rd184, [_ZN6thrust24THRUST_300001_SM_1000_NS8cuda_cub4core6detail13_kernel_agentINS1_8__reduce11ReduceAgentINS0_12zip_iteratorIN4cuda3std3__45tupleIJPfNS0_17counting_iteratorIlNS0_11use_defaultESE_SE_EEEEEEEPNSB_IJflEEESI_iNS1_9__extrema9arg_min_fIflNSA_4lessIfEEEEEEJSH_SJ_iN3cub18CUB_300001_SM_100013GridEvenShareIiEENSR_9GridQueueIjEESO_EEEvDpT0__param_0];
	ld.param.u64 	%rd185, [_ZN6thrust24THRUST_300001_SM_1000_NS8cuda_cub4core6detail13_kernel_agentINS1_8__reduce11ReduceAgentINS0_12zip_iteratorIN4cuda3std3__45tupleIJPfNS0_17counting_iteratorIlNS0_11use_defaultESE_SE_EEEEEEEPNSB_IJflEEESI_iNS1_9__extrema9arg_min_fIflNSA_4lessIfEEEEEEJSH_SJ_iN3cub18CUB_300001_SM_100013GridEvenShareIiEENSR_9GridQueueIjEESO_EEEvDpT0__param_4];
	ld.param.u32 	%r66, [_ZN6thrust24THRUST_300001_SM_1000_NS8cuda_cub4core6detail13_kernel_agentINS1_8__reduce11ReduceAgentINS0_12zip_iteratorIN4cuda3std3__45tupleIJPfNS0_17counting_iteratorIlNS0_11use_defaultESE_SE_EEEEEEEPNSB_IJflEEESI_iNS1_9__extrema9arg_min_fIflNSA_4lessIfEEEEEEJSH_SJ_iN3cub18CUB_300001_SM_100013GridEvenShareIiEENSR_9GridQueueIjEESO_EEEvDpT0__param_2];
	cvta.to.global.u64 	%rd1, %rd185;
	cvta.to.global.u64 	%rd2, %rd184;
	mov.u32 	%r1, %ctaid.x;
	mul.lo.s32 	%r2, %r1, 1280;
	mov.u32 	%r67, %nctaid.x;
	mul.lo.s32 	%r3, %r67, 1280;
	add.s32 	%r68, %r2, 1280;
	setp.le.s32 	%p1, %r68, %r66;
	@%p1 bra 	$L__BB2_111;
	sub.s32 	%r4, %r66, %r2;
	mov.u32 	%r5, %tid.x;
	setp.ge.s32 	%p98, %r5, %r4;
	mov.f32 	%f188, 0f00000000;
	mov.b64 	%rd232, 0;
	mov.u32 	%r420, %r5;
	@%p98 bra 	$L__BB2_3;
	add.s32 	%r190, %r2, %r5;
	cvt.s64.s32 	%rd207, %r190;
	mul.wide.s32 	%rd208, %r190, 4;
	add.s64 	%rd209, %rd2, %rd208;
	add.s64 	%rd232, %rd3, %rd207;
	ld.global.f32 	%f188, [%rd209];
	add.s32 	%r420, %r5, 256;
$L__BB2_3:
	setp.ge.s32 	%p99, %r420, %r4;
	@%p99 bra 	$L__BB2_25;
	not.b32 	%r191, %r420;
	add.s32 	%r192, %r66, %r191;
	sub.s32 	%r8, %r192, %r2;
	and.b32  	%r193, %r8, 768;
	setp.eq.s32 	%p100, %r193, 768;
	@%p100 bra 	$L__BB2_10;
	add.s32 	%r418, %r420, %r2;
	shr.u32 	%r194, %r8, 8;
	add.s32 	%r195, %r194, 1;
	and.b32  	%r196, %r195, 3;
	neg.s32 	%r417, %r196;
$L__BB2_6:
	.pragma "nounroll";
	mov.u64 	%rd6, %rd232;
	mov.f32 	%f3, %f188;
	cvt.s64.s32 	%rd211, %r418;
	add.s64 	%rd7, %rd3, %rd211;
	mul.wide.s32 	%rd212, %r418, 4;
	add.s64 	%rd213, %rd2, %rd212;
	ld.global.f32 	%f4, [%rd213];
	setp.lt.f32 	%p101, %f3, %f4;
	@%p101 bra 	$L__BB2_9;
	setp.lt.f32 	%p102, %f4, %f3;
	mov.u64 	%rd232, %rd7;
	mov.f32 	%f188, %f4;
	@%p102 bra 	$L__BB2_9;
	setp.lt.s64 	%p103, %rd6, %rd7;
	min.s64 	%rd232, %rd6, %rd7;
	selp.f32 	%f188, %f3, %f4, %p103;
$L__BB2_9:
	add.s32 	%r420, %r420, 256;
	add.s32 	%r418, %r418, 256;
	add.s32 	%r417, %r417, 1;
	setp.ne.s32 	%p104, %r417, 0;
	@%p104 bra 	$L__BB2_6;
$L__BB2_10:
	setp.lt.u32 	%p105, %r8, 768;
	@%p105 bra 	$L__BB2_25;
	add.s32 	%r421, %r420, %r2;
	add.s32 	%r424, %r421, 256;
	add.s32 	%r423, %r421, 512;
	add.s32 	%r422, %r421, 768;
	add.s64 	%rd12, %rd2, 2048;
$L__BB2_12:
	cvt.s64.s32 	%rd214, %r424;
	add.s64 	%rd14, %rd3, %rd214;
	cvt.s64.s32 	%rd215, %r423;
	add.s64 	%rd15, %rd3, %rd215;
	cvt.s64.s32 	%rd216, %r422;
	add.s64 	%rd16, %rd3, %rd216;
	cvt.s64.s32 	%rd217, %r421;
	mul.wide.s32 	%rd218, %r421, 4;
	add.s64 	%rd17, %rd12, %rd218;
	add.s64 	%rd18, %rd3, %rd217;
	ld.global.f32 	%f10, [%rd17+-2048];
	setp.lt.f32 	%p106, %f188, %f10;
	mov.u64 	%rd229, %rd232;
	mov.f32 	%f185, %f188;
	@%p106 bra 	$L__BB2_15;
	setp.lt.f32 	%p107, %f10, %f188;
	mov.u64 	%rd229, %rd18;
	mov.f32 	%f185, %f10;
	@%p107 bra 	$L__BB2_15;
	setp.lt.s64 	%p108, %rd232, %rd18;
	min.s64 	%rd229, %rd232, %rd18;
	selp.f32 	%f185, %f188, %f10, %p108;
$L__BB2_15:
	ld.global.f32 	%f13, [%rd17+-1024];
	setp.lt.f32 	%p109, %f185, %f13;
	mov.u64 	%rd230, %rd229;
	mov.f32 	%f186, %f185;
	@%p109 bra 	$L__BB2_18;
	setp.lt.f32 	%p110, %f13, %f185;
	mov.u64 	%rd230, %rd14;
	mov.f32 	%f186, %f13;
	@%p110 bra 	$L__BB2_18;
	setp.lt.s64 	%p111, %rd229, %rd14;
	min.s64 	%rd230, %rd229, %rd14;
	selp.f32 	%f186, %f185, %f13, %p111;
$L__BB2_18:
	ld.global.f32 	%f16, [%rd17];
	setp.lt.f32 	%p112, %f186, %f16;
	mov.u64 	%rd231, %rd230;
	mov.f32 	%f187, %f186;
	@%p112 bra 	$L__BB2_21;
	setp.lt.f32 	%p113, %f16, %f186;
	mov.u64 	%rd231, %rd15;
	mov.f32 	%f187, %f16;
	@%p113 bra 	$L__BB2_21;
	setp.lt.s64 	%p114, %rd230, %rd15;
	min.s64 	%rd231, %rd230, %rd15;
	selp.f32 	%f187, %f186, %f16, %p114;
$L__BB2_21:
	ld.global.f32 	%f19, [%rd17+1024];
	setp.lt.f32 	%p115, %f187, %f19;
	mov.u64 	%rd232, %rd231;
	mov.f32 	%f188, %f187;
	@%p115 bra 	$L__BB2_24;
	setp.lt.f32 	%p116, %f19, %f187;
	mov.u64 	%rd232, %rd16;
	mov.f32 	%f188, %f19;
	@%p116 bra 	$L__BB2_24;
	setp.lt.s64 	%p117, %rd231, %rd16;
	min.s64 	%rd232, %rd231, %rd16;
	selp.f32 	%f188, %f187, %f19, %p117;
$L__BB2_24:
	add.s32 	%r420, %r420, 1024;
	add.s32 	%r424, %r424, 1024;
	add.s32 	%r423, %r423, 1024;
	add.s32 	%r422, %r422, 1024;
	add.s32 	%r421, %r421, 1024;
	setp.lt.s32 	%p118, %r420, %r4;
	@%p118 bra 	$L__BB2_12;
$L__BB2_25:
	setp.lt.s32 	%p119, %r4, 256;
	@%p119 bra 	$L__BB2_65;
	// begin inline asm
	mov.u32 %r310, %laneid;
	// end inline asm
	mov.b32 	%r312, %f188;
	mov.b32 	%r328, 1;
	mov.b32 	%r329, 31;
	mov.b32 	%r330, -1;
	// begin inline asm
	shfl.sync.down.b32 %r311, %r312, %r328, %r329, %r330;
	// end inline asm
	mov.b32 	%f23, %r311;
	// begin inline asm
	shfl.sync.down.b32 %r316, %r317, %r328, %r329, %r330;
	// end inline asm
	mov.b64 	{%r322, %r327}, %rd232;
	// begin inline asm
	shfl.sync.down.b32 %r321, %r322, %r328, %r329, %r330;
	// end inline asm
	// begin inline asm
	shfl.sync.down.b32 %r326, %r327, %r328, %r329, %r330;
	// end inline asm
	mov.b64 	%rd28, {%r321, %r326};
	setp.gt.s32 	%p176, %r310, 30;
	setp.lt.f32 	%p177, %f188, %f23;
	or.pred  	%p178, %p176, %p177;
	mov.u64 	%rd234, %rd232;
	mov.f32 	%f190, %f188;
	@%p178 bra 	$L__BB2_29;
	setp.gt.f32 	%p179, %f188, %f23;
	mov.u64 	%rd234, %rd28;
	mov.f32 	%f190, %f23;
	@%p179 bra 	$L__BB2_29;
	setp.lt.s64 	%p180, %rd232, %rd28;
	min.s64 	%rd234, %rd232, %rd28;
	selp.f32 	%f190, %f188, %f23, %p180;
$L__BB2_29:
	mov.b32 	%r332, %f190;
	mov.b32 	%r348, 2;
	mov.b32 	%r349, 31;
	mov.b32 	%r350, -1;
	// begin inline asm
	shfl.sync.down.b32 %r331, %r332, %r348, %r349, %r350;
	// end inline asm
	mov.b32 	%f26, %r331;
	// begin inline asm
	shfl.sync.down.b32 %r336, %r337, %r348, %r349, %r350;
	// end inline asm
	mov.b64 	{%r342, %r347}, %rd234;
	// begin inline asm
	shfl.sync.down.b32 %r341, %r342, %r348, %r349, %r350;
	// end inline asm
	// begin inline asm
	shfl.sync.down.b32 %r346, %r347, %r348, %r349, %r350;
	// end inline asm
	mov.b64 	%rd31, {%r341, %r346};
	setp.gt.s32 	%p181, %r310, 29;
	setp.lt.f32 	%p182, %f190, %f26;
	or.pred  	%p183, %p181, %p182;
	mov.u64 	%rd235, %rd234;
	mov.f32 	%f191, %f190;
	@%p183 bra 	$L__BB2_32;
	setp.gt.f32 	%p184, %f190, %f26;
	mov.u64 	%rd235, %rd31;
	mov.f32 	%f191, %f26;
	@%p184 bra 	$L__BB2_32;
	setp.lt.s64 	%p185, %rd234, %rd31;
	min.s64 	%rd235, %rd234, %rd31;
	selp.f32 	%f191, %f190, %f26, %p185;
$L__BB2_32:
	mov.b32 	%r352, %f191;
	mov.b32 	%r368, 4;
	mov.b32 	%r369, 31;
	mov.b32 	%r370, -1;
	// begin inline asm
	shfl.sync.down.b32 %r351, %r352, %r368, %r369, %r370;
	// end inline asm
	mov.b32 	%f29, %r351;
	// begin inline asm
	shfl.sync.down.b32 %r356, %r357, %r368, %r369, %r370;
	// end inline asm
	mov.b64 	{%r362, %r367}, %rd235;
	// begin inline asm
	shfl.sync.down.b32 %r361, %r362, %r368, %r369, %r370;
	// end inline asm
	// begin inline asm
	shfl.sync.down.b32 %r366, %r367, %r368, %r369, %r370;
	// end inline asm
	mov.b64 	%rd34, {%r361, %r366};
	setp.gt.s32 	%p186, %r310, 27;
	setp.lt.f32 	%p187, %f191, %f29;
	or.pred  	%p188, %p186, %p187;
	mov.u64 	%rd236, %rd235;
	mov.f32 	%f192, %f191;
	@%p188 bra 	$L__BB2_35;
	setp.gt.f32 	%p189, %f191, %f29;
	mov.u64 	%rd236, %rd34;
	mov.f32 	%f192, %f29;
	@%p189 bra 	$L__BB2_35;
	setp.lt.s64 	%p190, %rd235, %rd34;
	min.s64 	%rd236, %rd235, %rd34;
	selp.f32 	%f192, %f191, %f29, %p190;
$L__BB2_35:
	mov.b32 	%r372, %f192;
	mov.b32 	%r388, 8;
	mov.b32 	%r389, 31;
	mov.b32 	%r390, -1;
	// begin inline asm
	shfl.sync.down.b32 %r371, %r372, %r388, %r389, %r390;
	// end inline asm
	mov.b32 	%f32, %r371;
	// begin inline asm
	shfl.sync.down.b32 %r376, %r377, %r388, %r389, %r390;
	// end inline asm
	mov.b64 	{%r382, %r387}, %rd236;
	// begin inline asm
	shfl.sync.down.b32 %r381, %r382, %r388, %r389, %r390;
	// end inline asm
	// begin inline asm
	shfl.sync.down.b32 %r386, %r387, %r388, %r389, %r390;
	// end inline asm
	mov.b64 	%rd37, {%r381, %r386};
	setp.gt.s32 	%p191, %r310, 23;
	setp.lt.f32 	%p192, %f192, %f32;
	or.pred  	%p193, %p191, %p192;
	mov.u64 	%rd237, %rd236;
	mov.f32 	%f193, %f192;
	@%p193 bra 	$L__BB2_38;
	setp.gt.f32 	%p194, %f192, %f32;
	mov.u64 	%rd237, %rd37;
	mov.f32 	%f193, %f32;
	@%p194 bra 	$L__BB2_38;
	setp.lt.s64 	%p195, %rd236, %rd37;
	min.s64 	%rd237, %rd236, %rd37;
	selp.f32 	%f193, %f192, %f32, %p195;
$L__BB2_38:
	mov.b32 	%r392, %f193;
	mov.b32 	%r408, 16;
	mov.b32 	%r409, 31;
	mov.b32 	%r410, -1;
	// begin inline asm
	shfl.sync.down.b32 %r391, %r392, %r408, %r409, %r410;
	// end inline asm
	mov.b32 	%f35, %r391;
	// begin inline asm
	shfl.sync.down.b32 %r396, %r397, %r408, %r409, %r410;
	// end inline asm
	mov.b64 	{%r402, %r407}, %rd237;
	// begin inline asm
	shfl.sync.down.b32 %r401, %r402, %r408, %r409, %r410;
	// end inline asm
	// begin inline asm
	shfl.sync.down.b32 %r406, %r407, %r408, %r409, %r410;
	// end inline asm
	mov.b64 	%rd40, {%r401, %r406};
	setp.gt.s32 	%p196, %r310, 15;
	setp.lt.f32 	%p197, %f193, %f35;
	or.pred  	%p198, %p196, %p197;
	mov.u64 	%rd286, %rd237;
	mov.f32 	%f242, %f193;
	@%p198 bra 	$L__BB2_41;
	setp.gt.f32 	%p199, %f193, %f35;
	mov.u64 	%rd286, %rd40;
	mov.f32 	%f242, %f35;
	@%p199 bra 	$L__BB2_41;
	setp.lt.s64 	%p200, %rd237, %rd40;
	min.s64 	%rd286, %rd237, %rd40;
	selp.f32 	%f242, %f193, %f35, %p200;
$L__BB2_41:
	setp.ne.s32 	%p201, %r310, 0;
	@%p201 bra 	$L__BB2_43;
	shr.u32 	%r411, %r5, 1;
	and.b32  	%r412, %r411, 496;
	mov.u32 	%r413, _ZN6thrust24THRUST_300001_SM_1000_NS8cuda_cub4core6detail5shmemE;
	add.s32 	%r414, %r413, %r412;
	st.shared.f32 	[%r414+8], %f242;
	st.shared.u64 	[%r414+16], %rd286;
$L__BB2_43:
	bar.sync 	0;
	setp.ne.s32 	%p202, %r5, 0;
	@%p202 bra 	$L__BB2_201;
	ld.shared.f32 	%f38, [_ZN6thrust24THRUST_300001_SM_1000_NS8cuda_cub4core6detail5shmemE+24];
	ld.shared.u64 	%rd43, [_ZN6thrust24THRUST_300001_SM_1000_NS8cuda_cub4core6detail5shmemE+32];
	setp.lt.f32 	%p203, %f242, %f38;
	mov.u64 	%rd239, %rd286;
	mov.f32 	%f195, %f242;
	@%p203 bra 	$L__BB2_47;
	setp.lt.f32 	%p204, %f38, %f242;
	mov.u64 	%rd239, %rd43;
	mov.f32 	%f195, %f38;
	@%p204 bra 	$L__BB2_47;
	setp.lt.s64 	%p205, %rd286, %rd43;
	min.s64 	%rd239, %rd286, %rd43;
	selp.f32 	%f195, %f242, %f38, %p205;
$L__BB2_47:
	ld.shared.f32 	%f41, [_ZN6thrust24THRUST_300001_SM_1000_NS8cuda_cub4core6detail5shmemE+40];
	ld.shared.u64 	%rd46, [_ZN6thrust24THRUST_300001_SM_1000_NS8cuda_cub4core6detail5shmemE+48];
	setp.lt.f32 	%p206, %f195, %f41;
	mov.u64 	%rd240, %rd239;
	mov.f32 	%f196, %f195;
	@%p206 bra 	$L__BB2_50;
	setp.lt.f32 	%p207, %f41, %f195;
	mov.u64 	%rd240, %rd46;
	mov.f32 	%f196, %f41;
	@%p207 bra 	$L__BB2_50;
	setp.lt.s64 	%p208, %rd239, %rd46;
	min.s64 	%rd240, %rd239, %rd46;
	selp.f32 	%f196, %f195, %f41, %p208;
$L__BB2_50:
	ld.shared.f32 	%f44, [_ZN6thrust24THRUST_300001_SM_1000_NS8cuda_cub4core6detail5shmemE+56];
	ld.shared.u64 	%rd49, [_ZN6thrust24THRUST_300001_SM_1000_NS8cuda_cub4core6detail5shmemE+64];
	setp.lt.f32 	%p209, %f196, %f44;
	mov.u64 	%rd241, %rd240;
	mov.f32 	%f197, %f196;
	@%p209 bra 	$L__BB2_53;
	setp.lt.f32 	%p210, %f44, %f196;
	mov.u64 	%rd241, %rd49;
	mov.f32 	%f197, %f44;
	@%p210 bra 	$L__BB2_53;
	setp.lt.s64 	%p211, %rd240, %rd49;
	min.s64 	%rd241, %rd240, %rd49;
	selp.f32 	%f197, %f196, %f44, %p211;
$L__BB2_53:
	ld.shared.f32 	%f47, [_ZN6thrust24THRUST_300001_SM_1000_NS8cuda_cub4core6detail5shmemE+72];
	ld.shared.u64 	%rd52, [_ZN6thrust24THRUST_300001_SM_1000_NS8cuda_cub4core6detail5shmemE+80];
	setp.lt.f32 	%p212, %f197, %f47;
	mov.u64 	%rd242, %rd241;
	mov.f32 	%f198, %f197;
	@%p212 bra 	$L__BB2_56;
	setp.lt.f32 	%p213, %f47, %f197;
	mov.u64 	%rd242, %rd52;
	mov.f32 	%f198, %f47;
	@%p213 bra 	$L__BB2_56;
	setp.lt.s64 	%p214, %rd241, %rd52;
	min.s64 	%rd242, %rd241, %rd52;
	selp.f32 	%f198, %f197, %f47, %p214;
$L__BB2_56:
	ld.shared.f32 	%f50, [_ZN6thrust24THRUST_300001_SM_1000_NS8cuda_cub4core6detail5shmemE+88];
	ld.shared.u64 	%rd55, [_ZN6thrust24THRUST_300001_SM_1000_NS8cuda_cub4core6detail5shmemE+96];
	setp.lt.f32 	%p215, %f198, %f50;
	mov.u64 	%rd243, %rd242;
	mov.f32 	%f199, %f198;
	@%p215 bra 	$L__BB2_59;
	setp.lt.f32 	%p216, %f50, %f198;
	mov.u64 	%rd243, %rd55;
	mov.f32 	%f199, %f50;
	@%p216 bra 	$L__BB2_59;
	setp.lt.s64 	%p217, %rd242, %rd55;
	min.s64 	%rd243, %rd242, %rd55;
	selp.f32 	%f199, %f198, %f50, %p217;
$L__BB2_59:
	ld.shared.f32 	%f53, [_ZN6thrust24THRUST_300001_SM_1000_NS8cuda_cub4core6detail5shmemE+104];
	ld.shared.u64 	%rd58, [_ZN6thrust24THRUST_300001_SM_1000_NS8cuda_cub4core6detail5shmemE+112];
	setp.lt.f32 	%p218, %f199, %f53;
	mov.u64 	%rd244, %rd243;
	mov.f32 	%f200, %f199;
	@%p218 bra 	$L__BB2_62;
	setp.lt.f32 	%p219, %f53, %f199;
	mov.u64 	%rd244, %rd58;
	mov.f32 	%f200, %f53;
	@%p219 bra 	$L__BB2_62;
	setp.lt.s64 	%p220, %rd243, %rd58;
	min.s64 	%rd244, %rd243, %rd58;
	selp.f32 	%f200, %f199, %f53, %p220;
$L__BB2_62:
	ld.shared.f32 	%f56, [_ZN6thrust24THRUST_300001_SM_1000_NS8cuda_cub4core6detail5shmemE+120];
	ld.shared.u64 	%rd61, [_ZN6thrust24THRUST_300001_SM_1000_NS8cuda_cub4core6detail5shmemE+128];
	setp.lt.f32 	%p221, %f200, %f56;
	mov.f32 	%f242, %f200;
	mov.u64 	%rd286, %rd244;
	@%p221 bra 	$L__BB2_201;
	setp.lt.f32 	%p222, %f56, %f200;
	mov.f32 	%f242, %f56;
	mov.u64 	%rd286, %rd61;
	@%p222 bra 	$L__BB2_201;
	setp.lt.s64 	%p223, %rd244, %rd61;
	min.s64 	%rd286, %rd244, %rd61;
	selp.f32 	%f242, %f200, %f56, %p223;
	bra.uni 	$L__BB2_201;
$L__BB2_65:
	// begin inline asm
	mov.u32 %r197, %laneid;
	// end inline asm
	and.b32  	%r218, %r5, 992;
	add.s32 	%r219, %r218, 32;
	setp.gt.s32 	%p120, %r219, %r4;
	not.b32 	%r220, %r218;
	add.s32 	%r221, %r4, %r220;
	selp.b32 	%r216, %r221, 31, %p120;
	mov.b32 	%r199, %f188;
	mov.b32 	%r215, 1;
	mov.b32 	%r217, -1;
	// begin inline asm
	shfl.sync.down.b32 %r198, %r199, %r215, %r216, %r217;
	// end inline asm
	mov.b32 	%f58, %r198;
	// begin inline asm
	shfl.sync.down.b32 %r203, %r204, %r215, %r216, %r217;
	// end inline asm
	mov.b64 	{%r209, %r214}, %rd232;
	// begin inline asm
	shfl.sync.down.b32 %r208, %r209, %r215, %r216, %r217;
	// end inline asm
	// begin inline asm
	shfl.sync.down.b32 %r213, %r214, %r215, %r216, %r217;
	// end inline asm
	mov.b64 	%rd63, {%r208, %r213};
	setp.ge.s32 	%p121, %r197, %r216;
	setp.lt.f32 	%p122, %f188, %f58;
	or.pred  	%p123, %p121, %p122;
	mov.f32 	%f201, %f188;
	mov.u64 	%rd245, %rd232;
	@%p123 bra 	$L__BB2_68;
	setp.gt.f32 	%p124, %f188, %f58;
	mov.f32 	%f201, %f58;
	mov.u64 	%rd245, %rd63;
	@%p124 bra 	$L__BB2_68;
	setp.lt.s64 	%p125, %rd232, %rd63;
	selp.f32 	%f201, %f188, %f58, %p125;
	min.s64 	%rd245, %rd232, %rd63;
$L__BB2_68:
	mov.b32 	%r223, %f201;
	mov.b32 	%r239, 2;
	mov.b32 	%r241, -1;
	// begin inline asm
	shfl.sync.down.b32 %r222, %r223, %r239, %r216, %r241;
	// end inline asm
	mov.b32 	%f61, %r222;
	// begin inline asm
	shfl.sync.down.b32 %r227, %r228, %r239, %r216, %r241;
	// end inline asm
	mov.b64 	{%r233, %r238}, %rd245;
	// begin inline asm
	shfl.sync.down.b32 %r232, %r233, %r239, %r216, %r241;
	// end inline asm
	// begin inline asm
	shfl.sync.down.b32 %r237, %r238, %r239, %r216, %r241;
	// end inline asm
	mov.b64 	%rd66, {%r232, %r237};
	add.s32 	%r242, %r197, 2;
	setp.gt.s32 	%p126, %r242, %r216;
	setp.lt.f32 	%p127, %f201, %f61;
	or.pred  	%p128, %p126, %p127;
	mov.f32 	%f202, %f201;
	mov.u64 	%rd246, %rd245;
	@%p128 bra 	$L__BB2_71;
	setp.gt.f32 	%p129, %f201, %f61;
	mov.f32 	%f202, %f61;
	mov.u64 	%rd246, %rd66;
	@%p129 bra 	$L__BB2_71;
	setp.lt.s64 	%p130, %rd245, %rd66;
	selp.f32 	%f202, %f201, %f61, %p130;
	min.s64 	%rd246, %rd245, %rd66;
$L__BB2_71:
	mov.b32 	%r244, %f202;
	mov.b32 	%r260, 4;
	mov.b32 	%r262, -1;
	// begin inline asm
	shfl.sync.down.b32 %r243, %r244, %r260, %r216, %r262;
	// end inline asm
	mov.b32 	%f64, %r243;
	// begin inline asm
	shfl.sync.down.b32 %r248, %r249, %r260, %r216, %r262;
	// end inline asm
	mov.b64 	{%r254, %r259}, %rd246;
	// begin inline asm
	shfl.sync.down.b32 %r253, %r254, %r260, %r216, %r262;
	// end inline asm
	// begin inline asm
	shfl.sync.down.b32 %r258, %r259, %r260, %r216, %r262;
	// end inline asm
	mov.b64 	%rd69, {%r253, %r258};
	add.s32 	%r263, %r197, 4;
	setp.gt.s32 	%p131, %r263, %r216;
	setp.lt.f32 	%p132, %f202, %f64;
	or.pred  	%p133, %p131, %p132;
	mov.f32 	%f203, %f202;
	mov.u64 	%rd247, %rd246;
	@%p133 bra 	$L__BB2_74;
	setp.gt.f32 	%p134, %f202, %f64;
	mov.f32 	%f203, %f64;
	mov.u64 	%rd247, %rd69;
	@%p134 bra 	$L__BB2_74;
	setp.lt.s64 	%p135, %rd246, %rd69;
	selp.f32 	%f203, %f202, %f64, %p135;
	min.s64 	%rd247, %rd246, %rd69;
$L__BB2_74:
	mov.b32 	%r265, %f203;
	mov.b32 	%r281, 8;
	mov.b32 	%r283, -1;
	// begin inline asm
	shfl.sync.down.b32 %r264, %r265, %r281, %r216, %r283;
	// end inline asm
	mov.b32 	%f67, %r264;
	// begin inline asm
	shfl.sync.down.b32 %r269, %r270, %r281, %r216, %r283;
	// end inline asm
	mov.b64 	{%r275, %r280}, %rd247;
	// begin inline asm
	shfl.sync.down.b32 %r274, %r275, %r281, %r216, %r283;
	// end inline asm
	// begin inline asm
	shfl.sync.down.b32 %r279, %r280, %r281, %r216, %r283;
	// end inline asm
	mov.b64 	%rd72, {%r274, %r279};
	add.s32 	%r284, %r197, 8;
	setp.gt.s32 	%p136, %r284, %r216;
	setp.lt.f32 	%p137, %f203, %f67;
	or.pred  	%p138, %p136, %p137;
	mov.f32 	%f204, %f203;
	mov.u64 	%rd248, %rd247;
	@%p138 bra 	$L__BB2_77;
	setp.gt.f32 	%p139, %f203, %f67;
	mov.f32 	%f204, %f67;
	mov.u64 	%rd248, %rd72;
	@%p139 bra 	$L__BB2_77;
	setp.lt.s64 	%p140, %rd247, %rd72;
	selp.f32 	%f204, %f203, %f67, %p140;
	min.s64 	%rd248, %rd247, %rd72;
$L__BB2_77:
	mov.b32 	%r286, %f204;
	mov.b32 	%r302, 16;
	mov.b32 	%r304, -1;
	// begin inline asm
	shfl.sync.down.b32 %r285, %r286, %r302, %r216, %r304;
	// end inline asm
	mov.b32 	%f70, %r285;
	// begin inline asm
	shfl.sync.down.b32 %r290, %r291, %r302, %r216, %r304;
	// end inline asm
	mov.b64 	{%r296, %r301}, %rd248;
	// begin inline asm
	shfl.sync.down.b32 %r295, %r296, %r302, %r216, %r304;
	// end inline asm
	// begin inline asm
	shfl.sync.down.b32 %r300, %r301, %r302, %r216, %r304;
	// end inline asm
	mov.b64 	%rd75, {%r295, %r300};
	add.s32 	%r305, %r197, 16;
	setp.gt.s32 	%p141, %r305, %r216;
	setp.lt.f32 	%p142, %f204, %f70;
	or.pred  	%p143, %p141, %p142;
	mov.f32 	%f242, %f204;
	mov.u64 	%rd286, %rd248;
	@%p143 bra 	$L__BB2_80;
	setp.gt.f32 	%p144, %f204, %f70;
	mov.f32 	%f242, %f70;
	mov.u64 	%rd286, %rd75;
	@%p144 bra 	$L__BB2_80;
	setp.lt.s64 	%p145, %rd248, %rd75;
	selp.f32 	%f242, %f204, %f70, %p145;
	min.s64 	%rd286, %rd248, %rd75;
$L__BB2_80:
	setp.ne.s32 	%p146, %r197, 0;
	@%p146 bra 	$L__BB2_82;
	shr.u32 	%r306, %r5, 1;
	and.b32  	%r307, %r306, 496;
	mov.u32 	%r308, _ZN6thrust24THRUST_300001_SM_1000_NS8cuda_cub4core6detail5shmemE;
	add.s32 	%r309, %r308, %r307;
	st.shared.f32 	[%r309+8], %f242;
	st.shared.u64 	[%r309+16], %rd286;
$L__BB2_82:
	bar.sync 	0;
	setp.ne.s32 	%p147, %r5, 0;
	@%p147 bra 	$L__BB2_201;
	setp.lt.s32 	%p148, %r4, 33;
	mov.f32 	%f206, %f242;
	mov.u64 	%rd250, %rd286;
	@%p148 bra 	$L__BB2_87;
	ld.shared.f32 	%f73, [_ZN6thrust24THRUST_300001_SM_1000_NS8cuda_cub4core6detail5shmemE+24];
	ld.shared.u64 	%rd78, [_ZN6thrust24THRUST_300001_SM_1000_NS8cuda_cub4core6detail5shmemE+32];
	setp.lt.f32 	%p149, %f242, %f73;
	mov.f32 	%f206, %f242;
	mov.u64 	%rd250, %rd286;
	@%p149 bra 	$L__BB2_87;
	setp.lt.f32 	%p150, %f73, %f242;
	mov.f32 	%f206, %f73;
	mov.u64 	%rd250, %rd78;
	@%p150 bra 	$L__BB2_87;
	setp.lt.s64 	%p151, %rd286, %rd78;
	selp.f32 	%f206, %f242, %f73, %p151;
	min.s64 	%rd250, %rd286, %rd78;
$L__BB2_87:
	setp.lt.s32 	%p152, %r4, 65;
	mov.f32 	%f207, %f206;
	mov.u64 	%rd251, %rd250;
	@%p152 bra 	$L__BB2_91;
	ld.shared.f32 	%f76, [_ZN6thrust24THRUST_300001_SM_1000_NS8cuda_cub4core6detail5shmemE+40];
	ld.shared.u64 	%rd81, [_ZN6thrust24THRUST_300001_SM_1000_NS8cuda_cub4core6detail5shmemE+48];
	setp.lt.f32 	%p153, %f206, %f76;
	mov.f32 	%f207, %f206;
	mov.u64 	%rd251, %rd250;
	@%p153 bra 	$L__BB2_91;
	setp.lt.f32 	%p154, %f76, %f206;
	mov.f32 	%f207, %f76;
	mov.u64 	%rd251, %rd81;
	@%p154 bra 	$L__BB2_91;
	setp.lt.s64 	%p155, %rd250, %rd81;
	selp.f32 	%f207, %f206, %f76, %p155;
	min.s64 	%rd251, %rd250, %rd81;
$L__BB2_91:
	setp.lt.s32 	%p156, %r4, 97;
	mov.f32 	%f208, %f207;
	mov.u64 	%rd252, %rd251;
	@%p156 bra 	$L__BB2_95;
	ld.shared.f32 	%f79, [_ZN6thrust24THRUST_300001_SM_1000_NS8cuda_cub4core6detail5shmemE+56];
	ld.shared.u64 	%rd84, [_ZN6thrust24THRUST_300001_SM_1000_NS8cuda_cub4core6detail5shmemE+64];
	setp.lt.f32 	%p157, %f207, %f79;
	mov.f32 	%f208, %f207;
	mov.u64 	%rd252, %rd251;
	@%p157 bra 	$L__BB2_95;
	setp.lt.f32 	%p158, %f79, %f207;
	mov.f32 	%f208, %f79;
	mov.u64 	%rd252, %rd84;
	@%p158 bra 	$L__BB2_95;
	setp.lt.s64 	%p159, %rd251, %rd84;
	selp.f32 	%f208, %f207, %f79, %p159;
	min.s64 	%rd252, %rd251, %rd84;
$L__BB2_95:
	setp.lt.s32 	%p160, %r4, 129;
	mov.f32 	%f209, %f208;
	mov.u64 	%rd253, %rd252;
	@%p160 bra 	$L__BB2_99;
	ld.shared.f32 	%f82, [_ZN6thrust24THRUST_300001_SM_1000_NS8cuda_cub4core6detail5shmemE+72];
	ld.shared.u64 	%rd87, [_ZN6thrust24THRUST_300001_SM_1000_NS8cuda_cub4core6detail5shmemE+80];
	setp.lt.f32 	%p161, %f208, %f82;
	mov.f32 	%f209, %f208;
	mov.u64 	%rd253, %rd252;
	@%p161 bra 	$L__BB2_99;
	setp.lt.f32 	%p162, %f82, %f208;
	mov.f32 	%f209, %f82;
	mov.u64 	%rd253, %rd87;
	@%p162 bra 	$L__BB2_99;
	setp.lt.s64 	%p163, %rd252, %rd87;
	selp.f32 	%f209, %f208, %f82, %p163;
	min.s64 	%rd253, %rd252, %rd87;
$L__BB2_99:
	setp.lt.s32 	%p164, %r4, 161;
	mov.f32 	%f210, %f209;
	mov.u64 	%rd254, %rd253;
	@%p164 bra 	$L__BB2_103;
	ld.shared.f32 	%f85, [_ZN6thrust24THRUST_300001_SM_1000_NS8cuda_cub4core6detail5shmemE+88];
	ld.shared.u64 	%rd90, [_ZN6thrust24THRUST_300001_SM_1000_NS8cuda_cub4core6detail5shmemE+96];
	setp.lt.f32 	%p165, %f209, %f85;
	mov.f32 	%f210, %f209;
	mov.u64 	%rd254, %rd253;
	@%p165 bra 	$L__BB2_103;
	setp.lt.f32 	%p166, %f85, %f209;
	mov.f32 	%f210, %f85;
	mov.u64 	%rd254, %rd90;
	@%p166 bra 	$L__BB2_103;
	setp.lt.s64 	%p167, %rd253, %rd90;
	selp.f32 	%f210, %f209, %f85, %p167;
	min.s64 	%rd254, %rd253, %rd90;
$L__BB2_103:
	setp.lt.s32 	%p168, %r4, 193;
	mov.f32 	%f211, %f210;
	mov.u64 	%rd255, %rd254;
	@%p168 bra 	$L__BB2_107;
	ld.shared.f32 	%f88, [_ZN6thrust24THRUST_300001_SM_1000_NS8cuda_cub4core6detail5shmemE+104];
	ld.shared.u64 	%rd93, [_ZN6thrust24THRUST_300001_SM_1000_NS8cuda_cub4core6detail5shmemE+112];
	setp.lt.f32 	%p169, %f210, %f88;
	mov.f32 	%f211, %f210;
	mov.u64 	%rd255, %rd254;
	@%p169 bra 	$L__BB2_107;
	setp.lt.f32 	%p170, %f88, %f210;
	mov.f32 	%f211, %f88;
	mov.u64 	%rd255, %rd93;
	@%p170 bra 	$L__BB2_107;
	setp.lt.s64 	%p171, %rd254, %rd93;
	selp.f32 	%f211, %f210, %f88, %p171;
	min.s64 	%rd255, %rd254, %rd93;
$L__BB2_107:
	setp.lt.s32 	%p172, %r4, 225;
	mov.f32 	%f242, %f211;
	mov.u64 	%rd286, %rd255;
	@%p172 bra 	$L__BB2_201;
	ld.shared.f32 	%f91, [_ZN6thrust24THRUST_300001_SM_1000_NS8cuda_cub4core6detail5shmemE+120];
	ld.shared.u64 	%rd96, [_ZN6thrust24THRUST_300001_SM_1000_NS8cuda_cub4core6detail5shmemE+128];
	setp.lt.f32 	%p173, %f211, %f91;
	mov.f32 	%f242, %f211;
	mov.u64 	%rd286, %rd255;
	@%p173 bra 	$L__BB2_201;
	setp.lt.f32 	%p174, %f91, %f211;
	mov.f32 	%f242, %f91;
	mov.u64 	%rd286, %rd96;
	@%p174 bra 	$L__BB2_201;
	setp.lt.s64 	%p175, %rd255, %rd96;
	selp.f32 	%f242, %f211, %f91, %p175;
	min.s64 	%rd286, %rd255, %rd96;
	bra.uni 	$L__BB2_201;
$L__BB2_111:
	mov.u32 	%r35, %tid.x;
	cvt.s64.s32 	%rd186, %r2;
	add.s64 	%rd98, %rd3, %rd186;
	cvt.u64.u32 	%rd99, %r35;
	add.s64 	%rd187, %rd99, %rd186;
	shl.b64 	%rd188, %rd187, 2;
	add.s64 	%rd189, %rd2, %rd188;
	ld.global.f32 	%f172, [%rd189];
	add.s32 	%r69, %r35, 256;
	cvt.u64.u32 	%rd190, %r69;
	ld.global.f32 	%f173, [%rd189+1024];
	add.s32 	%r70, %r35, 512;
	cvt.u64.u32 	%rd191, %r70;
	ld.global.f32 	%f174, [%rd189+2048];
	ld.global.f32 	%f93, [%rd189+3072];
	or.b32  	%r71, %r35, 1024;
	cvt.u64.u32 	%rd100, %r71;
	add.s64 	%rd101, %rd98, %rd100;
	ld.global.f32 	%f94, [%rd189+4096];
	setp.lt.f32 	%p2, %f173, %f172;
	selp.f32 	%f175, %f173, %f172, %p2;
	selp.b64 	%rd192, %rd190, %rd99, %p2;
	setp.lt.f32 	%p3, %f174, %f175;
	selp.f32 	%f95, %f174, %f175, %p3;
	selp.b64 	%rd102, %rd191, %rd192, %p3;
	setp.lt.f32 	%p4, %f95, %f93;
	mov.f32 	%f212, %f95;
	mov.u64 	%rd256, %rd102;
	@%p4 bra 	$L__BB2_114;
	add.s32 	%r72, %r35, 768;
	cvt.u64.u32 	%rd256, %r72;
	setp.lt.f32 	%p5, %f93, %f95;
	mov.f32 	%f212, %f93;
	@%p5 bra 	$L__BB2_114;
	mov.f32 	%f212, %f95;
	mov.u64 	%rd256, %rd102;
$L__BB2_114:
	add.s64 	%rd105, %rd98, %rd256;
	setp.lt.f32 	%p6, %f212, %f94;
	mov.f32 	%f230, %f212;
	mov.u64 	%rd274, %rd105;
	@%p6 bra 	$L__BB2_117;
	setp.lt.f32 	%p7, %f94, %f212;
	mov.f32 	%f230, %f94;
	mov.u64 	%rd274, %rd101;
	@%p7 bra 	$L__BB2_117;
	setp.lt.s64 	%p8, %rd256, %rd100;
	selp.f32 	%f230, %f212, %f94, %p8;
	selp.b64 	%rd274, %rd105, %rd101, %p8;
$L__BB2_117:
	setp.le.s32 	%p9, %r66, %r3;
	@%p9 bra 	$L__BB2_162;
	setp.ne.s32 	%p10, %r35, 0;
	@%p10 bra 	$L__BB2_120;
	atom.global.add.u32 	%r73, [%rd1+4], 1280;
	add.s32 	%r74, %r73, %r3;
	st.shared.u32 	[_ZN6thrust24THRUST_300001_SM_1000_NS8cuda_cub4core6detail5shmemE+152], %r74;
$L__BB2_120:
	bar.sync 	0;
	ld.shared.u32 	%r427, [_ZN6thrust24THRUST_300001_SM_1000_NS8cuda_cub4core6detail5shmemE+152];
	add.s32 	%r75, %r427, 1280;
	setp.gt.s32 	%p11, %r75, %r66;
	@%p11 bra 	$L__BB2_139;
$L__BB2_121:
	cvt.s64.s32 	%rd193, %r427;
	add.s64 	%rd194, %rd99, %rd193;
	shl.b64 	%rd195, %rd194, 2;
	add.s64 	%rd196, %rd2, %rd195;
	add.s64 	%rd109, %rd194, %rd3;
	ld.global.f32 	%f100, [%rd196];
	add.s64 	%rd110, %rd109, 256;
	ld.global.f32 	%f101, [%rd196+1024];
	add.s64 	%rd111, %rd109, 512;
	ld.global.f32 	%f102, [%rd196+2048];
	add.s64 	%rd112, %rd109, 768;
	ld.global.f32 	%f103, [%rd196+3072];
	add.s64 	%rd113, %rd109, 1024;
	ld.global.f32 	%f104, [%rd196+4096];
	setp.lt.f32 	%p12, %f230, %f100;
	mov.f32 	%f215, %f230;
	mov.u64 	%rd259, %rd274;
	@%p12 bra 	$L__BB2_124;
	setp.lt.f32 	%p13, %f100, %f230;
	mov.f32 	%f215, %f100;
	mov.u64 	%rd259, %rd109;
	@%p13 bra 	$L__BB2_124;
	setp.lt.s64 	%p14, %rd274, %rd109;
	selp.f32 	%f215, %f230, %f100, %p14;
	min.s64 	%rd259, %rd274, %rd109;
$L__BB2_124:
	setp.lt.f32 	%p15, %f215, %f101;
	mov.f32 	%f216, %f215;
	mov.u64 	%rd260, %rd259;
	@%p15 bra 	$L__BB2_127;
	setp.lt.f32 	%p16, %f101, %f215;
	mov.f32 	%f216, %f101;
	mov.u64 	%rd260, %rd110;
	@%p16 bra 	$L__BB2_127;
	setp.lt.s64 	%p17, %rd259, %rd110;
	selp.f32 	%f216, %f215, %f101, %p17;
	min.s64 	%rd260, %rd259, %rd110;
$L__BB2_127:
	setp.lt.f32 	%p18, %f216, %f102;
	mov.f32 	%f217, %f216;
	mov.u64 	%rd261, %rd260;
	@%p18 bra 	$L__BB2_130;
	setp.lt.f32 	%p19, %f102, %f216;
	mov.f32 	%f217, %f102;
	mov.u64 	%rd261, %rd111;
	@%p19 bra 	$L__BB2_130;
	setp.lt.s64 	%p20, %rd260, %rd111;
	selp.f32 	%f217, %f216, %f102, %p20;
	min.s64 	%rd261, %rd260, %rd111;
$L__BB2_130:
	setp.lt.f32 	%p21, %f217, %f103;
	mov.f32 	%f218, %f217;
	mov.u64 	%rd262, %rd261;
	@%p21 bra 	$L__BB2_133;
	setp.lt.f32 	%p22, %f103, %f217;
	mov.f32 	%f218, %f103;
	mov.u64 	%rd262, %rd112;
	@%p22 bra 	$L__BB2_133;
	setp.lt.s64 	%p23, %rd261, %rd112;
	selp.f32 	%f218, %f217, %f103, %p23;
	min.s64 	%rd262, %rd261, %rd112;
$L__BB2_133:
	setp.lt.f32 	%p24, %f218, %f104;
	mov.f32 	%f230, %f218;
	mov.u64 	%rd274, %rd262;
	@%p24 bra 	$L__BB2_136;
	setp.lt.f32 	%p25, %f104, %f218;
	mov.f32 	%f230, %f104;
	mov.u64 	%rd274, %rd113;
	@%p25 bra 	$L__BB2_136;
	setp.lt.s64 	%p26, %rd262, %rd113;
	selp.f32 	%f230, %f218, %f104, %p26;
	min.s64 	%rd274, %rd262, %rd113;
$L__BB2_136:
	setp.ne.s32 	%p27, %r35, 0;
	bar.sync 	0;
	@%p27 bra 	$L__BB2_138;
	atom.global.add.u32 	%r76, [%rd1+4], 1280;
	add.s32 	%r77, %r76, %r3;
	st.shared.u32 	[_ZN6thrust24THRUST_300001_SM_1000_NS8cuda_cub4core6detail5shmemE+152], %r77;
$L__BB2_138:
	bar.sync 	0;
	ld.shared.u32 	%r427, [_ZN6thrust24THRUST_300001_SM_1000_NS8cuda_cub4core6detail5shmemE+152];
	add.s32 	%r78, %r427, 1280;
	setp.le.s32 	%p28, %r78, %r66;
	@%p28 bra 	$L__BB2_121;
$L__BB2_139:
	setp.le.s32 	%p29, %r66, %r427;
	@%p29 bra 	$L__BB2_162;
	sub.s32 	%r40, %r66, %r427;
	setp.ge.s32 	%p30, %r35, %r40;
	@%p30 bra 	$L__BB2_162;
	not.b32 	%r79, %r35;
	add.s32 	%r80, %r66, %r79;
	sub.s32 	%r41, %r80, %r427;
	and.b32  	%r81, %r41, 768;
	setp.eq.s32 	%p31, %r81, 768;
	mov.u32 	%r431, %r35;
	@%p31 bra 	$L__BB2_147;
	add.s32 	%r429, %r35, %r427;
	shr.u32 	%r82, %r41, 8;
	add.s32 	%r83, %r82, 1;
	and.b32  	%r84, %r83, 3;
	neg.s32 	%r428, %r84;
	mov.u32 	%r431, %r35;
$L__BB2_143:
	.pragma "nounroll";
	mov.u64 	%rd125, %rd274;
	mov.f32 	%f116, %f230;
	cvt.s64.s32 	%rd198, %r429;
	add.s64 	%rd126, %rd3, %rd198;
	mul.wide.s32 	%rd199, %r429, 4;
	add.s64 	%rd200, %rd2, %rd199;
	ld.global.f32 	%f117, [%rd200];
	setp.lt.f32 	%p32, %f116, %f117;
	@%p32 bra 	$L__BB2_146;
	setp.lt.f32 	%p33, %f117, %f116;
	mov.f32 	%f230, %f117;
	mov.u64 	%rd274, %rd126;
	@%p33 bra 	$L__BB2_146;
	setp.lt.s64 	%p34, %rd125, %rd126;
	selp.f32 	%f230, %f116, %f117, %p34;
	min.s64 	%rd274, %rd125, %rd126;
$L__BB2_146:
	add.s32 	%r431, %r431, 256;
	add.s32 	%r429, %r429, 256;
	add.s32 	%r428, %r428, 1;
	setp.ne.s32 	%p35, %r428, 0;
	@%p35 bra 	$L__BB2_143;
$L__BB2_147:
	setp.lt.u32 	%p36, %r41, 768;
	@%p36 bra 	$L__BB2_162;
	add.s32 	%r432, %r431, %r427;
	add.s32 	%r435, %r432, 256;
	add.s32 	%r434, %r432, 512;
	add.s32 	%r433, %r432, 768;
	add.s64 	%rd131, %rd2, 2048;
$L__BB2_149:
	cvt.s64.s32 	%rd201, %r435;
	add.s64 	%rd133, %rd3, %rd201;
	cvt.s64.s32 	%rd202, %r434;
	add.s64 	%rd134, %rd3, %rd202;
	cvt.s64.s32 	%rd203, %r433;
	add.s64 	%rd135, %rd3, %rd203;
	cvt.s64.s32 	%rd204, %r432;
	mul.wide.s32 	%rd205, %r432, 4;
	add.s64 	%rd136, %rd131, %rd205;
	add.s64 	%rd137, %rd3, %rd204;
	ld.global.f32 	%f123, [%rd136+-2048];
	setp.lt.f32 	%p37, %f230, %f123;
	mov.f32 	%f226, %f230;
	mov.u64 	%rd270, %rd274;
	@%p37 bra 	$L__BB2_152;
	setp.lt.f32 	%p38, %f123, %f230;
	mov.f32 	%f226, %f123;
	mov.u64 	%rd270, %rd137;
	@%p38 bra 	$L__BB2_152;
	setp.lt.s64 	%p39, %rd274, %rd137;
	selp.f32 	%f226, %f230, %f123, %p39;
	min.s64 	%rd270, %rd274, %rd137;
$L__BB2_152:
	ld.global.f32 	%f126, [%rd136+-1024];
	setp.lt.f32 	%p40, %f226, %f126;
	mov.f32 	%f227, %f226;
	mov.u64 	%rd271, %rd270;
	@%p40 bra 	$L__BB2_155;
	setp.lt.f32 	%p41, %f126, %f226;
	mov.f32 	%f227, %f126;
	mov.u64 	%rd271, %rd133;
	@%p41 bra 	$L__BB2_155;
	setp.lt.s64 	%p42, %rd270, %rd133;
	selp.f32 	%f227, %f226, %f126, %p42;
	min.s64 	%rd271, %rd270, %rd133;
$L__BB2_155:
	ld.global.f32 	%f129, [%rd136];
	setp.lt.f32 	%p43, %f227, %f129;
	mov.f32 	%f228, %f227;
	mov.u64 	%rd272, %rd271;
	@%p43 bra 	$L__BB2_158;
	setp.lt.f32 	%p44, %f129, %f227;
	mov.f32 	%f228, %f129;
	mov.u64 	%rd272, %rd134;
	@%p44 bra 	$L__BB2_158;
	setp.lt.s64 	%p45, %rd271, %rd134;
	selp.f32 	%f228, %f227, %f129, %p45;
	min.s64 	%rd272, %rd271, %rd134;
$L__BB2_158:
	ld.global.f32 	%f132, [%rd136+1024];
	setp.lt.f32 	%p46, %f228, %f132;
	mov.f32 	%f230, %f228;
	mov.u64 	%rd274, %rd272;
	@%p46 bra 	$L__BB2_161;
	setp.lt.f32 	%p47, %f132, %f228;
	mov.f32 	%f230, %f132;
	mov.u64 	%rd274, %rd135;
	@%p47 bra 	$L__BB2_161;
	setp.lt.s64 	%p48, %rd272, %rd135;
	selp.f32 	%f230, %f228, %f132, %p48;
	min.s64 	%rd274, %rd272, %rd135;
$L__BB2_161:
	add.s32 	%r431, %r431, 1024;
	add.s32 	%r435, %r435, 1024;
	add.s32 	%r434, %r434, 1024;
	add.s32 	%r433, %r433, 1024;
	add.s32 	%r432, %r432, 1024;
	setp.lt.s32 	%p49, %r431, %r40;
	@%p49 bra 	$L__BB2_149;
$L__BB2_162:
	// begin inline asm
	mov.u32 %r85, %laneid;
	// end inline asm
	mov.b32 	%r87, %f230;
	mov.b32 	%r103, 1;
	mov.b32 	%r104, 31;
	mov.b32 	%r105, -1;
	// begin inline asm
	shfl.sync.down.b32 %r86, %r87, %r103, %r104, %r105;
	// end inline asm
	mov.b32 	%f136, %r86;
	// begin inline asm
	shfl.sync.down.b32 %r91, %r92, %r103, %r104, %r105;
	// end inline asm
	mov.b64 	{%r97, %r102}, %rd274;
	// begin inline asm
	shfl.sync.down.b32 %r96, %r97, %r103, %r104, %r105;
	// end inline asm
	// begin inline asm
	shfl.sync.down.b32 %r101, %r102, %r103, %r104, %r105;
	// end inline asm
	mov.b64 	%rd147, {%r96, %r101};
	setp.gt.s32 	%p50, %r85, 30;
	setp.lt.f32 	%p51, %f230, %f136;
	or.pred  	%p52, %p50, %p51;
	mov.f32 	%f231, %f230;
	mov.u64 	%rd275, %rd274;
	@%p52 bra 	$L__BB2_165;
	setp.gt.f32 	%p53, %f230, %f136;
	mov.f32 	%f231, %f136;
	mov.u64 	%rd275, %rd147;
	@%p53 bra 	$L__BB2_165;
	setp.lt.s64 	%p54, %rd274, %rd147;
	selp.f32 	%f231, %f230, %f136, %p54;
	min.s64 	%rd275, %rd274, %rd147;
$L__BB2_165:
	mov.b32 	%r107, %f231;
	mov.b32 	%r123, 2;
	mov.b32 	%r124, 31;
	mov.b32 	%r125, -1;
	// begin inline asm
	shfl.sync.down.b32 %r106, %r107, %r123, %r124, %r125;
	// end inline asm
	mov.b32 	%f139, %r106;
	// begin inline asm
	shfl.sync.down.b32 %r111, %r112, %r123, %r124, %r125;
	// end inline asm
	mov.b64 	{%r117, %r122}, %rd275;
	// begin inline asm
	shfl.sync.down.b32 %r116, %r117, %r123, %r124, %r125;
	// end inline asm
	// begin inline asm
	shfl.sync.down.b32 %r121, %r122, %r123, %r124, %r125;
	// end inline asm
	mov.b64 	%rd150, {%r116, %r121};
	setp.gt.s32 	%p55, %r85, 29;
	setp.lt.f32 	%p56, %f231, %f139;
	or.pred  	%p57, %p55, %p56;
	mov.f32 	%f232, %f231;
	mov.u64 	%rd276, %rd275;
	@%p57 bra 	$L__BB2_168;
	setp.gt.f32 	%p58, %f231, %f139;
	mov.f32 	%f232, %f139;
	mov.u64 	%rd276, %rd150;
	@%p58 bra 	$L__BB2_168;
	setp.lt.s64 	%p59, %rd275, %rd150;
	selp.f32 	%f232, %f231, %f139, %p59;
	min.s64 	%rd276, %rd275, %rd150;
$L__BB2_168:
	mov.b32 	%r127, %f232;
	mov.b32 	%r143, 4;
	mov.b32 	%r144, 31;
	mov.b32 	%r145, -1;
	// begin inline asm
	shfl.sync.down.b32 %r126, %r127, %r143, %r144, %r145;
	// end inline asm
	mov.b32 	%f142, %r126;
	// begin inline asm
	shfl.sync.down.b32 %r131, %r132, %r143, %r144, %r145;
	// end inline asm
	mov.b64 	{%r137, %r142}, %rd276;
	// begin inline asm
	shfl.sync.down.b32 %r136, %r137, %r143, %r144, %r145;
	// end inline asm
	// begin inline asm
	shfl.sync.down.b32 %r141, %r142, %r143, %r144, %r145;
	// end inline asm
	mov.b64 	%rd153, {%r136, %r141};
	setp.gt.s32 	%p60, %r85, 27;
	setp.lt.f32 	%p61, %f232, %f142;
	or.pred  	%p62, %p60, %p61;
	mov.f32 	%f233, %f232;
	mov.u64 	%rd277, %rd276;
	@%p62 bra 	$L__BB2_171;
	setp.gt.f32 	%p63, %f232, %f142;
	mov.f32 	%f233, %f142;
	mov.u64 	%rd277, %rd153;
	@%p63 bra 	$L__BB2_171;
	setp.lt.s64 	%p64, %rd276, %rd153;
	selp.f32 	%f233, %f232, %f142, %p64;
	min.s64 	%rd277, %rd276, %rd153;
$L__BB2_171:
	mov.b32 	%r147, %f233;
	mov.b32 	%r163, 8;
	mov.b32 	%r164, 31;
	mov.b32 	%r165, -1;
	// begin inline asm
	shfl.sync.down.b32 %r146, %r147, %r163, %r164, %r165;
	// end inline asm
	mov.b32 	%f145, %r146;
	// begin inline asm
	shfl.sync.down.b32 %r151, %r152, %r163, %r164, %r165;
	// end inline asm
	mov.b64 	{%r157, %r162}, %rd277;
	// begin inline asm
	shfl.sync.down.b32 %r156, %r157, %r163, %r164, %r165;
	// end inline asm
	// begin inline asm
	shfl.sync.down.b32 %r161, %r162, %r163, %r164, %r165;
	// end inline asm
	mov.b64 	%rd156, {%r156, %r161};
	setp.gt.s32 	%p65, %r85, 23;
	setp.lt.f32 	%p66, %f233, %f145;
	or.pred  	%p67, %p65, %p66;
	mov.f32 	%f234, %f233;
	mov.u64 	%rd278, %rd277;
	@%p67 bra 	$L__BB2_174;
	setp.gt.f32 	%p68, %f233, %f145;
	mov.f32 	%f234, %f145;
	mov.u64 	%rd278, %rd156;
	@%p68 bra 	$L__BB2_174;
	setp.lt.s64 	%p69, %rd277, %rd156;
	selp.f32 	%f234, %f233, %f145, %p69;
	min.s64 	%rd278, %rd277, %rd156;
$L__BB2_174:
	mov.b32 	%r167, %f234;
	mov.b32 	%r183, 16;
	mov.b32 	%r184, 31;
	mov.b32 	%r185, -1;
	// begin inline asm
	shfl.sync.down.b32 %r166, %r167, %r183, %r184, %r185;
	// end inline asm
	mov.b32 	%f148, %r166;
	// begin inline asm
	shfl.sync.down.b32 %r171, %r172, %r183, %r184, %r185;
	// end inline asm
	mov.b64 	{%r177, %r182}, %rd278;
	// begin inline asm
	shfl.sync.down.b32 %r176, %r177, %r183, %r184, %r185;
	// end inline asm
	// begin inline asm
	shfl.sync.down.b32 %r181, %r182, %r183, %r184, %r185;
	// end inline asm
	mov.b64 	%rd159, {%r176, %r181};
	setp.gt.s32 	%p70, %r85, 15;
	setp.lt.f32 	%p71, %f234, %f148;
	or.pred  	%p72, %p70, %p71;
	mov.f32 	%f242, %f234;
	mov.u64 	%rd286, %rd278;
	@%p72 bra 	$L__BB2_177;
	setp.gt.f32 	%p73, %f234, %f148;
	mov.f32 	%f242, %f148;
	mov.u64 	%rd286, %rd159;
	@%p73 bra 	$L__BB2_177;
	setp.lt.s64 	%p74, %rd278, %rd159;
	selp.f32 	%f242, %f234, %f148, %p74;
	min.s64 	%rd286, %rd278, %rd159;
$L__BB2_177:
	setp.ne.s32 	%p75, %r85, 0;
	@%p75 bra 	$L__BB2_179;
	shr.u32 	%r186, %r35, 1;
	and.b32  	%r187, %r186, 496;
	mov.u32 	%r188, _ZN6thrust24THRUST_300001_SM_1000_NS8cuda_cub4core6detail5shmemE;
	add.s32 	%r189, %r188, %r187;
	st.shared.f32 	[%r189+8], %f242;
	st.shared.u64 	[%r189+16], %rd286;
$L__BB2_179:
	bar.sync 	0;
	setp.ne.s32 	%p76, %r35, 0;
	@%p76 bra 	$L__BB2_201;
	ld.shared.f32 	%f151, [_ZN6thrust24THRUST_300001_SM_1000_NS8cuda_cub4core6detail5shmemE+24];
	ld.shared.u64 	%rd162, [_ZN6thrust24THRUST_300001_SM_1000_NS8cuda_cub4core6detail5shmemE+32];
	setp.lt.f32 	%p77, %f242, %f151;
	mov.f32 	%f236, %f242;
	mov.u64 	%rd280, %rd286;
	@%p77 bra 	$L__BB2_183;
	setp.lt.f32 	%p78, %f151, %f242;
	mov.f32 	%f236, %f151;
	mov.u64 	%rd280, %rd162;
	@%p78 bra 	$L__BB2_183;
	setp.lt.s64 	%p79, %rd286, %rd162;
	selp.f32 	%f236, %f242, %f151, %p79;
	min.s64 	%rd280, %rd286, %rd162;
$L__BB2_183:
	ld.shared.f32 	%f154, [_ZN6thrust24THRUST_300001_SM_1000_NS8cuda_cub4core6detail5shmemE+40];
	ld.shared.u64 	%rd165, [_ZN6thrust24THRUST_300001_SM_1000_NS8cuda_cub4core6detail5shmemE+48];
	setp.lt.f32 	%p80, %f236, %f154;
	mov.f32 	%f237, %f236;
	mov.u64 	%rd281, %rd280;
	@%p80 bra 	$L__BB2_186;
	setp.lt.f32 	%p81, %f154, %f236;
	mov.f32 	%f237, %f154;
	mov.u64 	%rd281, %rd165;
	@%p81 bra 	$L__BB2_186;
	setp.lt.s64 	%p82, %rd280, %rd165;
	selp.f32 	%f237, %f236, %f154, %p82;
	min.s64 	%rd281, %rd280, %rd165;
$L__BB2_186:
	ld.shared.f32 	%f157, [_ZN6thrust24THRUST_300001_SM_1000_NS8cuda_cub4core6detail5shmemE+56];
	ld.shared.u64 	%rd168, [_ZN6thrust24THRUST_300001_SM_1000_NS8cuda_cub4core6detail5shmemE+64];
	setp.lt.f32 	%p83, %f237, %f157;
	mov.f32 	%f238, %f237;
	mov.u64 	%rd282, %rd281;
	@%p83 bra 	$L__BB2_189;
	setp.lt.f32 	%p84, %f157, %f237;
	mov.f32 	%f238, %f157;
	mov.u64 	%rd282, %rd168;
	@%p84 bra 	$L__BB2_189;
	setp.lt.s64 	%p85, %rd281, %rd168;
	selp.f32 	%f238, %f237, %f157, %p85;
	min.s64 	%rd282, %rd281, %rd168;
$L__BB2_189:
	ld.shared.f32 	%f160, [_ZN6thrust24THRUST_300001_SM_1000_NS8cuda_cub4core6detail5shmemE+72];
	ld.shared.u64 	%rd171, [_ZN6thrust24THRUST_300001_SM_1000_NS8cuda_cub4core6detail5shmemE+80];
	setp.lt.f32 	%p86, %f238, %f160;
	mov.f32 	%f239, %f238;
	mov.u64 	%rd283, %rd282;
	@%p86 bra 	$L__BB2_192;
	setp.lt.f32 	%p87, %f160, %f238;
	mov.f32 	%f239, %f160;
	mov.u64 	%rd283, %rd171;
	@%p87 bra 	$L__BB2_192;
	setp.lt.s64 	%p88, %rd282, %rd171;
	selp.f32 	%f239, %f238, %f160, %p88;
	min.s64 	%rd283, %rd282, %rd171;
$L__BB2_192:
	ld.shared.f32 	%f163, [_ZN6thrust24THRUST_300001_SM_1000_NS8cuda_cub4core6detail5shmemE+88];
	ld.shared.u64 	%rd174, [_ZN6thrust24THRUST_300001_SM_1000_NS8cuda_cub4core6detail5shmemE+96];
	setp.lt.f32 	%p89, %f239, %f163;
	mov.f32 	%f240, %f239;
	mov.u64 	%rd284, %rd283;
	@%p89 bra 	$L__BB2_195;
	setp.lt.f32 	%p90, %f163, %f239;
	mov.f32 	%f240, %f163;
	mov.u64 	%rd284, %rd174;
	@%p90 bra 	$L__BB2_195;
	setp.lt.s64 	%p91, %rd283, %rd174;
	selp.f32 	%f240, %f239, %f163, %p91;
	min.s64 	%rd284, %rd283, %rd174;
$L__BB2_195:
	ld.shared.f32 	%f166, [_ZN6thrust24THRUST_300001_SM_1000_NS8cuda_cub4core6detail5shmemE+104];
	ld.shared.u64 	%rd177, [_ZN6thrust24THRUST_300001_SM_1000_NS8cuda_cub4core6detail5shmemE+112];
	setp.lt.f32 	%p92, %f240, %f166;
	mov.f32 	%f241, %f240;
	mov.u64 	%rd285, %rd284;
	@%p92 bra 	$L__BB2_198;
	setp.lt.f32 	%p93, %f166, %f240;
	mov.f32 	%f241, %f166;
	mov.u64 	%rd285, %rd177;
	@%p93 bra 	$L__BB2_198;
	setp.lt.s64 	%p94, %rd284, %rd177;
	selp.f32 	%f241, %f240, %f166, %p94;
	min.s64 	%rd285, %rd284, %rd177;
$L__BB2_198:
	ld.shared.f32 	%f169, [_ZN6thrust24THRUST_300001_SM_1000_NS8cuda_cub4core6detail5shmemE+120];
	ld.shared.u64 	%rd180, [_ZN6thrust24THRUST_300001_SM_1000_NS8cuda_cub4core6detail5shmemE+128];
	setp.lt.f32 	%p95, %f241, %f169;
	mov.f32 	%f242, %f241;
	mov.u64 	%rd286, %rd285;
	@%p95 bra 	$L__BB2_201;
	setp.lt.f32 	%p96, %f169, %f241;
	mov.f32 	%f242, %f169;
	mov.u64 	%rd286, %rd180;
	@%p96 bra 	$L__BB2_201;
	setp.lt.s64 	%p97, %rd285, %rd180;
	selp.f32 	%f242, %f241, %f169, %p97;
	min.s64 	%rd286, %rd285, %rd180;
$L__BB2_201:
	mov.u32 	%r415, %tid.x;
	setp.ne.s32 	%p224, %r415, 0;
	@%p224 bra 	$L__BB2_203;
	ld.param.u64 	%rd222, [_ZN6thrust24THRUST_300001_SM_1000_NS8cuda_cub4core6detail13_kernel_agentINS1_8__reduce11ReduceAgentINS0_12zip_iteratorIN4cuda3std3__45tupleIJPfNS0_17counting_iteratorIlNS0_11use_defaultESE_SE_EEEEEEEPNSB_IJflEEESI_iNS1_9__extrema9arg_min_fIflNSA_4lessIfEEEEEEJSH_SJ_iN3cub18CUB_300001_SM_100013GridEvenShareIiEENSR_9GridQueueIjEESO_EEEvDpT0__param_1];
	cvta.to.global.u64 	%rd219, %rd222;
	mul.wide.u32 	%rd220, %r1, 16;
	add.s64 	%rd221, %rd219, %rd220;
	st.global.f32 	[%rd221], %f242;
	st.global.u64 	[%rd221+8], %rd286;
$L__BB2_203:
	ret;

}
	// .globl	_ZN6thrust24THRUST_300001_SM_1000_NS8cuda_cub4core6detail13_kernel_agentINS1_8__reduce10DrainAgentIiEEJN3cub18CUB_300001_SM_10009GridQueueIjEEiEEEvDpT0_
.visible .entry _ZN6thrust24THRUST_300001_SM_1000_NS8cuda_cub4core6detail13_kernel_agentINS1_8__reduce10DrainAgentIiEEJN3cub18CUB_300001_SM_10009GridQueueIjEEiEEEvDpT0_(
	.param .align 8 .b8 _ZN6thrust24THRUST_300001_SM_1000_NS8cuda_cub4core6detail13_kernel_agentINS1_8__reduce10DrainAgentIiEEJN3cub18CUB_300001_SM_10009GridQueueIjEEiEEEvDpT0__param_0[8],
	.param .u32 _ZN6thrust24THRUST_300001_SM_1000_NS8cuda_cub4core6detail13_kernel_agentINS1_8__reduce10DrainAgentIiEEJN3cub18CUB_300001_SM_10009GridQueueIjEEiEEEvDpT0__param_1
)
.maxntid 1
{
	.reg .b32 	%r<3>;
	.reg .b64 	%rd<3>;

	ld.param.u64 	%rd1, [_ZN6thrust24THRUST_300001_SM_1000_NS8cuda_cub4core6detail13_kernel_agentINS1_8__reduce10DrainAgentIiEEJN3cub18CUB_300001_SM_10009GridQueueIjEEiEEEvDpT0__param_0];
	ld.param.u32 	%r1, [_ZN6thrust24THRUST_300001_SM_1000_NS8cuda_cub4core6detail13_kernel_agentINS1_8__reduce10DrainAgentIiEEJN3cub18CUB_300001_SM_10009GridQueueIjEEiEEEvDpT0__param_1];
	cvta.to.global.u64 	%rd2, %rd1;
	st.global.u32 	[%rd2], %r1;
	mov.b32 	%r2, 0;
	st.global.u32 	[%rd2+4], %r2;
	ret;

}
	// .globl	_ZN6thrust24THRUST_300001_SM_1000_NS8cuda_cub4core6detail13_kernel_agentINS1_8__reduce11ReduceAgentIPN4cuda3std3__45tupleIJflEEESC_SB_iNS1_9__extrema9arg_min_fIflNS9_4lessIfEEEEEEJSC_SC_iSH_EEEvDpT0_
.visible .entry _ZN6thrust24THRUST_300001_SM_1000_NS8cuda_cub4core6detail13_kernel_agentINS1_8__reduce11ReduceAgentIPN4cuda3std3__45tupleIJflEEESC_SB_iNS1_9__extrema9arg_min_fIflNS9_4lessIfEEEEEEJSC_SC_iSH_EEEvDpT0_(
	.param .u64 .ptr .align 1 _ZN6thrust24THRUST_300001_SM_1000_NS8cuda_cub4core6detail13_kernel_agentINS1_8__reduce11ReduceAgentIPN4cuda3std3__45tupleIJflEEESC_SB_iNS1_9__extrema9arg_min_fIflNS9_4lessIfEEEEEEJSC_SC_iSH_EEEvDpT0__param_0,
	.param .u64 .ptr .align 1 _ZN6thrust24THRUST_300001_SM_1000_NS8cuda_cub4core6detail13_kernel_agentINS1_8__reduce11ReduceAgentIPN4cuda3std3__45tupleIJflEEESC_SB_iNS1_9__extrema9arg_min_fIflNS9_4lessIfEEEEEEJSC_SC_iSH_EEEvDpT0__param_1,
	.param .u32 _ZN6thrust24THRUST_300001_SM_1000_NS8cuda_cub4core6detail13_kernel_agentINS1_8__reduce11ReduceAgentIPN4cuda3std3__45tupleIJflEEESC_SB_iNS1_9__extrema9arg_min_fIflNS9_4lessIfEEEEEEJSC_SC_iSH_EEEvDpT0__param_2,
	.param .align 1 .b8 _ZN6thrust24THRUST_300001_SM_1000_NS8cuda_cub4core6detail13_kernel_agentINS1_8__reduce11ReduceAgentIPN4cuda3std3__45tupleIJflEEESC_SB_iNS1_9__extrema9arg_min_fIflNS9_4lessIfEEEEEEJSC_SC_iSH_EEEvDpT0__param_3[1]
)
.maxntid 256
{
	.reg .pred 	%p<228>;
	.reg .b32 	%r<432>;
	.reg .b32 	%f<248>;
	.reg .b64 	%rd<356>;

	ld.param.u64 	%rd186, [_ZN6thrust24THRUST_300001_SM_1000_NS8cuda_cub4core6detail13_kernel_agentINS1_8__reduce11ReduceAgentIPN4cuda3std3__45tupleIJflEEESC_SB_iNS1_9__extrema9arg_min_fIflNS9_4lessIfEEEEEEJSC_SC_iSH_EEEvDpT0__param_0];
	ld.param.u64 	%rd187, [_ZN6thrust24THRUST_300001_SM_1000_NS8cuda_cub4core6detail13_kernel_agentINS1_8__reduce11ReduceAgentIPN4cuda3std3__45tupleIJflEEESC_SB_iNS1_9__extrema9arg_min_fIflNS9_4lessIfEEEEEEJSC_SC_iSH_EEEvDpT0__param_1];
	ld.param.u32 	%r37, [_ZN6thrust24THRUST_300001_SM_1000_NS8cuda_cub4core6detail13_kernel_agentINS1_8__reduce11ReduceAgentIPN4cuda3std3__45tupleIJflEEESC_SB_iNS1_9__extrema9arg_min_fIflNS9_4lessIfEEEEEEJSC_SC_iSH_EEEvDpT0__param_2];
	setp.eq.s32 	%p1, %r37, 0;
	@%p1 bra 	$L__BB4_205;
	setp.gt.s32 	%p2, %r37, 1279;
	@%p2 bra 	$L__BB4_111;
	mov.u32 	%r1, %tid.x;
	setp.ge.s32 	%p101, %r1, %r37;
	mov.f32 	%f191, 0f00000000;
	mov.b64 	%rd298, 0;
	mov.u32 	%r422, %r1;
	@%p101 bra 	$L__BB4_4;
	mul.wide.u32 	%rd263, %r1, 16;
	add.s64 	%rd260, %rd186, %rd263;
	// begin inline asm
	ld.global.nc.u64 %rd259, [%rd260];
	// end inline asm
	mov.b64 	{%r183, %r184}, %rd259;
	mov.b32 	%f191, %r183;
	add.s64 	%rd262, %rd260, 8;
	// begin inline asm
	ld.global.nc.u64 %rd298, [%rd262];
	// end inline asm
	add.s32 	%r422, %r1, 256;
$L__BB4_4:
	setp.ge.s32 	%p102, %r422, %r37;
	@%p102 bra 	$L__BB4_25;
	not.b32 	%r185, %r422;
	add.s32 	%r4, %r37, %r185;
	and.b32  	%r186, %r4, 768;
	setp.eq.s32 	%p103, %r186, 768;
	@%p103 bra 	$L__BB4_11;
	mul.wide.u32 	%rd265, %r422, 16;
	add.s64 	%rd289, %rd186, %rd265;
	shr.u32 	%r187, %r4, 8;
	add.s32 	%r188, %r187, 1;
	and.b32  	%r189, %r188, 3;
	neg.s32 	%r420, %r189;
$L__BB4_7:
	.pragma "nounroll";
	mov.u64 	%rd5, %rd298;
	mov.f32 	%f3, %f191;
	// begin inline asm
	ld.global.nc.u64 %rd266, [%rd289];
	// end inline asm
	mov.b64 	{%r190, %r191}, %rd266;
	mov.b32 	%f4, %r190;
	add.s64 	%rd269, %rd289, 8;
	// begin inline asm
	ld.global.nc.u64 %rd268, [%rd269];
	// end inline asm
	setp.lt.f32 	%p104, %f3, %f4;
	@%p104 bra 	$L__BB4_10;
	setp.lt.f32 	%p105, %f4, %f3;
	mov.u64 	%rd298, %rd268;
	mov.f32 	%f191, %f4;
	@%p105 bra 	$L__BB4_10;
	setp.lt.s64 	%p106, %rd5, %rd268;
	min.s64 	%rd298, %rd5, %rd268;
	selp.f32 	%f191, %f3, %f4, %p106;
$L__BB4_10:
	add.s32 	%r422, %r422, 256;
	add.s64 	%rd289, %rd289, 4096;
	add.s32 	%r420, %r420, 1;
	setp.ne.s32 	%p107, %r420, 0;
	@%p107 bra 	$L__BB4_7;
$L__BB4_11:
	setp.lt.u32 	%p108, %r4, 768;
	@%p108 bra 	$L__BB4_25;
$L__BB4_12:
	mul.wide.s32 	%rd274, %r422, 16;
	add.s64 	%rd271, %rd186, %rd274;
	// begin inline asm
	ld.global.nc.u64 %rd270, [%rd271];
	// end inline asm
	mov.b64 	{%r192, %r193}, %rd270;
	mov.b32 	%f10, %r192;
	add.s64 	%rd273, %rd271, 8;
	// begin inline asm
	ld.global.nc.u64 %rd272, [%rd273];
	// end inline asm
	setp.lt.f32 	%p109, %f191, %f10;
	mov.u64 	%rd295, %rd298;
	mov.f32 	%f188, %f191;
	@%p109 bra 	$L__BB4_15;
	setp.lt.f32 	%p110, %f10, %f191;
	mov.u64 	%rd295, %rd272;
	mov.f32 	%f188, %f10;
	@%p110 bra 	$L__BB4_15;
	setp.lt.s64 	%p111, %rd298, %rd272;
	min.s64 	%rd295, %rd298, %rd272;
	selp.f32 	%f188, %f191, %f10, %p111;
$L__BB4_15:
	add.s64 	%rd276, %rd271, 4096;
	// begin inline asm
	ld.global.nc.u64 %rd275, [%rd276];
	// end inline asm
	mov.b64 	{%r194, %r195}, %rd275;
	mov.b32 	%f13, %r194;
	add.s64 	%rd278, %rd271, 4104;
	// begin inline asm
	ld.global.nc.u64 %rd277, [%rd278];
	// end inline asm
	setp.lt.f32 	%p112, %f188, %f13;
	mov.u64 	%rd296, %rd295;
	mov.f32 	%f189, %f188;
	@%p112 bra 	$L__BB4_18;
	setp.lt.f32 	%p113, %f13, %f188;
	mov.u64 	%rd296, %rd277;
	mov.f32 	%f189, %f13;
	@%p113 bra 	$L__BB4_18;
	setp.lt.s64 	%p114, %rd295, %rd277;
	min.s64 	%rd296, %rd295, %rd277;
	selp.f32 	%f189, %f188, %f13, %p114;
$L__BB4_18:
	add.s64 	%rd280, %rd271, 8192;
	// begin inline asm
	ld.global.nc.u64 %rd279, [%rd280];
	// end inline asm
	mov.b64 	{%r196, %r197}, %rd279;
	mov.b32 	%f16, %r196;
	add.s64 	%rd282, %rd271, 8200;
	// begin inline asm
	ld.global.nc.u64 %rd281, [%rd282];
	// end inline asm
	setp.lt.f32 	%p115, %f189, %f16;
	mov.u64 	%rd297, %rd296;
	mov.f32 	%f190, %f189;
	@%p115 bra 	$L__BB4_21;
	setp.lt.f32 	%p116, %f16, %f189;
	mov.u64 	%rd297, %rd281;
	mov.f32 	%f190, %f16;
	@%p116 bra 	$L__BB4_21;
	setp.lt.s64 	%p117, %rd296, %rd281;
	min.s64 	%rd297, %rd296, %rd281;
	selp.f32 	%f190, %f189, %f16, %p117;
$L__BB4_21:
	add.s64 	%rd284, %rd271, 12288;
	// begin inline asm
	ld.global.nc.u64 %rd283, [%rd284];
	// end inline asm
	mov.b64 	{%r198, %r199}, %rd283;
	mov.b32 	%f19, %r198;
	add.s64 	%rd286, %rd271, 12296;
	// begin inline asm
	ld.global.nc.u64 %rd285, [%rd286];
	// end inline asm
	setp.lt.f32 	%p118, %f190, %f19;
	mov.u64 	%rd298, %rd297;
	mov.f32 	%f191, %f190;
	@%p118 bra 	$L__BB4_24;
	setp.lt.f32 	%p119, %f19, %f190;
	mov.u64 	%rd298, %rd285;
	mov.f32 	%f191, %f19;
	@%p119 bra 	$L__BB4_24;
	setp.lt.s64 	%p120, %rd297, %rd285;
	min.s64 	%rd298, %rd297, %rd285;
	selp.f32 	%f191, %f190, %f19, %p120;
$L__BB4_24:
	add.s32 	%r422, %r422, 1024;
	setp.lt.s32 	%p121, %r422, %r37;
	@%p121 bra 	$L__BB4_12;
$L__BB4_25:
	setp.lt.s32 	%p122, %r37, 256;
	@%p122 bra 	$L__BB4_65;
	// begin inline asm
	mov.u32 %r313, %laneid;
	// end inline asm
	mov.b32 	%r315, %f191;
	mov.b32 	%r331, 1;
	mov.b32 	%r332, 31;
	mov.b32 	%r333, -1;
	// begin inline asm
	shfl.sync.down.b32 %r314, %r315, %r331, %r332, %r333;
	// end inline asm
	mov.b32 	%f23, %r314;
	// begin inline asm
	shfl.sync.down.b32 %r319, %r320, %r331, %r332, %r333;
	// end inline asm
	mov.b64 	{%r325, %r330}, %rd298;
	// begin inline asm
	shfl.sync.down.b32 %r324, %r325, %r331, %r332, %r333;
	// end inline asm
	// begin inline asm
	shfl.sync.down.b32 %r329, %r330, %r331, %r332, %r333;
	// end inline asm
	mov.b64 	%rd27, {%r324, %r329};
	setp.gt.s32 	%p179, %r313, 30;
	setp.lt.f32 	%p180, %f191, %f23;
	or.pred  	%p181, %p179, %p180;
	mov.u64 	%rd300, %rd298;
	mov.f32 	%f193, %f191;
	@%p181 bra 	$L__BB4_29;
	setp.gt.f32 	%p182, %f191, %f23;
	mov.u64 	%rd300, %rd27;
	mov.f32 	%f193, %f23;
	@%p182 bra 	$L__BB4_29;
	setp.lt.s64 	%p183, %rd298, %rd27;
	min.s64 	%rd300, %rd298, %rd27;
	selp.f32 	%f193, %f191, %f23, %p183;
$L__BB4_29:
	mov.b32 	%r335, %f193;
	mov.b32 	%r351, 2;
	mov.b32 	%r352, 31;
	mov.b32 	%r353, -1;
	// begin inline asm
	shfl.sync.down.b32 %r334, %r335, %r351, %r352, %r353;
	// end inline asm
	mov.b32 	%f26, %r334;
	// begin inline asm
	shfl.sync.down.b32 %r339, %r340, %r351, %r352, %r353;
	// end inline asm
	mov.b64 	{%r345, %r350}, %rd300;
	// begin inline asm
	shfl.sync.down.b32 %r344, %r345, %r351, %r352, %r353;
	// end inline asm
	// begin inline asm
	shfl.sync.down.b32 %r349, %r350, %r351, %r352, %r353;
	// end inline asm
	mov.b64 	%rd30, {%r344, %r349};
	setp.gt.s32 	%p184, %r313, 29;
	setp.lt.f32 	%p185, %f193, %f26;
	or.pred  	%p186, %p184, %p185;
	mov.u64 	%rd301, %rd300;
	mov.f32 	%f194, %f193;
	@%p186 bra 	$L__BB4_32;
	setp.gt.f32 	%p187, %f193, %f26;
	mov.u64 	%rd301, %rd30;
	mov.f32 	%f194, %f26;
	@%p187 bra 	$L__BB4_32;
	setp.lt.s64 	%p188, %rd300, %rd30;
	min.s64 	%rd301, %rd300, %rd30;
	selp.f32 	%f194, %f193, %f26, %p188;
$L__BB4_32:
	mov.b32 	%r355, %f194;
	mov.b32 	%r371, 4;
	mov.b32 	%r372, 31;
	mov.b32 	%r373, -1;
	// begin inline asm
	shfl.sync.down.b32 %r354, %r355, %r371, %r372, %r373;
	// end inline asm
	mov.b32 	%f29, %r354;
	// begin inline asm
	shfl.sync.down.b32 %r359, %r360, %r371, %r372, %r373;
	// end inline asm
	mov.b64 	{%r365, %r370}, %rd301;
	// begin inline asm
	shfl.sync.down.b32 %r364, %r365, %r371, %r372, %r373;
	// end inline asm
	// begin inline asm
	shfl.sync.down.b32 %r369, %r370, %r371, %r372, %r373;
	// end inline asm
	mov.b64 	%rd33, {%r364, %r369};
	setp.gt.s32 	%p189, %r313, 27;
	setp.lt.f32 	%p190, %f194, %f29;
	or.pred  	%p191, %p189, %p190;
	mov.u64 	%rd302, %rd301;
	mov.f32 	%f195, %f194;
	@%p191 bra 	$L__BB4_35;
	setp.gt.f32 	%p192, %f194, %f29;
	mov.u64 	%rd302, %rd33;
	mov.f32 	%f195, %f29;
	@%p192 bra 	$L__BB4_35;
	setp.lt.s64 	%p193, %rd301, %rd33;
	min.s64 	%rd302, %rd301, %rd33;
	selp.f32 	%f195, %f194, %f29, %p193;
$L__BB4_35:
	mov.b32 	%r375, %f195;
	mov.b32 	%r391, 8;
	mov.b32 	%r392, 31;
	mov.b32 	%r393, -1;
	// begin inline asm
	shfl.sync.down.b32 %r374, %r375, %r391, %r392, %r393;
	// end inline asm
	mov.b32 	%f32, %r374;
	// begin inline asm
	shfl.sync.down.b32 %r379, %r380, %r391, %r392, %r393;
	// end inline asm
	mov.b64 	{%r385, %r390}, %rd302;
	// begin inline asm
	shfl.sync.down.b32 %r384, %r385, %r391, %r392, %r393;
	// end inline asm
	// begin inline asm
	shfl.sync.down.b32 %r389, %r390, %r391, %r392, %r393;
	// end inline asm
	mov.b64 	%rd36, {%r384, %r389};
	setp.gt.s32 	%p194, %r313, 23;
	setp.lt.f32 	%p195, %f195, %f32;
	or.pred  	%p196, %p194, %p195;
	mov.u64 	%rd303, %rd302;
	mov.f32 	%f196, %f195;
	@%p196 bra 	$L__BB4_38;
	setp.gt.f32 	%p197, %f195, %f32;
	mov.u64 	%rd303, %rd36;
	mov.f32 	%f196, %f32;
	@%p197 bra 	$L__BB4_38;
	setp.lt.s64 	%p198, %rd302, %rd36;
	min.s64 	%rd303, %rd302, %rd36;
	selp.f32 	%f196, %f195, %f32, %p198;
$L__BB4_38:
	mov.b32 	%r395, %f196;
	mov.b32 	%r411, 16;
	mov.b32 	%r412, 31;
	mov.b32 	%r413, -1;
	// begin inline asm
	shfl.sync.down.b32 %r394, %r395, %r411, %r412, %r413;
	// end inline asm
	mov.b32 	%f35, %r394;
	// begin inline asm
	shfl.sync.down.b32 %r399, %r400, %r411, %r412, %r413;
	// end inline asm
	mov.b64 	{%r405, %r410}, %rd303;
	// begin inline asm
	shfl.sync.down.b32 %r404, %r405, %r411, %r412, %r413;
	// end inline asm
	// begin inline asm
	shfl.sync.down.b32 %r409, %r410, %r411, %r412, %r413;
	// end inline asm
	mov.b64 	%rd39, {%r404, %r409};
	setp.gt.s32 	%p199, %r313, 15;
	setp.lt.f32 	%p200, %f196, %f35;
	or.pred  	%p201, %p199, %p200;
	mov.u64 	%rd355, %rd303;
	mov.f32 	%f247, %f196;
	@%p201 bra 	$L__BB4_41;
	setp.gt.f32 	%p202, %f196, %f35;
	mov.u64 	%rd355, %rd39;
	mov.f32 	%f247, %f35;
	@%p202 bra 	$L__BB4_41;
	setp.lt.s64 	%p203, %rd303, %rd39;
	min.s64 	%rd355, %rd303, %rd39;
	selp.f32 	%f247, %f196, %f35, %p203;
$L__BB4_41:
	setp.ne.s32 	%p204, %r313, 0;
	@%p204 bra 	$L__BB4_43;
	shr.u32 	%r414, %r1, 1;
	and.b32  	%r415, %r414, 496;
	mov.u32 	%r416, _ZN6thrust24THRUST_300001_SM_1000_NS8cuda_cub4core6detail5shmemE;
	add.s32 	%r417, %r416, %r415;
	st.shared.f32 	[%r417+8], %f247;
	st.shared.u64 	[%r417+16], %rd355;
$L__BB4_43:
	bar.sync 	0;
	setp.ne.s32 	%p205, %r1, 0;
	@%p205 bra 	$L__BB4_203;
	ld.shared.f32 	%f38, [_ZN6thrust24THRUST_300001_SM_1000_NS8cuda_cub4core6detail5shmemE+24];
	ld.shared.u64 	%rd42, [_ZN6thrust24THRUST_300001_SM_1000_NS8cuda_cub4core6detail5shmemE+32];
	setp.lt.f32 	%p206, %f247, %f38;
	mov.u64 	%rd305, %rd355;
	mov.f32 	%f198, %f247;
	@%p206 bra 	$L__BB4_47;
	setp.lt.f32 	%p207, %f38, %f247;
	mov.u64 	%rd305, %rd42;
	mov.f32 	%f198, %f38;
	@%p207 bra 	$L__BB4_47;
	setp.lt.s64 	%p208, %rd355, %rd42;
	min.s64 	%rd305, %rd355, %rd42;
	selp.f32 	%f198, %f247, %f38, %p208;
$L__BB4_47:
	ld.shared.f32 	%f41, [_ZN6thrust24THRUST_300001_SM_1000_NS8cuda_cub4core6detail5shmemE+40];
	ld.shared.u64 	%rd45, [_ZN6thrust24THRUST_300001_SM_1000_NS8cuda_cub4core6detail5shmemE+48];
	setp.lt.f32 	%p209, %f198, %f41;
	mov.u64 	%rd306, %rd305;
	mov.f32 	%f199, %f198;
	@%p209 bra 	$L__BB4_50;
	setp.lt.f32 	%p210, %f41, %f198;
	mov.u64 	%rd306, %rd45;
	mov.f32 	%f199, %f41;
	@%p210 bra 	$L__BB4_50;
	setp.lt.s64 	%p211, %rd305, %rd45;
	min.s64 	%rd306, %rd305, %rd45;
	selp.f32 	%f199, %f198, %f41, %p211;
$L__BB4_50:
	ld.shared.f32 	%f44, [_ZN6thrust24THRUST_300001_SM_1000_NS8cuda_cub4core6detail5shmemE+56];
	ld.shared.u64 	%rd48, [_ZN6thrust24THRUST_300001_SM_1000_NS8cuda_cub4core6detail5shmemE+64];
	setp.lt.f32 	%p212, %f199, %f44;
	mov.u64 	%rd307, %rd306;
	mov.f32 	%f200, %f199;
	@%p212 bra 	$L__BB4_53;
	setp.lt.f32 	%p213, %f44, %f199;
	mov.u64 	%rd307, %rd48;
	mov.f32 	%f200, %f44;
	@%p213 bra 	$L__BB4_53;
	setp.lt.s64 	%p214, %rd306, %rd48;
	min.s64 	%rd307, %rd306, %rd48;
	selp.f32 	%f200, %f199, %f44, %p214;
$L__BB4_53:
	ld.shared.f32 	%f47, [_ZN6thrust24THRUST_300001_SM_1000_NS8cuda_cub4core6detail5shmemE+72];
	ld.shared.u64 	%rd51, [_ZN6thrust24THRUST_300001_SM_1000_NS8cuda_cub4core6detail5shmemE+80];
	setp.lt.f32 	%p215, %f200, %f47;
	mov.u64 	%rd308, %rd307;
	mov.f32 	%f201, %f200;
	@%p215 bra 	$L__BB4_56;
	setp.lt.f32 	%p216, %f47, %f200;
	mov.u64 	%rd308, %rd51;
	mov.f32 	%f201, %f47;
	@%p216 bra 	$L__BB4_56;
	setp.lt.s64 	%p217, %rd307, %rd51;
	min.s64 	%rd308, %rd307, %rd51;
	selp.f32 	%f201, %f200, %f47, %p217;
$L__BB4_56:
	ld.shared.f32 	%f50, [_ZN6thrust24THRUST_300001_SM_1000_NS8cuda_cub4core6detail5shmemE+88];
	ld.shared.u64 	%rd54, [_ZN6thrust24THRUST_300001_SM_1000_NS8cuda_cub4core6detail5shmemE+96];
	setp.lt.f32 	%p218, %f201, %f50;
	mov.u64 	%rd309, %rd308;
	mov.f32 	%f202, %f201;
	@%p218 bra 	$L__BB4_59;
	setp.lt.f32 	%p219, %f50, %f201;
	mov.u64 	%rd309, %rd54;
	mov.f32 	%f202, %f50;
	@%p219 bra 	$L__BB4_59;
	setp.lt.s64 	%p220, %rd308, %rd54;
	min.s64 	%rd309, %rd308, %rd54;
	selp.f32 	%f202, %f201, %f50, %p220;
$L__BB4_59:
	ld.shared.f32 	%f53, [_ZN6thrust24THRUST_300001_SM_1000_NS8cuda_cub4core6detail5shmemE+104];
	ld.shared.u64 	%rd57, [_ZN6thrust24THRUST_300001_SM_1000_NS8cuda_cub4core6detail5shmemE+112];
	setp.lt.f32 	%p221, %f202, %f53;
	mov.u64 	%rd310, %rd309;
	mov.f32 	%f203, %f202;
	@%p221 bra 	$L__BB4_62;
	setp.lt.f32 	%p222, %f53, %f202;
	mov.u64 	%rd310, %rd57;
	mov.f32 	%f203, %f53;
	@%p222 bra 	$L__BB4_62;
	setp.lt.s64 	%p223, %rd309, %rd57;
	min.s64 	%rd310, %rd309, %rd57;
	selp.f32 	%f203, %f202, %f53, %p223;
$L__BB4_62:
	ld.shared.f32 	%f56, [_ZN6thrust24THRUST_300001_SM_1000_NS8cuda_cub4core6detail5shmemE+120];
	ld.shared.u64 	%rd60, [_ZN6thrust24THRUST_300001_SM_1000_NS8cuda_cub4core6detail5shmemE+128];
	setp.lt.f32 	%p224, %f203, %f56;
	mov.f32 	%f247, %f203;
	mov.u64 	%rd355, %rd310;
	@%p224 bra 	$L__BB4_203;
	setp.lt.f32 	%p225, %f56, %f203;
	mov.f32 	%f247, %f56;
	mov.u64 	%rd355, %rd60;
	@%p225 bra 	$L__BB4_203;
	setp.lt.s64 	%p226, %rd310, %rd60;
	min.s64 	%rd355, %rd310, %rd60;
	selp.f32 	%f247, %f203, %f56, %p226;
	bra.uni 	$L__BB4_203;
$L__BB4_65:
	// begin inline asm
	mov.u32 %r200, %laneid;
	// end inline asm
	and.b32  	%r221, %r1, 992;
	add.s32 	%r222, %r221, 32;
	setp.gt.s32 	%p123, %r222, %r37;
	not.b32 	%r223, %r221;
	add.s32 	%r224, %r37, %r223;
	selp.b32 	%r219, %r224, 31, %p123;
	mov.b32 	%r202, %f191;
	mov.b32 	%r218, 1;
	mov.b32 	%r220, -1;
	// begin inline asm
	shfl.sync.down.b32 %r201, %r202, %r218, %r219, %r220;
	// end inline asm
	mov.b32 	%f58, %r201;
	// begin inline asm
	shfl.sync.down.b32 %r206, %r207, %r218, %r219, %r220;
	// end inline asm
	mov.b64 	{%r212, %r217}, %rd298;
	// begin inline asm
	shfl.sync.down.b32 %r211, %r212, %r218, %r219, %r220;
	// end inline asm
	// begin inline asm
	shfl.sync.down.b32 %r216, %r217, %r218, %r219, %r220;
	// end inline asm
	mov.b64 	%rd62, {%r211, %r216};
	setp.ge.s32 	%p124, %r200, %r219;
	setp.lt.f32 	%p125, %f191, %f58;
	or.pred  	%p126, %p124, %p125;
	mov.u64 	%rd311, %rd298;
	mov.f32 	%f204, %f191;
	@%p126 bra 	$L__BB4_68;
	setp.gt.f32 	%p127, %f191, %f58;
	mov.u64 	%rd311, %rd62;
	mov.f32 	%f204, %f58;
	@%p127 bra 	$L__BB4_68;
	setp.lt.s64 	%p128, %rd298, %rd62;
	min.s64 	%rd311, %rd298, %rd62;
	selp.f32 	%f204, %f191, %f58, %p128;
$L__BB4_68:
	mov.b32 	%r226, %f204;
	mov.b32 	%r242, 2;
	mov.b32 	%r244, -1;
	// begin inline asm
	shfl.sync.down.b32 %r225, %r226, %r242, %r219, %r244;
	// end inline asm
	mov.b32 	%f61, %r225;
	// begin inline asm
	shfl.sync.down.b32 %r230, %r231, %r242, %r219, %r244;
	// end inline asm
	mov.b64 	{%r236, %r241}, %rd311;
	// begin inline asm
	shfl.sync.down.b32 %r235, %r236, %r242, %r219, %r244;
	// end inline asm
	// begin inline asm
	shfl.sync.down.b32 %r240, %r241, %r242, %r219, %r244;
	// end inline asm
	mov.b64 	%rd65, {%r235, %r240};
	add.s32 	%r245, %r200, 2;
	setp.gt.s32 	%p129, %r245, %r219;
	setp.lt.f32 	%p130, %f204, %f61;
	or.pred  	%p131, %p129, %p130;
	mov.u64 	%rd312, %rd311;
	mov.f32 	%f205, %f204;
	@%p131 bra 	$L__BB4_71;
	setp.gt.f32 	%p132, %f204, %f61;
	mov.u64 	%rd312, %rd65;
	mov.f32 	%f205, %f61;
	@%p132 bra 	$L__BB4_71;
	setp.lt.s64 	%p133, %rd311, %rd65;
	min.s64 	%rd312, %rd311, %rd65;
	selp.f32 	%f205, %f204, %f61, %p133;
$L__BB4_71:
	mov.b32 	%r247, %f205;
	mov.b32 	%r263, 4;
	mov.b32 	%r265, -1;
	// begin inline asm
	shfl.sync.down.b32 %r246, %r247, %r263, %r219, %r265;
	// end inline asm
	mov.b32 	%f64, %r246;
	// begin inline asm
	shfl.sync.down.b32 %r251, %r252, %r263, %r219, %r265;
	// end inline asm
	mov.b64 	{%r257, %r262}, %rd312;
	// begin inline asm
	shfl.sync.down.b32 %r256, %r257, %r263, %r219, %r265;
	// end inline asm
	// begin inline asm
	shfl.sync.down.b32 %r261, %r262, %r263, %r219, %r265;
	// end inline asm
	mov.b64 	%rd68, {%r256, %r261};
	add.s32 	%r266, %r200, 4;
	setp.gt.s32 	%p134, %r266, %r219;
	setp.lt.f32 	%p135, %f205, %f64;
	or.pred  	%p136, %p134, %p135;
	mov.f32 	%f206, %f205;
	mov.u64 	%rd313, %rd312;
	@%p136 bra 	$L__BB4_74;
	setp.gt.f32 	%p137, %f205, %f64;
	mov.f32 	%f206, %f64;
	mov.u64 	%rd313, %rd68;
	@%p137 bra 	$L__BB4_74;
	setp.lt.s64 	%p138, %rd312, %rd68;
	selp.f32 	%f206, %f205, %f64, %p138;
	min.s64 	%rd313, %rd312, %rd68;
$L__BB4_74:
	mov.b32 	%r268, %f206;
	mov.b32 	%r284, 8;
	mov.b32 	%r286, -1;
	// begin inline asm
	shfl.sync.down.b32 %r267, %r268, %r284, %r219, %r286;
	// end inline asm
	mov.b32 	%f67, %r267;
	// begin inline asm
	shfl.sync.down.b32 %r272, %r273, %r284, %r219, %r286;
	// end inline asm
	mov.b64 	{%r278, %r283}, %rd313;
	// begin inline asm
	shfl.sync.down.b32 %r277, %r278, %r284, %r219, %r286;
	// end inline asm
	// begin inline asm
	shfl.sync.down.b32 %r282, %r283, %r284, %r219, %r286;
	// end inline asm
	mov.b64 	%rd71, {%r277, %r282};
	add.s32 	%r287, %r200, 8;
	setp.gt.s32 	%p139, %r287, %r219;
	setp.lt.f32 	%p140, %f206, %f67;
	or.pred  	%p141, %p139, %p140;
	mov.f32 	%f207, %f206;
	mov.u64 	%rd314, %rd313;
	@%p141 bra 	$L__BB4_77;
	setp.gt.f32 	%p142, %f206, %f67;
	mov.f32 	%f207, %f67;
	mov.u64 	%rd314, %rd71;
	@%p142 bra 	$L__BB4_77;
	setp.lt.s64 	%p143, %rd313, %rd71;
	selp.f32 	%f207, %f206, %f67, %p143;
	min.s64 	%rd314, %rd313, %rd71;
$L__BB4_77:
	mov.b32 	%r289, %f207;
	mov.b32 	%r305, 16;
	mov.b32 	%r307, -1;
	// begin inline asm
	shfl.sync.down.b32 %r288, %r289, %r305, %r219, %r307;
	// end inline asm
	mov.b32 	%f70, %r288;
	// begin inline asm
	shfl.sync.down.b32 %r293, %r294, %r305, %r219, %r307;
	// end inline asm
	mov.b64 	{%r299, %r304}, %rd314;
	// begin inline asm
	shfl.sync.down.b32 %r298, %r299, %r305, %r219, %r307;
	// end inline asm
	// begin inline asm
	shfl.sync.down.b32 %r303, %r304, %r305, %r219, %r307;
	// end inline asm
	mov.b64 	%rd74, {%r298, %r303};
	add.s32 	%r308, %r200, 16;
	setp.gt.s32 	%p144, %r308, %r219;
	setp.lt.f32 	%p145, %f207, %f70;
	or.pred  	%p146, %p144, %p145;
	mov.f32 	%f247, %f207;
	mov.u64 	%rd355, %rd314;
	@%p146 bra 	$L__BB4_80;
	setp.gt.f32 	%p147, %f207, %f70;
	mov.f32 	%f247, %f70;
	mov.u64 	%rd355, %rd74;
	@%p147 bra 	$L__BB4_80;
	setp.lt.s64 	%p148, %rd314, %rd74;
	selp.f32 	%f247, %f207, %f70, %p148;
	min.s64 	%rd355, %rd314, %rd74;
$L__BB4_80:
	setp.ne.s32 	%p149, %r200, 0;
	@%p149 bra 	$L__BB4_82;
	shr.u32 	%r309, %r1, 1;
	and.b32  	%r310, %r309, 496;
	mov.u32 	%r311, _ZN6thrust24THRUST_300001_SM_1000_NS8cuda_cub4core6detail5shmemE;
	add.s32 	%r312, %r311, %r310;
	st.shared.f32 	[%r312+8], %f247;
	st.shared.u64 	[%r312+16], %rd355;
$L__BB4_82:
	bar.sync 	0;
	setp.ne.s32 	%p150, %r1, 0;
	@%p150 bra 	$L__BB4_203;
	setp.lt.s32 	%p151, %r37, 33;
	mov.f32 	%f209, %f247;
	mov.u64 	%rd316, %rd355;
	@%p151 bra 	$L__BB4_87;
	ld.shared.f32 	%f73, [_ZN6thrust24THRUST_300001_SM_1000_NS8cuda_cub4core6detail5shmemE+24];
	ld.shared.u64 	%rd77, [_ZN6thrust24THRUST_300001_SM_1000_NS8cuda_cub4core6detail5shmemE+32];
	setp.lt.f32 	%p152, %f247, %f73;
	mov.f32 	%f209, %f247;
	mov.u64 	%rd316, %rd355;
	@%p152 bra 	$L__BB4_87;
	setp.lt.f32 	%p153, %f73, %f247;
	mov.f32 	%f209, %f73;
	mov.u64 	%rd316, %rd77;
	@%p153 bra 	$L__BB4_87;
	setp.lt.s64 	%p154, %rd355, %rd77;
	selp.f32 	%f209, %f247, %f73, %p154;
	min.s64 	%rd316, %rd355, %rd77;
$L__BB4_87:
	setp.lt.s32 	%p155, %r37, 65;
	mov.f32 	%f210, %f209;
	mov.u64 	%rd317, %rd316;
	@%p155 bra 	$L__BB4_91;
	ld.shared.f32 	%f76, [_ZN6thrust24THRUST_300001_SM_1000_NS8cuda_cub4core6detail5shmemE+40];
	ld.shared.u64 	%rd80, [_ZN6thrust24THRUST_300001_SM_1000_NS8cuda_cub4core6detail5shmemE+48];
	setp.lt.f32 	%p156, %f209, %f76;
	mov.f32 	%f210, %f209;
	mov.u64 	%rd317, %rd316;
	@%p156 bra 	$L__BB4_91;
	setp.lt.f32 	%p157, %f76, %f209;
	mov.f32 	%f210, %f76;
	mov.u64 	%rd317, %rd80;
	@%p157 bra 	$L__BB4_91;
	setp.lt.s64 	%p158, %rd316, %rd80;
	selp.f32 	%f210, %f209, %f76, %p158;
	min.s64 	%rd317, %rd316, %rd80;
$L__BB4_91:
	setp.lt.s32 	%p159, %r37, 97;
	mov.f32 	%f211, %f210;
	mov.u64 	%rd318, %rd317;
	@%p159 bra 	$L__BB4_95;
	ld.shared.f32 	%f79, [_ZN6thrust24THRUST_300001_SM_1000_NS8cuda_cub4core6detail5shmemE+56];
	ld.shared.u64 	%rd83, [_ZN6thrust24THRUST_300001_SM_1000_NS8cuda_cub4core6detail5shmemE+64];
	setp.lt.f32 	%p160, %f210, %f79;
	mov.f32 	%f211, %f210;
	mov.u64 	%rd318, %rd317;
	@%p160 bra 	$L__BB4_95;
	setp.lt.f32 	%p161, %f79, %f210;
	mov.f32 	%f211, %f79;
	mov.u64 	%rd318, %rd83;
	@%p161 bra 	$L__BB4_95;
	setp.lt.s64 	%p162, %rd317, %rd83;
	selp.f32 	%f211, %f210, %f79, %p162;
	min.s64 	%rd318, %rd317, %rd83;
$L__BB4_95:
	setp.lt.s32 	%p163, %r37, 129;
	mov.f32 	%f212, %f211;
	mov.u64 	%rd319, %rd318;
	@%p163 bra 	$L__BB4_99;
	ld.shared.f32 	%f82, [_ZN6thrust24THRUST_300001_SM_1000_NS8cuda_cub4core6detail5shmemE+72];
	ld.shared.u64 	%rd86, [_ZN6thrust24THRUST_300001_SM_1000_NS8cuda_cub4core6detail5shmemE+80];
	setp.lt.f32 	%p164, %f211, %f82;
	mov.f32 	%f212, %f211;
	mov.u64 	%rd319, %rd318;
	@%p164 bra 	$L__BB4_99;
	setp.lt.f32 	%p165, %f82, %f211;
	mov.f32 	%f212, %f82;
	mov.u64 	%rd319, %rd86;
	@%p165 bra 	$L__BB4_99;
	setp.lt.s64 	%p166, %rd318, %rd86;
	selp.f32 	%f212, %f211, %f82, %p166;
	min.s64 	%rd319, %rd318, %rd86;
$L__BB4_99:
	setp.lt.s32 	%p167, %r37, 161;
	mov.f32 	%f213, %f212;
	mov.u64 	%rd320, %rd319;
	@%p167 bra 	$L__BB4_103;
	ld.shared.f32 	%f85, [_ZN6thrust24THRUST_300001_SM_1000_NS8cuda_cub4core6detail5shmemE+88];
	ld.shared.u64 	%rd89, [_ZN6thrust24THRUST_300001_SM_1000_NS8cuda_cub4core6detail5shmemE+96];
	setp.lt.f32 	%p168, %f212, %f85;
	mov.f32 	%f213, %f212;
	mov.u64 	%rd320, %rd319;
	@%p168 bra 	$L__BB4_103;
	setp.lt.f32 	%p169, %f85, %f212;
	mov.f32 	%f213, %f85;
	mov.u64 	%rd320, %rd89;
	@%p169 bra 	$L__BB4_103;
	setp.lt.s64 	%p170, %rd319, %rd89;
	selp.f32 	%f213, %f212, %f85, %p170;
	min.s64 	%rd320, %rd319, %rd89;
$L__BB4_103:
	setp.lt.s32 	%p171, %r37, 193;
	mov.f32 	%f214, %f213;
	mov.u64 	%rd321, %rd320;
	@%p171 bra 	$L__BB4_107;
	ld.shared.f32 	%f88, [_ZN6thrust24THRUST_300001_SM_1000_NS8cuda_cub4core6detail5shmemE+104];
	ld.shared.u64 	%rd92, [_ZN6thrust24THRUST_300001_SM_1000_NS8cuda_cub4core6detail5shmemE+112];
	setp.lt.f32 	%p172, %f213, %f88;
	mov.f32 	%f214, %f213;
	mov.u64 	%rd321, %rd320;
	@%p172 bra 	$L__BB4_107;
	setp.lt.f32 	%p173, %f88, %f213;
	mov.f32 	%f214, %f88;
	mov.u64 	%rd321, %rd92;
	@%p173 bra 	$L__BB4_107;
	setp.lt.s64 	%p174, %rd320, %rd92;
	selp.f32 	%f214, %f213, %f88, %p174;
	min.s64 	%rd321, %rd320, %rd92;
$L__BB4_107:
	setp.lt.s32 	%p175, %r37, 225;
	mov.f32 	%f247, %f214;
	mov.u64 	%rd355, %rd321;
	@%p175 bra 	$L__BB4_203;
	ld.shared.f32 	%f91, [_ZN6thrust24THRUST_300001_SM_1000_NS8cuda_cub4core6detail5shmemE+120];
	ld.shared.u64 	%rd95, [_ZN6thrust24THRUST_300001_SM_1000_NS8cuda_cub4core6detail5shmemE+128];
	setp.lt.f32 	%p176, %f214, %f91;
	mov.f32 	%f247, %f214;
	mov.u64 	%rd355, %rd321;
	@%p176 bra 	$L__BB4_203;
	setp.lt.f32 	%p177, %f91, %f214;
	mov.f32 	%f247, %f91;
	mov.u64 	%rd355, %rd95;
	@%p177 bra 	$L__BB4_203;
	setp.lt.s64 	%p178, %rd321, %rd95;
	selp.f32 	%f247, %f214, %f91, %p178;
	min.s64 	%rd355, %rd321, %rd95;
	bra.uni 	$L__BB4_203;
$L__BB4_111:
	mov.u32 	%r16, %tid.x;
	mul.wide.u32 	%rd208, %r16, 16;
	add.s64 	%rd189, %rd186, %rd208;
	// begin inline asm
	ld.global.nc.u64 %rd188, [%rd189];
	// end inline asm
	mov.b64 	{%r38, %r39}, %rd188;
	mov.b32 	%f93, %r38;
	add.s64 	%rd191, %rd189, 8;
	// begin inline asm
	ld.global.nc.u64 %rd190, [%rd191];
	// end inline asm
	add.s64 	%rd193, %rd189, 4096;
	// begin inline asm
	ld.global.nc.u64 %rd192, [%rd193];
	// end inline asm
	mov.b64 	{%r40, %r41}, %rd192;
	mov.b32 	%f94, %r40;
	add.s64 	%rd195, %rd189, 4104;
	// begin inline asm
	ld.global.nc.u64 %rd194, [%rd195];
	// end inline asm
	add.s64 	%rd197, %rd189, 8192;
	// begin inline asm
	ld.global.nc.u64 %rd196, [%rd197];
	// end inline asm
	mov.b64 	{%r42, %r43}, %rd196;
	mov.b32 	%f95, %r42;
	add.s64 	%rd199, %rd189, 8200;
	// begin inline asm
	ld.global.nc.u64 %rd198, [%rd199];
	// end inline asm
	add.s64 	%rd201, %rd189, 12288;
	// begin inline asm
	ld.global.nc.u64 %rd200, [%rd201];
	// end inline asm
	mov.b64 	{%r44, %r45}, %rd200;
	mov.b32 	%f96, %r44;
	add.s64 	%rd203, %rd189, 12296;
	// begin inline asm
	ld.global.nc.u64 %rd202, [%rd203];
	// end inline asm
	add.s64 	%rd205, %rd189, 16384;
	// begin inline asm
	ld.global.nc.u64 %rd204, [%rd205];
	// end inline asm
	mov.b64 	{%r46, %r47}, %rd204;
	mov.b32 	%f97, %r46;
	add.s64 	%rd207, %rd189, 16392;
	// begin inline asm
	ld.global.nc.u64 %rd206, [%rd207];
	// end inline asm
	setp.lt.f32 	%p3, %f93, %f94;
	mov.f32 	%f215, %f93;
	mov.u64 	%rd322, %rd190;
	@%p3 bra 	$L__BB4_114;
	setp.lt.f32 	%p4, %f94, %f93;
	mov.f32 	%f215, %f94;
	mov.u64 	%rd322, %rd194;
	@%p4 bra 	$L__BB4_114;
	setp.lt.s64 	%p5, %rd190, %rd194;
	selp.f32 	%f215, %f93, %f94, %p5;
	min.s64 	%rd322, %rd190, %rd194;
$L__BB4_114:
	setp.lt.f32 	%p6, %f215, %f95;
	mov.f32 	%f216, %f215;
	mov.u64 	%rd323, %rd322;
	@%p6 bra 	$L__BB4_117;
	setp.lt.f32 	%p7, %f95, %f215;
	mov.f32 	%f216, %f95;
	mov.u64 	%rd323, %rd198;
	@%p7 bra 	$L__BB4_117;
	setp.lt.s64 	%p8, %rd322, %rd198;
	selp.f32 	%f216, %f215, %f95, %p8;
	min.s64 	%rd323, %rd322, %rd198;
$L__BB4_117:
	setp.lt.f32 	%p9, %f216, %f96;
	mov.f32 	%f217, %f216;
	mov.u64 	%rd324, %rd323;
	@%p9 bra 	$L__BB4_120;
	setp.lt.f32 	%p10, %f96, %f216;
	mov.f32 	%f217, %f96;
	mov.u64 	%rd324, %rd202;
	@%p10 bra 	$L__BB4_120;
	setp.lt.s64 	%p11, %rd323, %rd202;
	selp.f32 	%f217, %f216, %f96, %p11;
	min.s64 	%rd324, %rd323, %rd202;
$L__BB4_120:
	setp.lt.f32 	%p12, %f217, %f97;
	mov.f32 	%f234, %f217;
	mov.u64 	%rd342, %rd324;
	@%p12 bra 	$L__BB4_123;
	setp.lt.f32 	%p13, %f97, %f217;
	mov.f32 	%f234, %f97;
	mov.u64 	%rd342, %rd206;
	@%p13 bra 	$L__BB4_123;
	setp.lt.s64 	%p14, %rd324, %rd206;
	selp.f32 	%f234, %f217, %f97, %p14;
	min.s64 	%rd342, %rd324, %rd206;
$L__BB4_123:
	setp.lt.u32 	%p15, %r37, 2560;
	mov.b32 	%r425, 1280;
	@%p15 bra 	$L__BB4_141;
	mov.b32 	%r425, 1280;
$L__BB4_125:
	mov.u32 	%r17, %r425;
	add.s32 	%r50, %r17, %r16;
	mul.wide.u32 	%rd229, %r50, 16;
	add.s64 	%rd210, %rd186, %rd229;
	// begin inline asm
	ld.global.nc.u64 %rd209, [%rd210];
	// end inline asm
	mov.b64 	{%r51, %r52}, %rd209;
	mov.b32 	%f107, %r51;
	add.s64 	%rd212, %rd210, 8;
	// begin inline asm
	ld.global.nc.u64 %rd211, [%rd212];
	// end inline asm
	add.s64 	%rd214, %rd210, 4096;
	// begin inline asm
	ld.global.nc.u64 %rd213, [%rd214];
	// end inline asm
	mov.b64 	{%r53, %r54}, %rd213;
	mov.b32 	%f108, %r53;
	add.s64 	%rd216, %rd210, 4104;
	// begin inline asm
	ld.global.nc.u64 %rd215, [%rd216];
	// end inline asm
	add.s64 	%rd218, %rd210, 8192;
	// begin inline asm
	ld.global.nc.u64 %rd217, [%rd218];
	// end inline asm
	mov.b64 	{%r55, %r56}, %rd217;
	mov.b32 	%f109, %r55;
	add.s64 	%rd220, %rd210, 8200;
	// begin inline asm
	ld.global.nc.u64 %rd219, [%rd220];
	// end inline asm
	add.s64 	%rd222, %rd210, 12288;
	// begin inline asm
	ld.global.nc.u64 %rd221, [%rd222];
	// end inline asm
	mov.b64 	{%r57, %r58}, %rd221;
	mov.b32 	%f110, %r57;
	add.s64 	%rd224, %rd210, 12296;
	// begin inline asm
	ld.global.nc.u64 %rd223, [%rd224];
	// end inline asm
	add.s64 	%rd226, %rd210, 16384;
	// begin inline asm
	ld.global.nc.u64 %rd225, [%rd226];
	// end inline asm
	mov.b64 	{%r59, %r60}, %rd225;
	mov.b32 	%f111, %r59;
	add.s64 	%rd228, %rd210, 16392;
	// begin inline asm
	ld.global.nc.u64 %rd227, [%rd228];
	// end inline asm
	setp.lt.f32 	%p16, %f234, %f107;
	mov.f32 	%f220, %f234;
	mov.u64 	%rd327, %rd342;
	@%p16 bra 	$L__BB4_128;
	setp.lt.f32 	%p17, %f107, %f234;
	mov.f32 	%f220, %f107;
	mov.u64 	%rd327, %rd211;
	@%p17 bra 	$L__BB4_128;
	setp.lt.s64 	%p18, %rd342, %rd211;
	selp.f32 	%f220, %f234, %f107, %p18;
	min.s64 	%rd327, %rd342, %rd211;
$L__BB4_128:
	setp.lt.f32 	%p19, %f220, %f108;
	mov.f32 	%f221, %f220;
	mov.u64 	%rd328, %rd327;
	@%p19 bra 	$L__BB4_131;
	setp.lt.f32 	%p20, %f108, %f220;
	mov.f32 	%f221, %f108;
	mov.u64 	%rd328, %rd215;
	@%p20 bra 	$L__BB4_131;
	setp.lt.s64 	%p21, %rd327, %rd215;
	selp.f32 	%f221, %f220, %f108, %p21;
	min.s64 	%rd328, %rd327, %rd215;
$L__BB4_131:
	setp.lt.f32 	%p22, %f221, %f109;
	mov.f32 	%f222, %f221;
	mov.u64 	%rd329, %rd328;
	@%p22 bra 	$L__BB4_134;
	setp.lt.f32 	%p23, %f109, %f221;
	mov.f32 	%f222, %f109;
	mov.u64 	%rd329, %rd219;
	@%p23 bra 	$L__BB4_134;
	setp.lt.s64 	%p24, %rd328, %rd219;
	selp.f32 	%f222, %f221, %f109, %p24;
	min.s64 	%rd329, %rd328, %rd219;
$L__BB4_134:
	setp.lt.f32 	%p25, %f222, %f110;
	mov.f32 	%f223, %f222;
	mov.u64 	%rd330, %rd329;
	@%p25 bra 	$L__BB4_137;
	setp.lt.f32 	%p26, %f110, %f222;
	mov.f32 	%f223, %f110;
	mov.u64 	%rd330, %rd223;
	@%p26 bra 	$L__BB4_137;
	setp.lt.s64 	%p27, %rd329, %rd223;
	selp.f32 	%f223, %f222, %f110, %p27;
	min.s64 	%rd330, %rd329, %rd223;
$L__BB4_137:
	setp.lt.f32 	%p28, %f223, %f111;
	mov.f32 	%f234, %f223;
	mov.u64 	%rd342, %rd330;
	@%p28 bra 	$L__BB4_140;
	setp.lt.f32 	%p29, %f111, %f223;
	mov.f32 	%f234, %f111;
	mov.u64 	%rd342, %rd227;
	@%p29 bra 	$L__BB4_140;
	setp.lt.s64 	%p30, %rd330, %rd227;
	selp.f32 	%f234, %f223, %f111, %p30;
	min.s64 	%rd342, %rd330, %rd227;
$L__BB4_140:
	add.s32 	%r425, %r17, 1280;
	add.s32 	%r61, %r17, 2560;
	setp.le.s32 	%p31, %r61, %r37;
	@%p31 bra 	$L__BB4_125;
$L__BB4_141:
	setp.le.s32 	%p32, %r37, %r425;
	@%p32 bra 	$L__BB4_164;
	sub.s32 	%r20, %r37, %r425;
	setp.ge.s32 	%p33, %r16, %r20;
	@%p33 bra 	$L__BB4_164;
	not.b32 	%r62, %r16;
	add.s32 	%r63, %r37, %r62;
	sub.s32 	%r21, %r63, %r425;
	and.b32  	%r64, %r21, 768;
	setp.eq.s32 	%p34, %r64, 768;
	mov.u32 	%r429, %r16;
	@%p34 bra 	$L__BB4_149;
	add.s32 	%r427, %r16, %r425;
	shr.u32 	%r65, %r21, 8;
	add.s32 	%r66, %r65, 1;
	and.b32  	%r67, %r66, 3;
	neg.s32 	%r426, %r67;
	mov.u32 	%r429, %r16;
$L__BB4_145:
	.pragma "nounroll";
	mov.u64 	%rd127, %rd342;
	mov.f32 	%f123, %f234;
	mul.wide.u32 	%rd235, %r427, 16;
	add.s64 	%rd232, %rd186, %rd235;
	// begin inline asm
	ld.global.nc.u64 %rd231, [%rd232];
	// end inline asm
	mov.b64 	{%r68, %r69}, %rd231;
	mov.b32 	%f124, %r68;
	add.s64 	%rd234, %rd232, 8;
	// begin inline asm
	ld.global.nc.u64 %rd233, [%rd234];
	// end inline asm
	setp.lt.f32 	%p35, %f123, %f124;
	@%p35 bra 	$L__BB4_148;
	setp.lt.f32 	%p36, %f124, %f123;
	mov.f32 	%f234, %f124;
	mov.u64 	%rd342, %rd233;
	@%p36 bra 	$L__BB4_148;
	setp.lt.s64 	%p37, %rd127, %rd233;
	selp.f32 	%f234, %f123, %f124, %p37;
	min.s64 	%rd342, %rd127, %rd233;
$L__BB4_148:
	add.s32 	%r429, %r429, 256;
	add.s32 	%r427, %r427, 256;
	add.s32 	%r426, %r426, 1;
	setp.ne.s32 	%p38, %r426, 0;
	@%p38 bra 	$L__BB4_145;
$L__BB4_149:
	setp.lt.u32 	%p39, %r21, 768;
	@%p39 bra 	$L__BB4_164;
	cvt.u64.u32 	%rd236, %r429;
	cvt.u64.u32 	%rd237, %r425;
	add.s64 	%rd238, %rd236, %rd237;
	shl.b64 	%rd239, %rd238, 4;
	add.s64 	%rd240, %rd239, %rd186;
	add.s64 	%rd337, %rd240, 12296;
	add.s32 	%r430, %r429, %r425;
$L__BB4_151:
	mul.wide.u32 	%rd245, %r430, 16;
	add.s64 	%rd242, %rd186, %rd245;
	// begin inline asm
	ld.global.nc.u64 %rd241, [%rd242];
	// end inline asm
	mov.b64 	{%r70, %r71}, %rd241;
	mov.b32 	%f130, %r70;
	add.s64 	%rd244, %rd242, 8;
	// begin inline asm
	ld.global.nc.u64 %rd243, [%rd244];
	// end inline asm
	setp.lt.f32 	%p40, %f234, %f130;
	mov.f32 	%f231, %f234;
	mov.u64 	%rd339, %rd342;
	@%p40 bra 	$L__BB4_154;
	setp.lt.f32 	%p41, %f130, %f234;
	mov.f32 	%f231, %f130;
	mov.u64 	%rd339, %rd243;
	@%p41 bra 	$L__BB4_154;
	setp.lt.s64 	%p42, %rd342, %rd243;
	selp.f32 	%f231, %f234, %f130, %p42;
	min.s64 	%rd339, %rd342, %rd243;
$L__BB4_154:
	add.s64 	%rd247, %rd337, -8200;
	// begin inline asm
	ld.global.nc.u64 %rd246, [%rd247];
	// end inline asm
	mov.b64 	{%r72, %r73}, %rd246;
	mov.b32 	%f133, %r72;
	add.s64 	%rd249, %rd337, -8192;
	// begin inline asm
	ld.global.nc.u64 %rd248, [%rd249];
	// end inline asm
	setp.lt.f32 	%p43, %f231, %f133;
	mov.f32 	%f232, %f231;
	mov.u64 	%rd340, %rd339;
	@%p43 bra 	$L__BB4_157;
	setp.lt.f32 	%p44, %f133, %f231;
	mov.f32 	%f232, %f133;
	mov.u64 	%rd340, %rd248;
	@%p44 bra 	$L__BB4_157;
	setp.lt.s64 	%p45, %rd339, %rd248;
	selp.f32 	%f232, %f231, %f133, %p45;
	min.s64 	%rd340, %rd339, %rd248;
$L__BB4_157:
	add.s64 	%rd251, %rd337, -4104;
	// begin inline asm
	ld.global.nc.u64 %rd250, [%rd251];
	// end inline asm
	mov.b64 	{%r74, %r75}, %rd250;
	mov.b32 	%f136, %r74;
	add.s64 	%rd253, %rd337, -4096;
	// begin inline asm
	ld.global.nc.u64 %rd252, [%rd253];
	// end inline asm
	setp.lt.f32 	%p46, %f232, %f136;
	mov.f32 	%f233, %f232;
	mov.u64 	%rd341, %rd340;
	@%p46 bra 	$L__BB4_160;
	setp.lt.f32 	%p47, %f136, %f232;
	mov.f32 	%f233, %f136;
	mov.u64 	%rd341, %rd252;
	@%p47 bra 	$L__BB4_160;
	setp.lt.s64 	%p48, %rd340, %rd252;
	selp.f32 	%f233, %f232, %f136, %p48;
	min.s64 	%rd341, %rd340, %rd252;
$L__BB4_160:
	add.s64 	%rd255, %rd337, -8;
	// begin inline asm
	ld.global.nc.u64 %rd254, [%rd255];
	// end inline asm
	mov.b64 	{%r76, %r77}, %rd254;
	mov.b32 	%f139, %r76;
	// begin inline asm
	ld.global.nc.u64 %rd256, [%rd337];
	// end inline asm
	setp.lt.f32 	%p49, %f233, %f139;
	mov.f32 	%f234, %f233;
	mov.u64 	%rd342, %rd341;
	@%p49 bra 	$L__BB4_163;
	setp.lt.f32 	%p50, %f139, %f233;
	mov.f32 	%f234, %f139;
	mov.u64 	%rd342, %rd256;
	@%p50 bra 	$L__BB4_163;
	setp.lt.s64 	%p51, %rd341, %rd256;
	selp.f32 	%f234, %f233, %f139, %p51;
	min.s64 	%rd342, %rd341, %rd256;
$L__BB4_163:
	add.s32 	%r429, %r429, 1024;
	add.s64 	%rd337, %rd337, 16384;
	add.s32 	%r430, %r430, 1024;
	setp.lt.s32 	%p52, %r429, %r20;
	@%p52 bra 	$L__BB4_151;
$L__BB4_164:
	// begin inline asm
	mov.u32 %r78, %laneid;
	// end inline asm
	mov.b32 	%r80, %f234;
	mov.b32 	%r96, 1;
	mov.b32 	%r97, 31;
	mov.b32 	%r98, -1;
	// begin inline asm
	shfl.sync.down.b32 %r79, %r80, %r96, %r97, %r98;
	// end inline asm
	mov.b32 	%f143, %r79;
	// begin inline asm
	shfl.sync.down.b32 %r84, %r85, %r96, %r97, %r98;
	// end inline asm
	mov.b64 	{%r90, %r95}, %rd342;
	// begin inline asm
	shfl.sync.down.b32 %r89, %r90, %r96, %r97, %r98;
	// end inline asm
	// begin inline asm
	shfl.sync.down.b32 %r94, %r95, %r96, %r97, %r98;
	// end inline asm
	mov.b64 	%rd150, {%r89, %r94};
	setp.gt.s32 	%p53, %r78, 30;
	setp.lt.f32 	%p54, %f234, %f143;
	or.pred  	%p55, %p53, %p54;
	mov.f32 	%f236, %f234;
	mov.u64 	%rd344, %rd342;
	@%p55 bra 	$L__BB4_167;
	setp.gt.f32 	%p56, %f234, %f143;
	mov.f32 	%f236, %f143;
	mov.u64 	%rd344, %rd150;
	@%p56 bra 	$L__BB4_167;
	setp.lt.s64 	%p57, %rd342, %rd150;
	selp.f32 	%f236, %f234, %f143, %p57;
	min.s64 	%rd344, %rd342, %rd150;
$L__BB4_167:
	mov.b32 	%r100, %f236;
	mov.b32 	%r116, 2;
	mov.b32 	%r117, 31;
	mov.b32 	%r118, -1;
	// begin inline asm
	shfl.sync.down.b32 %r99, %r100, %r116, %r117, %r118;
	// end inline asm
	mov.b32 	%f146, %r99;
	// begin inline asm
	shfl.sync.down.b32 %r104, %r105, %r116, %r117, %r118;
	// end inline asm
	mov.b64 	{%r110, %r115}, %rd344;
	// begin inline asm
	shfl.sync.down.b32 %r109, %r110, %r116, %r117, %r118;
	// end inline asm
	// begin inline asm
	shfl.sync.down.b32 %r114, %r115, %r116, %r117, %r118;
	// end inline asm
	mov.b64 	%rd153, {%r109, %r114};
	setp.gt.s32 	%p58, %r78, 29;
	setp.lt.f32 	%p59, %f236, %f146;
	or.pred  	%p60, %p58, %p59;
	mov.f32 	%f237, %f236;
	mov.u64 	%rd345, %rd344;
	@%p60 bra 	$L__BB4_170;
	setp.gt.f32 	%p61, %f236, %f146;
	mov.f32 	%f237, %f146;
	mov.u64 	%rd345, %rd153;
	@%p61 bra 	$L__BB4_170;
	setp.lt.s64 	%p62, %rd344, %rd153;
	selp.f32 	%f237, %f236, %f146, %p62;
	min.s64 	%rd345, %rd344, %rd153;
$L__BB4_170:
	mov.b32 	%r120, %f237;
	mov.b32 	%r136, 4;
	mov.b32 	%r137, 31;
	mov.b32 	%r138, -1;
	// begin inline asm
	shfl.sync.down.b32 %r119, %r120, %r136, %r137, %r138;
	// end inline asm
	mov.b32 	%f149, %r119;
	// begin inline asm
	shfl.sync.down.b32 %r124, %r125, %r136, %r137, %r138;
	// end inline asm
	mov.b64 	{%r130, %r135}, %rd345;
	// begin inline asm
	shfl.sync.down.b32 %r129, %r130, %r136, %r137, %r138;
	// end inline asm
	// begin inline asm
	shfl.sync.down.b32 %r134, %r135, %r136, %r137, %r138;
	// end inline asm
	mov.b64 	%rd156, {%r129, %r134};
	setp.gt.s32 	%p63, %r78, 27;
	setp.lt.f32 	%p64, %f237, %f149;
	or.pred  	%p65, %p63, %p64;
	mov.f32 	%f238, %f237;
	mov.u64 	%rd346, %rd345;
	@%p65 bra 	$L__BB4_173;
	setp.gt.f32 	%p66, %f237, %f149;
	mov.f32 	%f238, %f149;
	mov.u64 	%rd346, %rd156;
	@%p66 bra 	$L__BB4_173;
	setp.lt.s64 	%p67, %rd345, %rd156;
	selp.f32 	%f238, %f237, %f149, %p67;
	min.s64 	%rd346, %rd345, %rd156;
$L__BB4_173:
	mov.b32 	%r140, %f238;
	mov.b32 	%r156, 8;
	mov.b32 	%r157, 31;
	mov.b32 	%r158, -1;
	// begin inline asm
	shfl.sync.down.b32 %r139, %r140, %r156, %r157, %r158;
	// end inline asm
	mov.b32 	%f152, %r139;
	// begin inline asm
	shfl.sync.down.b32 %r144, %r145, %r156, %r157, %r158;
	// end inline asm
	mov.b64 	{%r150, %r155}, %rd346;
	// begin inline asm
	shfl.sync.down.b32 %r149, %r150, %r156, %r157, %r158;
	// end inline asm
	// begin inline asm
	shfl.sync.down.b32 %r154, %r155, %r156, %r157, %r158;
	// end inline asm
	mov.b64 	%rd159, {%r149, %r154};
	setp.gt.s32 	%p68, %r78, 23;
	setp.lt.f32 	%p69, %f238, %f152;
	or.pred  	%p70, %p68, %p69;
	mov.f32 	%f239, %f238;
	mov.u64 	%rd347, %rd346;
	@%p70 bra 	$L__BB4_176;
	setp.gt.f32 	%p71, %f238, %f152;
	mov.f32 	%f239, %f152;
	mov.u64 	%rd347, %rd159;
	@%p71 bra 	$L__BB4_176;
	setp.lt.s64 	%p72, %rd346, %rd159;
	selp.f32 	%f239, %f238, %f152, %p72;
	min.s64 	%rd347, %rd346, %rd159;
$L__BB4_176:
	mov.b32 	%r160, %f239;
	mov.b32 	%r176, 16;
	mov.b32 	%r177, 31;
	mov.b32 	%r178, -1;
	// begin inline asm
	shfl.sync.down.b32 %r159, %r160, %r176, %r177, %r178;
	// end inline asm
	mov.b32 	%f155, %r159;
	// begin inline asm
	shfl.sync.down.b32 %r164, %r165, %r176, %r177, %r178;
	// end inline asm
	mov.b64 	{%r170, %r175}, %rd347;
	// begin inline asm
	shfl.sync.down.b32 %r169, %r170, %r176, %r177, %r178;
	// end inline asm
	// begin inline asm
	shfl.sync.down.b32 %r174, %r175, %r176, %r177, %r178;
	// end inline asm
	mov.b64 	%rd162, {%r169, %r174};
	setp.gt.s32 	%p73, %r78, 15;
	setp.lt.f32 	%p74, %f239, %f155;
	or.pred  	%p75, %p73, %p74;
	mov.f32 	%f247, %f239;
	mov.u64 	%rd355, %rd347;
	@%p75 bra 	$L__BB4_179;
	setp.gt.f32 	%p76, %f239, %f155;
	mov.f32 	%f247, %f155;
	mov.u64 	%rd355, %rd162;
	@%p76 bra 	$L__BB4_179;
	setp.lt.s64 	%p77, %rd347, %rd162;
	selp.f32 	%f247, %f239, %f155, %p77;
	min.s64 	%rd355, %rd347, %rd162;
$L__BB4_179:
	setp.ne.s32 	%p78, %r78, 0;
	@%p78 bra 	$L__BB4_181;
	shr.u32 	%r179, %r16, 1;
	and.b32  	%r180, %r179, 496;
	mov.u32 	%r181, _ZN6thrust24THRUST_300001_SM_1000_NS8cuda_cub4core6detail5shmemE;
	add.s32 	%r182, %r181, %r180;
	st.shared.f32 	[%r182+8], %f247;
	st.shared.u64 	[%r182+16], %rd355;
$L__BB4_181:
	bar.sync 	0;
	setp.ne.s32 	%p79, %r16, 0;
	@%p79 bra 	$L__BB4_203;
	ld.shared.f32 	%f158, [_ZN6thrust24THRUST_300001_SM_1000_NS8cuda_cub4core6detail5shmemE+24];
	ld.shared.u64 	%rd165, [_ZN6thrust24THRUST_300001_SM_1000_NS8cuda_cub4core6detail5shmemE+32];
	setp.lt.f32 	%p80, %f247, %f158;
	mov.f32 	%f241, %f247;
	mov.u64 	%rd349, %rd355;
	@%p80 bra 	$L__BB4_185;
	setp.lt.f32 	%p81, %f158, %f247;
	mov.f32 	%f241, %f158;
	mov.u64 	%rd349, %rd165;
	@%p81 bra 	$L__BB4_185;
	setp.lt.s64 	%p82, %rd355, %rd165;
	selp.f32 	%f241, %f247, %f158, %p82;
	min.s64 	%rd349, %rd355, %rd165;
$L__BB4_185:
	ld.shared.f32 	%f161, [_ZN6thrust24THRUST_300001_SM_1000_NS8cuda_cub4core6detail5shmemE+40];
	ld.shared.u64 	%rd168, [_ZN6thrust24THRUST_300001_SM_1000_NS8cuda_cub4core6detail5shmemE+48];
	setp.lt.f32 	%p83, %f241, %f161;
	mov.f32 	%f242, %f241;
	mov.u64 	%rd350, %rd349;
	@%p83 bra 	$L__BB4_188;
	setp.lt.f32 	%p84, %f161, %f241;
	mov.f32 	%f242, %f161;
	mov.u64 	%rd350, %rd168;
	@%p84 bra 	$L__BB4_188;
	setp.lt.s64 	%p85, %rd349, %rd168;
	selp.f32 	%f242, %f241, %f161, %p85;
	min.s64 	%rd350, %rd349, %rd168;
$L__BB4_188:
	ld.shared.f32 	%f164, [_ZN6thrust24THRUST_300001_SM_1000_NS8cuda_cub4core6detail5shmemE+56];
	ld.shared.u64 	%rd171, [_ZN6thrust24THRUST_300001_SM_1000_NS8cuda_cub4core6detail5shmemE+64];
	setp.lt.f32 	%p86, %f242, %f164;
	mov.f32 	%f243, %f242;
	mov.u64 	%rd351, %rd350;
	@%p86 bra 	$L__BB4_191;
	setp.lt.f32 	%p87, %f164, %f242;
	mov.f32 	%f243, %f164;
	mov.u64 	%rd351, %rd171;
	@%p87 bra 	$L__BB4_191;
	setp.lt.s64 	%p88, %rd350, %rd171;
	selp.f32 	%f243, %f242, %f164, %p88;
	min.s64 	%rd351, %rd350, %rd171;
$L__BB4_191:
	ld.shared.f32 	%f167, [_ZN6thrust24THRUST_300001_SM_1000_NS8cuda_cub4core6detail5shmemE+72];
	ld.shared.u64 	%rd174, [_ZN6thrust24THRUST_300001_SM_1000_NS8cuda_cub4core6detail5shmemE+80];
	setp.lt.f32 	%p89, %f243, %f167;
	mov.f32 	%f244, %f243;
	mov.u64 	%rd352, %rd351;
	@%p89 bra 	$L__BB4_194;
	setp.lt.f32 	%p90, %f167, %f243;
	mov.f32 	%f244, %f167;
	mov.u64 	%rd352, %rd174;
	@%p90 bra 	$L__BB4_194;
	setp.lt.s64 	%p91, %rd351, %rd174;
	selp.f32 	%f244, %f243, %f167, %p91;
	min.s64 	%rd352, %rd351, %rd174;
$L__BB4_194:
	ld.shared.f32 	%f170, [_ZN6thrust24THRUST_300001_SM_1000_NS8cuda_cub4core6detail5shmemE+88];
	ld.shared.u64 	%rd177, [_ZN6thrust24THRUST_300001_SM_1000_NS8cuda_cub4core6detail5shmemE+96];
	setp.lt.f32 	%p92, %f244, %f170;
	mov.f32 	%f245, %f244;
	mov.u64 	%rd353, %rd352;
	@%p92 bra 	$L__BB4_197;
	setp.lt.f32 	%p93, %f170, %f244;
	mov.f32 	%f245, %f170;
	mov.u64 	%rd353, %rd177;
	@%p93 bra 	$L__BB4_197;
	setp.lt.s64 	%p94, %rd352, %rd177;
	selp.f32 	%f245, %f244, %f170, %p94;
	min.s64 	%rd353, %rd352, %rd177;
$L__BB4_197:
	ld.shared.f32 	%f173, [_ZN6thrust24THRUST_300001_SM_1000_NS8cuda_cub4core6detail5shmemE+104];
	ld.shared.u64 	%rd180, [_ZN6thrust24THRUST_300001_SM_1000_NS8cuda_cub4core6detail5shmemE+112];
	setp.lt.f32 	%p95, %f245, %f173;
	mov.f32 	%f246, %f245;
	mov.u64 	%rd354, %rd353;
	@%p95 bra 	$L__BB4_200;
	setp.lt.f32 	%p96, %f173, %f245;
	mov.f32 	%f246, %f173;
	mov.u64 	%rd354, %rd180;
	@%p96 bra 	$L__BB4_200;
	setp.lt.s64 	%p97, %rd353, %rd180;
	selp.f32 	%f246, %f245, %f173, %p97;
	min.s64 	%rd354, %rd353, %rd180;
$L__BB4_200:
	ld.shared.f32 	%f176, [_ZN6thrust24THRUST_300001_SM_1000_NS8cuda_cub4core6detail5shmemE+120];
	ld.shared.u64 	%rd183, [_ZN6thrust24THRUST_300001_SM_1000_NS8cuda_cub4core6detail5shmemE+128];
	setp.lt.f32 	%p98, %f246, %f176;
	mov.f32 	%f247, %f246;
	mov.u64 	%rd355, %rd354;
	@%p98 bra 	$L__BB4_203;
	setp.lt.f32 	%p99, %f176, %f246;
	mov.f32 	%f247, %f176;
	mov.u64 	%rd355, %rd183;
	@%p99 bra 	$L__BB4_203;
	setp.lt.s64 	%p100, %rd354, %rd183;
	selp.f32 	%f247, %f246, %f176, %p100;
	min.s64 	%rd355, %rd354, %rd183;
$L__BB4_203:
	mov.u32 	%r418, %tid.x;
	setp.ne.s32 	%p227, %r418, 0;
	@%p227 bra 	$L__BB4_205;
	cvta.to.global.u64 	%rd287, %rd187;
	st.global.f32 	[%rd287], %f247;
	st.global.u64 	[%rd287+8], %rd355;
$L__BB4_205:
	ret;

}
	// .globl	_ZN6thrust24THRUST_300001_SM_1000_NS8cuda_cub4core6detail13_kernel_agentINS1_8__reduce11ReduceAgentINS0_12zip_iteratorIN4cuda3std3__45tupleIJPfNS0_17counting_iteratorIlNS0_11use_defaultESE_SE_EEEEEEEPNSB_IJflEEESI_lNS1_9__extrema9arg_min_fIflNSA_4lessIfEEEEEEJSH_SJ_lSO_EEEvDpT0_
.visible .entry _ZN6thrust24THRUST_300001_SM_1000_NS8cuda_cub4core6detail13_kernel_agentINS1_8__reduce11ReduceAgentINS0_12zip_iteratorIN4cuda3std3__45tupleIJPfNS0_17counting_iteratorIlNS0_11use_defaultESE_SE_EEEEEEEPNSB_IJflEEESI_lNS1_9__extrema9arg_min_fIflNSA_4lessIfEEEEEEJSH_SJ_lSO_EEEvDpT0_(
	.param .align 8 .b8 _ZN6thrust24THRUST_300001_SM_1000_NS8cuda_cub4core6detail13_kernel_agentINS1_8__reduce11ReduceAgentINS0_12zip_iteratorIN4cuda3std3__45tupleIJPfNS0_17counting_iteratorIlNS0_11use_defaultESE_SE_EEEEEEEPNSB_IJflEEESI_lNS1_9__extrema9arg_min_fIflNSA_4lessIfEEEEEEJSH_SJ_lSO_EEEvDpT0__param_0[16],
	.param .u64 .ptr .align 1 _ZN6thrust24THRUST_300001_SM_1000_NS8cuda_cub4core6detail13_kernel_agentINS1_8__reduce11ReduceAgentINS0_12zip_iteratorIN4cuda3std3__45tupleIJPfNS0_17counting_iteratorIlNS0_11use_defaultESE_SE_EEEEEEEPNSB_IJflEEESI_lNS1_9__extrema9arg_min_fIflNSA_4lessIfEEEEEEJSH_SJ_lSO_EEEvDpT0__param_1,
	.param .u64 _ZN6thrust24THRUST_300001_SM_1000_NS8cuda_cub4core6detail13_kernel_agentINS1_8__reduce11ReduceAgentINS0_12zip_iteratorIN4cuda3std3__45tupleIJPfNS0_17counting_iteratorIlNS0_11use_defaultESE_SE_EEEEEEEPNSB_IJflEEESI_lNS1_9__extrema9arg_min_fIflNSA_4lessIfEEEEEEJSH_SJ_lSO_EEEvDpT0__param_2,
	.param .align 1 .b8 _ZN6thrust24THRUST_300001_SM_1000_NS8cuda_cub4core6detail13_kernel_agentINS1_8__reduce11ReduceAgentINS0_12zip_iteratorIN4cuda3std3__45tupleIJPfNS0_17counting_iteratorIlNS0_11use_defaultESE_SE_EEEEEEEPNSB_IJflEEESI_lNS1_9__extrema9arg_min_fIflNSA_4lessIfEEEEEEJSH_SJ_lSO_EEEvDpT0__param_3[1]
)
.maxntid 256
{
	.reg .pred 	%p<223>;
	.reg .b32 	%r<391>;
	.reg .b32 	%f<243>;
	.reg .b64 	%rd<308>;

	ld.param.u64 	%rd195, [_ZN6thrust24THRUST_300001_SM_1000_NS8cuda_cub4core6detail13_kernel_agentINS1_8__reduce11ReduceAgentINS0_12zip_iteratorIN4cuda3std3__45tupleIJPfNS0_17counting_iteratorIlNS0_11use_defaultESE_SE_EEEEEEEPNSB_IJflEEESI_lNS1_9__extrema9arg_min_fIflNSA_4lessIfEEEEEEJSH_SJ_lSO_EEEvDpT0__param_0+8];
	ld.param.u64 	%rd194, [_ZN6thrust24THRUST_300001_SM_1000_NS8cuda_cub4core6detail13_kernel_agentINS1_8__reduce11ReduceAgentINS0_12zip_iteratorIN4cuda3std3__45tupleIJPfNS0_17counting_iteratorIlNS0_11use_defaultESE_SE_EEEEEEEPNSB_IJflEEESI_lNS1_9__extrema9arg_min_fIflNSA_4lessIfEEEEEEJSH_SJ_lSO_EEEvDpT0__param_0];
	ld.param.u64 	%rd197, [_ZN6thrust24THRUST_300001_SM_1000_NS8cuda_cub4core6detail13_kernel_agentINS1_8__reduce11ReduceAgentINS0_12zip_iteratorIN4cuda3std3__45tupleIJPfNS0_17counting_iteratorIlNS0_11use_defaultESE_SE_EEEEEEEPNSB_IJflEEESI_lNS1_9__extrema9arg_min_fIflNSA_4lessIfEEEEEEJSH_SJ_lSO_EEEvDpT0__param_2];
	setp.eq.s64 	%p1, %rd197, 0;
	@%p1 bra 	$L__BB5_200;
	cvta.to.global.u64 	%rd1, %rd194;
	setp.gt.s64 	%p2, %rd197, 1279;
	@%p2 bra 	$L__BB5_112;
	cvt.u32.u64 	%r1, %rd197;
	mov.u32 	%r2, %tid.x;
	setp.ge.s32 	%p96, %r2, %r1;
	mov.f32 	%f188, 0f00000000;
	mov.b64 	%rd249, 0;
	mov.u32 	%r385, %r2;
	@%p96 bra 	$L__BB5_4;
	cvt.u64.u32 	%rd225, %r2;
	mul.wide.u32 	%rd226, %r2, 4;
	add.s64 	%rd227, %rd1, %rd226;
	add.s64 	%rd249, %rd195, %rd225;
	ld.global.f32 	%f188, [%rd227];
	add.s32 	%r385, %r2, 256;
$L__BB5_4:
	setp.ge.s32 	%p97, %r385, %r1;
	@%p97 bra 	$L__BB5_26;
	not.b32 	%r154, %r385;
	add.s32 	%r5, %r154, %r1;
	and.b32  	%r155, %r5, 768;
	setp.eq.s32 	%p98, %r155, 768;
	@%p98 bra 	$L__BB5_11;
	cvt.u64.u32 	%rd229, %r385;
	add.s64 	%rd240, %rd195, %rd229;
	mul.wide.u32 	%rd230, %r385, 4;
	add.s64 	%rd239, %rd1, %rd230;
	shr.u32 	%r156, %r5, 8;
	add.s32 	%r157, %r156, 1;
	and.b32  	%r158, %r157, 3;
	neg.s32 	%r383, %r158;
$L__BB5_7:
	.pragma "nounroll";
	mov.u64 	%rd9, %rd249;
	mov.f32 	%f3, %f188;
	ld.global.f32 	%f4, [%rd239];
	setp.lt.f32 	%p99, %f3, %f4;
	@%p99 bra 	$L__BB5_10;
	setp.lt.f32 	%p100, %f4, %f3;
	mov.u64 	%rd249, %rd240;
	mov.f32 	%f188, %f4;
	@%p100 bra 	$L__BB5_10;
	setp.lt.s64 	%p101, %rd9, %rd240;
	min.s64 	%rd249, %rd9, %rd240;
	selp.f32 	%f188, %f3, %f4, %p101;
$L__BB5_10:
	add.s32 	%r385, %r385, 256;
	add.s64 	%rd240, %rd240, 256;
	add.s64 	%rd239, %rd239, 1024;
	add.s32 	%r383, %r383, 1;
	setp.ne.s32 	%p102, %r383, 0;
	@%p102 bra 	$L__BB5_7;
$L__BB5_11:
	setp.lt.u32 	%p103, %r5, 768;
	@%p103 bra 	$L__BB5_26;
	add.s32 	%r386, %r385, 512;
$L__BB5_13:
	mov.u32 	%r13, %r386;
	add.s32 	%r159, %r13, -512;
	cvt.s64.s32 	%rd231, %r159;
	mul.wide.s32 	%rd232, %r159, 4;
	add.s64 	%rd17, %rd1, %rd232;
	add.s64 	%rd18, %rd195, %rd231;
	ld.global.f32 	%f10, [%rd17];
	setp.lt.f32 	%p104, %f188, %f10;
	mov.u64 	%rd246, %rd249;
	mov.f32 	%f185, %f188;
	@%p104 bra 	$L__BB5_16;
	setp.lt.f32 	%p105, %f10, %f188;
	mov.u64 	%rd246, %rd18;
	mov.f32 	%f185, %f10;
	@%p105 bra 	$L__BB5_16;
	setp.lt.s64 	%p106, %rd249, %rd18;
	min.s64 	%rd246, %rd249, %rd18;
	selp.f32 	%f185, %f188, %f10, %p106;
$L__BB5_16:
	add.s32 	%r160, %r13, -256;
	cvt.s64.s32 	%rd233, %r160;
	add.s64 	%rd21, %rd195, %rd233;
	ld.global.f32 	%f13, [%rd17+1024];
	setp.lt.f32 	%p107, %f185, %f13;
	mov.u64 	%rd247, %rd246;
	mov.f32 	%f186, %f185;
	@%p107 bra 	$L__BB5_19;
	setp.lt.f32 	%p108, %f13, %f185;
	mov.u64 	%rd247, %rd21;
	mov.f32 	%f186, %f13;
	@%p108 bra 	$L__BB5_19;
	setp.lt.s64 	%p109, %rd246, %rd21;
	min.s64 	%rd247, %rd246, %rd21;
	selp.f32 	%f186, %f185, %f13, %p109;
$L__BB5_19:
	cvt.s64.s32 	%rd234, %r13;
	add.s64 	%rd24, %rd195, %rd234;
	ld.global.f32 	%f16, [%rd17+2048];
	setp.lt.f32 	%p110, %f186, %f16;
	mov.u64 	%rd248, %rd247;
	mov.f32 	%f187, %f186;
	@%p110 bra 	$L__BB5_22;
	setp.lt.f32 	%p111, %f16, %f186;
	mov.u64 	%rd248, %rd24;
	mov.f32 	%f187, %f16;
	@%p111 bra 	$L__BB5_22;
	setp.lt.s64 	%p112, %rd247, %rd24;
	min.s64 	%rd248, %rd247, %rd24;
	selp.f32 	%f187, %f186, %f16, %p112;
$L__BB5_22:
	add.s32 	%r161, %r13, 256;
	cvt.s64.s32 	%rd235, %r161;
	add.s64 	%rd27, %rd195, %rd235;
	ld.global.f32 	%f19, [%rd17+3072];
	setp.lt.f32 	%p113, %f187, %f19;
	mov.u64 	%rd249, %rd248;
	mov.f32 	%f188, %f187;
	@%p113 bra 	$L__BB5_25;
	setp.lt.f32 	%p114, %f19, %f187;
	mov.u64 	%rd249, %rd27;
	mov.f32 	%f188, %f19;
	@%p114 bra 	$L__BB5_25;
	setp.lt.s64 	%p115, %rd248, %rd27;
	min.s64 	%rd249, %rd248, %rd27;
	selp.f32 	%f188, %f187, %f19, %p115;
$L__BB5_25:
	add.s32 	%r386, %r13, 1024;
	add.s32 	%r162, %r13, 512;
	setp.lt.s32 	%p116, %r162, %r1;
	@%p116 bra 	$L__BB5_13;
$L__BB5_26:
	setp.lt.s32 	%p117, %r1, 256;
	@%p117 bra 	$L__BB5_66;
	// begin inline asm
	mov.u32 %r276, %laneid;
	// end inline asm
	mov.b32 	%r278, %f188;
	mov.b32 	%r294, 1;
	mov.b32 	%r295, 31;
	mov.b32 	%r296, -1;
	// begin inline asm
	shfl.sync.down.b32 %r277, %r278, %r294, %r295, %r296;
	// end inline asm
	mov.b32 	%f23, %r277;
	// begin inline asm
	shfl.sync.down.b32 %r282, %r283, %r294, %r295, %r296;
	// end inline asm
	mov.b64 	{%r288, %r293}, %rd249;
	// begin inline asm
	shfl.sync.down.b32 %r287, %r288, %r294, %r295, %r296;
	// end inline asm
	// begin inline asm
	shfl.sync.down.b32 %r292, %r293, %r294, %r295, %r296;
	// end inline asm
	mov.b64 	%rd31, {%r287, %r292};
	setp.gt.s32 	%p174, %r276, 30;
	setp.lt.f32 	%p175, %f188, %f23;
	or.pred  	%p176, %p174, %p175;
	mov.u64 	%rd251, %rd249;
	mov.f32 	%f190, %f188;
	@%p176 bra 	$L__BB5_30;
	setp.gt.f32 	%p177, %f188, %f23;
	mov.u64 	%rd251, %rd31;
	mov.f32 	%f190, %f23;
	@%p177 bra 	$L__BB5_30;
	setp.lt.s64 	%p178, %rd249, %rd31;
	min.s64 	%rd251, %rd249, %rd31;
	selp.f32 	%f190, %f188, %f23, %p178;
$L__BB5_30:
	mov.b32 	%r298, %f190;
	mov.b32 	%r314, 2;
	mov.b32 	%r315, 31;
	mov.b32 	%r316, -1;
	// begin inline asm
	shfl.sync.down.b32 %r297, %r298, %r314, %r315, %r316;
	// end inline asm
	mov.b32 	%f26, %r297;
	// begin inline asm
	shfl.sync.down.b32 %r302, %r303, %r314, %r315, %r316;
	// end inline asm
	mov.b64 	{%r308, %r313}, %rd251;
	// begin inline asm
	shfl.sync.down.b32 %r307, %r308, %r314, %r315, %r316;
	// end inline asm
	// begin inline asm
	shfl.sync.down.b32 %r312, %r313, %r314, %r315, %r316;
	// end inline asm
	mov.b64 	%rd34, {%r307, %r312};
	setp.gt.s32 	%p179, %r276, 29;
	setp.lt.f32 	%p180, %f190, %f26;
	or.pred  	%p181, %p179, %p180;
	mov.u64 	%rd252, %rd251;
	mov.f32 	%f191, %f190;
	@%p181 bra 	$L__BB5_33;
	setp.gt.f32 	%p182, %f190, %f26;
	mov.u64 	%rd252, %rd34;
	mov.f32 	%f191, %f26;
	@%p182 bra 	$L__BB5_33;
	setp.lt.s64 	%p183, %rd251, %rd34;
	min.s64 	%rd252, %rd251, %rd34;
	selp.f32 	%f191, %f190, %f26, %p183;
$L__BB5_33:
	mov.b32 	%r318, %f191;
	mov.b32 	%r334, 4;
	mov.b32 	%r335, 31;
	mov.b32 	%r336, -1;
	// begin inline asm
	shfl.sync.down.b32 %r317, %r318, %r334, %r335, %r336;
	// end inline asm
	mov.b32 	%f29, %r317;
	// begin inline asm
	shfl.sync.down.b32 %r322, %r323, %r334, %r335, %r336;
	// end inline asm
	mov.b64 	{%r328, %r333}, %rd252;
	// begin inline asm
	shfl.sync.down.b32 %r327, %r328, %r334, %r335, %r336;
	// end inline asm
	// begin inline asm
	shfl.sync.down.b32 %r332, %r333, %r334, %r335, %r336;
	// end inline asm
	mov.b64 	%rd37, {%r327, %r332};
	setp.gt.s32 	%p184, %r276, 27;
	setp.lt.f32 	%p185, %f191, %f29;
	or.pred  	%p186, %p184, %p185;
	mov.u64 	%rd253, %rd252;
	mov.f32 	%f192, %f191;
	@%p186 bra 	$L__BB5_36;
	setp.gt.f32 	%p187, %f191, %f29;
	mov.u64 	%rd253, %rd37;
	mov.f32 	%f192, %f29;
	@%p187 bra 	$L__BB5_36;
	setp.lt.s64 	%p188, %rd252, %rd37;
	min.s64 	%rd253, %rd252, %rd37;
	selp.f32 	%f192, %f191, %f29, %p188;
$L__BB5_36:
	mov.b32 	%r338, %f192;
	mov.b32 	%r354, 8;
	mov.b32 	%r355, 31;
	mov.b32 	%r356, -1;
	// begin inline asm
	shfl.sync.down.b32 %r337, %r338, %r354, %r355, %r356;
	// end inline asm
	mov.b32 	%f32, %r337;
	// begin inline asm
	shfl.sync.down.b32 %r342, %r343, %r354, %r355, %r356;
	// end inline asm
	mov.b64 	{%r348, %r353}, %rd253;
	// begin inline asm
	shfl.sync.down.b32 %r347, %r348, %r354, %r355, %r356;
	// end inline asm
	// begin inline asm
	shfl.sync.down.b32 %r352, %r353, %r354, %r355, %r356;
	// end inline asm
	mov.b64 	%rd40, {%r347, %r352};
	setp.gt.s32 	%p189, %r276, 23;
	setp.lt.f32 	%p190, %f192, %f32;
	or.pred  	%p191, %p189, %p190;
	mov.u64 	%rd254, %rd253;
	mov.f32 	%f193, %f192;
	@%p191 bra 	$L__BB5_39;
	setp.gt.f32 	%p192, %f192, %f32;
	mov.u64 	%rd254, %rd40;
	mov.f32 	%f193, %f32;
	@%p192 bra 	$L__BB5_39;
	setp.lt.s64 	%p193, %rd253, %rd40;
	min.s64 	%rd254, %rd253, %rd40;
	selp.f32 	%f193, %f192, %f32, %p193;
$L__BB5_39:
	mov.b32 	%r358, %f193;
	mov.b32 	%r374, 16;
	mov.b32 	%r375, 31;
	mov.b32 	%r376, -1;
	// begin inline asm
	shfl.sync.down.b32 %r357, %r358, %r374, %r375, %r376;
	// end inline asm
	mov.b32 	%f35, %r357;
	// begin inline asm
	shfl.sync.down.b32 %r362, %r363, %r374, %r375, %r376;
	// end inline asm
	mov.b64 	{%r368, %r373}, %rd254;
	// begin inline asm
	shfl.sync.down.b32 %r367, %r368, %r374, %r375, %r376;
	// end inline asm
	// begin inline asm
	shfl.sync.down.b32 %r372, %r373, %r374, %r375, %r376;
	// end inline asm
	mov.b64 	%rd43, {%r367, %r372};
	setp.gt.s32 	%p194, %r276, 15;
	setp.lt.f32 	%p195, %f193, %f35;
	or.pred  	%p196, %p194, %p195;
	mov.u64 	%rd307, %rd254;
	mov.f32 	%f242, %f193;
	@%p196 bra 	$L__BB5_42;
	setp.gt.f32 	%p197, %f193, %f35;
	mov.u64 	%rd307, %rd43;
	mov.f32 	%f242, %f35;
	@%p197 bra 	$L__BB5_42;
	setp.lt.s64 	%p198, %rd254, %rd43;
	min.s64 	%rd307, %rd254, %rd43;
	selp.f32 	%f242, %f193, %f35, %p198;
$L__BB5_42:
	setp.ne.s32 	%p199, %r276, 0;
	@%p199 bra 	$L__BB5_44;
	shr.u32 	%r377, %r2, 1;
	and.b32  	%r378, %r377, 496;
	mov.u32 	%r379, _ZN6thrust24THRUST_300001_SM_1000_NS8cuda_cub4core6detail5shmemE;
	add.s32 	%r380, %r379, %r378;
	st.shared.f32 	[%r380+8], %f242;
	st.shared.u64 	[%r380+16], %rd307;
$L__BB5_44:
	bar.sync 	0;
	setp.ne.s32 	%p200, %r2, 0;
	@%p200 bra 	$L__BB5_198;
	ld.shared.f32 	%f38, [_ZN6thrust24THRUST_300001_SM_1000_NS8cuda_cub4core6detail5shmemE+24];
	ld.shared.u64 	%rd46, [_ZN6thrust24THRUST_300001_SM_1000_NS8cuda_cub4core6detail5shmemE+32];
	setp.lt.f32 	%p201, %f242, %f38;
	mov.u64 	%rd256, %rd307;
	mov.f32 	%f195, %f242;
	@%p201 bra 	$L__BB5_48;
	setp.lt.f32 	%p202, %f38, %f242;
	mov.u64 	%rd256, %rd46;
	mov.f32 	%f195, %f38;
	@%p202 bra 	$L__BB5_48;
	setp.lt.s64 	%p203, %rd307, %rd46;
	min.s64 	%rd256, %rd307, %rd46;
	selp.f32 	%f195, %f242, %f38, %p203;
$L__BB5_48:
	ld.shared.f32 	%f41, [_ZN6thrust24THRUST_300001_SM_1000_NS8cuda_cub4core6detail5shmemE+40];
	ld.shared.u64 	%rd49, [_ZN6thrust24THRUST_300001_SM_1000_NS8cuda_cub4core6detail5shmemE+48];
	setp.lt.f32 	%p204, %f195, %f41;
	mov.u64 	%rd257, %rd256;
	mov.f32 	%f196, %f195;
	@%p204 bra 	$L__BB5_51;
	setp.lt.f32 	%p205, %f41, %f195;
	mov.u64 	%rd257, %rd49;
	mov.f32 	%f196, %f41;
	@%p205 bra 	$L__BB5_51;
	setp.lt.s64 	%p206, %rd256, %rd49;
	min.s64 	%rd257, %rd256, %rd49;
	selp.f32 	%f196, %f195, %f41, %p206;
$L__BB5_51:
	ld.shared.f32 	%f44, [_ZN6thrust24THRUST_300001_SM_1000_NS8cuda_cub4core6detail5shmemE+56];
	ld.shared.u64 	%rd52, [_ZN6thrust24THRUST_300001_SM_1000_NS8cuda_cub4core6detail5shmemE+64];
	setp.lt.f32 	%p207, %f196, %f44;
	mov.u64 	%rd258, %rd257;
	mov.f32 	%f197, %f196;
	@%p207 bra 	$L__BB5_54;
	setp.lt.f32 	%p208, %f44, %f196;
	mov.u64 	%rd258, %rd52;
	mov.f32 	%f197, %f44;
	@%p208 bra 	$L__BB5_54;
	setp.lt.s64 	%p209, %rd257, %rd52;
	min.s64 	%rd258, %rd257, %rd52;
	selp.f32 	%f197, %f196, %f44, %p209;
$L__BB5_54:
	ld.shared.f32 	%f47, [_ZN6thrust24THRUST_300001_SM_1000_NS8cuda_cub4core6detail5shmemE+72];
	ld.shared.u64 	%rd55, [_ZN6thrust24THRUST_300001_SM_1000_NS8cuda_cub4core6detail5shmemE+80];
	setp.lt.f32 	%p210, %f197, %f47;
	mov.u64 	%rd259, %rd258;
	mov.f32 	%f198, %f197;
	@%p210 bra 	$L__BB5_57;
	setp.lt.f32 	%p211, %f47, %f197;
	mov.u64 	%rd259, %rd55;
	mov.f32 	%f198, %f47;
	@%p211 bra 	$L__BB5_57;
	setp.lt.s64 	%p212, %rd258, %rd55;
	min.s64 	%rd259, %rd258, %rd55;
	selp.f32 	%f198, %f197, %f47, %p212;
$L__BB5_57:
	ld.shared.f32 	%f50, [_ZN6thrust24THRUST_300001_SM_1000_NS8cuda_cub4core6detail5shmemE+88];
	ld.shared.u64 	%rd58, [_ZN6thrust24THRUST_300001_SM_1000_NS8cuda_cub4core6detail5shmemE+96];
	setp.lt.f32 	%p213, %f198, %f50;
	mov.u64 	%rd260, %rd259;
	mov.f32 	%f199, %f198;
	@%p213 bra 	$L__BB5_60;
	setp.lt.f32 	%p214, %f50, %f198;
	mov.u64 	%rd260, %rd58;
	mov.f32 	%f199, %f50;
	@%p214 bra 	$L__BB5_60;
	setp.lt.s64 	%p215, %rd259, %rd58;
	min.s64 	%rd260, %rd259, %rd58;
	selp.f32 	%f199, %f198, %f50, %p215;
$L__BB5_60:
	ld.shared.f32 	%f53, [_ZN6thrust24THRUST_300001_SM_1000_NS8cuda_cub4core6detail5shmemE+104];
	ld.shared.u64 	%rd61, [_ZN6thrust24THRUST_300001_SM_1000_NS8cuda_cub4core6detail5shmemE+112];
	setp.lt.f32 	%p216, %f199, %f53;
	mov.u64 	%rd261, %rd260;
	mov.f32 	%f200, %f199;
	@%p216 bra 	$L__BB5_63;
	setp.lt.f32 	%p217, %f53, %f199;
	mov.u64 	%rd261, %rd61;
	mov.f32 	%f200, %f53;
	@%p217 bra 	$L__BB5_63;
	setp.lt.s64 	%p218, %rd260, %rd61;
	min.s64 	%rd261, %rd260, %rd61;
	selp.f32 	%f200, %f199, %f53, %p218;
$L__BB5_63:
	ld.shared.f32 	%f56, [_ZN6thrust24THRUST_300001_SM_1000_NS8cuda_cub4core6detail5shmemE+120];
	ld.shared.u64 	%rd64, [_ZN6thrust24THRUST_300001_SM_1000_NS8cuda_cub4core6detail5shmemE+128];
	setp.lt.f32 	%p219, %f200, %f56;
	mov.f32 	%f242, %f200;
	mov.u64 	%rd307, %rd261;
	@%p219 bra 	$L__BB5_198;
	setp.lt.f32 	%p220, %f56, %f200;
	mov.f32 	%f242, %f56;
	mov.u64 	%rd307, %rd64;
	@%p220 bra 	$L__BB5_198;
	setp.lt.s64 	%p221, %rd261, %rd64;
	min.s64 	%rd307, %rd261, %rd64;
	selp.f32 	%f242, %f200, %f56, %p221;
	bra.uni 	$L__BB5_198;
$L__BB5_66:
	// begin inline asm
	mov.u32 %r163, %laneid;
	// end inline asm
	and.b32  	%r184, %r2, 992;
	add.s32 	%r185, %r184, 32;
	setp.gt.s32 	%p118, %r185, %r1;
	not.b32 	%r186, %r184;
	add.s32 	%r187, %r1, %r186;
	selp.b32 	%r182, %r187, 31, %p118;
	mov.b32 	%r165, %f188;
	mov.b32 	%r181, 1;
	mov.b32 	%r183, -1;
	// begin inline asm
	shfl.sync.down.b32 %r164, %r165, %r181, %r182, %r183;
	// end inline asm
	mov.b32 	%f58, %r164;
	// begin inline asm
	shfl.sync.down.b32 %r169, %r170, %r181, %r182, %r183;
	// end inline asm
	mov.b64 	{%r175, %r180}, %rd249;
	// begin inline asm
	shfl.sync.down.b32 %r174, %r175, %r181, %r182, %r183;
	// end inline asm
	// begin inline asm
	shfl.sync.down.b32 %r179, %r180, %r181, %r182, %r183;
	// end inline asm
	mov.b64 	%rd66, {%r174, %r179};
	setp.ge.s32 	%p119, %r163, %r182;
	setp.lt.f32 	%p120, %f188, %f58;
	or.pred  	%p121, %p119, %p120;
	mov.u64 	%rd262, %rd249;
	mov.f32 	%f201, %f188;
	@%p121 bra 	$L__BB5_69;
	setp.gt.f32 	%p122, %f188, %f58;
	mov.u64 	%rd262, %rd66;
	mov.f32 	%f201, %f58;
	@%p122 bra 	$L__BB5_69;
	setp.lt.s64 	%p123, %rd249, %rd66;
	min.s64 	%rd262, %rd249, %rd66;
	selp.f32 	%f201, %f188, %f58, %p123;
$L__BB5_69:
	mov.b32 	%r189, %f201;
	mov.b32 	%r205, 2;
	mov.b32 	%r207, -1;
	// begin inline asm
	shfl.sync.down.b32 %r188, %r189, %r205, %r182, %r207;
	// end inline asm
	mov.b32 	%f61, %r188;
	// begin inline asm
	shfl.sync.down.b32 %r193, %r194, %r205, %r182, %r207;
	// end inline asm
	mov.b64 	{%r199, %r204}, %rd262;
	// begin inline asm
	shfl.sync.down.b32 %r198, %r199, %r205, %r182, %r207;
	// end inline asm
	// begin inline asm
	shfl.sync.down.b32 %r203, %r204, %r205, %r182, %r207;
	// end inline asm
	mov.b64 	%rd69, {%r198, %r203};
	add.s32 	%r208, %r163, 2;
	setp.gt.s32 	%p124, %r208, %r182;
	setp.lt.f32 	%p125, %f201, %f61;
	or.pred  	%p126, %p124, %p125;
	mov.f32 	%f202, %f201;
	mov.u64 	%rd263, %rd262;
	@%p126 bra 	$L__BB5_72;
	setp.gt.f32 	%p127, %f201, %f61;
	mov.f32 	%f202, %f61;
	mov.u64 	%rd263, %rd69;
	@%p127 bra 	$L__BB5_72;
	setp.lt.s64 	%p128, %rd262, %rd69;
	selp.f32 	%f202, %f201, %f61, %p128;
	min.s64 	%rd263, %rd262, %rd69;
$L__BB5_72:
	mov.b32 	%r210, %f202;
	mov.b32 	%r226, 4;
	mov.b32 	%r228, -1;
	// begin inline asm
	shfl.sync.down.b32 %r209, %r210, %r226, %r182, %r228;
	// end inline asm
	mov.b32 	%f64, %r209;
	// begin inline asm
	shfl.sync.down.b32 %r214, %r215, %r226, %r182, %r228;
	// end inline asm
	mov.b64 	{%r220, %r225}, %rd263;
	// begin inline asm
	shfl.sync.down.b32 %r219, %r220, %r226, %r182, %r228;
	// end inline asm
	// begin inline asm
	shfl.sync.down.b32 %r224, %r225, %r226, %r182, %r228;
	// end inline asm
	mov.b64 	%rd72, {%r219, %r224};
	add.s32 	%r229, %r163, 4;
	setp.gt.s32 	%p129, %r229, %r182;
	setp.lt.f32 	%p130, %f202, %f64;
	or.pred  	%p131, %p129, %p130;
	mov.f32 	%f203, %f202;
	mov.u64 	%rd264, %rd263;
	@%p131 bra 	$L__BB5_75;
	setp.gt.f32 	%p132, %f202, %f64;
	mov.f32 	%f203, %f64;
	mov.u64 	%rd264, %rd72;
	@%p132 bra 	$L__BB5_75;
	setp.lt.s64 	%p133, %rd263, %rd72;
	selp.f32 	%f203, %f202, %f64, %p133;
	min.s64 	%rd264, %rd263, %rd72;
$L__BB5_75:
	mov.b32 	%r231, %f203;
	mov.b32 	%r247, 8;
	mov.b32 	%r249, -1;
	// begin inline asm
	shfl.sync.down.b32 %r230, %r231, %r247, %r182, %r249;
	// end inline asm
	mov.b32 	%f67, %r230;
	// begin inline asm
	shfl.sync.down.b32 %r235, %r236, %r247, %r182, %r249;
	// end inline asm
	mov.b64 	{%r241, %r246}, %rd264;
	// begin inline asm
	shfl.sync.down.b32 %r240, %r241, %r247, %r182, %r249;
	// end inline asm
	// begin inline asm
	shfl.sync.down.b32 %r245, %r246, %r247, %r182, %r249;
	// end inline asm
	mov.b64 	%rd75, {%r240, %r245};
	add.s32 	%r250, %r163, 8;
	setp.gt.s32 	%p134, %r250, %r182;
	setp.lt.f32 	%p135, %f203, %f67;
	or.pred  	%p136, %p134, %p135;
	mov.f32 	%f204, %f203;
	mov.u64 	%rd265, %rd264;
	@%p136 bra 	$L__BB5_78;
	setp.gt.f32 	%p137, %f203, %f67;
	mov.f32 	%f204, %f67;
	mov.u64 	%rd265, %rd75;
	@%p137 bra 	$L__BB5_78;
	setp.lt.s64 	%p138, %rd264, %rd75;
	selp.f32 	%f204, %f203, %f67, %p138;
	min.s64 	%rd265, %rd264, %rd75;
$L__BB5_78:
	mov.b32 	%r252, %f204;
	mov.b32 	%r268, 16;
	mov.b32 	%r270, -1;
	// begin inline asm
	shfl.sync.down.b32 %r251, %r252, %r268, %r182, %r270;
	// end inline asm
	mov.b32 	%f70, %r251;
	// begin inline asm
	shfl.sync.down.b32 %r256, %r257, %r268, %r182, %r270;
	// end inline asm
	mov.b64 	{%r262, %r267}, %rd265;
	// begin inline asm
	shfl.sync.down.b32 %r261, %r262, %r268, %r182, %r270;
	// end inline asm
	// begin inline asm
	shfl.sync.down.b32 %r266, %r267, %r268, %r182, %r270;
	// end inline asm
	mov.b64 	%rd78, {%r261, %r266};
	add.s32 	%r271, %r163, 16;
	setp.gt.s32 	%p139, %r271, %r182;
	setp.lt.f32 	%p140, %f204, %f70;
	or.pred  	%p141, %p139, %p140;
	mov.f32 	%f242, %f204;
	mov.u64 	%rd307, %rd265;
	@%p141 bra 	$L__BB5_81;
	setp.gt.f32 	%p142, %f204, %f70;
	mov.f32 	%f242, %f70;
	mov.u64 	%rd307, %rd78;
	@%p142 bra 	$L__BB5_81;
	setp.lt.s64 	%p143, %rd265, %rd78;
	selp.f32 	%f242, %f204, %f70, %p143;
	min.s64 	%rd307, %rd265, %rd78;
$L__BB5_81:
	setp.ne.s32 	%p144, %r163, 0;
	@%p144 bra 	$L__BB5_83;
	shr.u32 	%r272, %r2, 1;
	and.b32  	%r273, %r272, 496;
	mov.u32 	%r274, _ZN6thrust24THRUST_300001_SM_1000_NS8cuda_cub4core6detail5shmemE;
	add.s32 	%r275, %r274, %r273;
	st.shared.f32 	[%r275+8], %f242;
	st.shared.u64 	[%r275+16], %rd307;
$L__BB5_83:
	bar.sync 	0;
	setp.ne.s32 	%p145, %r2, 0;
	@%p145 bra 	$L__BB5_198;
	setp.lt.s32 	%p146, %r1, 33;
	mov.f32 	%f206, %f242;
	mov.u64 	%rd267, %rd307;
	@%p146 bra 	$L__BB5_88;
	ld.shared.f32 	%f73, [_ZN6thrust24THRUST_300001_SM_1000_NS8cuda_cub4core6detail5shmemE+24];
	ld.shared.u64 	%rd81, [_ZN6thrust24THRUST_300001_SM_1000_NS8cuda_cub4core6detail5shmemE+32];
	setp.lt.f32 	%p147, %f242, %f73;
	mov.f32 	%f206, %f242;
	mov.u64 	%rd267, %rd307;
	@%p147 bra 	$L__BB5_88;
	setp.lt.f32 	%p148, %f73, %f242;
	mov.f32 	%f206, %f73;
	mov.u64 	%rd267, %rd81;
	@%p148 bra 	$L__BB5_88;
	setp.lt.s64 	%p149, %rd307, %rd81;
	selp.f32 	%f206, %f242, %f73, %p149;
	min.s64 	%rd267, %rd307, %rd81;
$L__BB5_88:
	setp.lt.s32 	%p150, %r1, 65;
	mov.f32 	%f207, %f206;
	mov.u64 	%rd268, %rd267;
	@%p150 bra 	$L__BB5_92;
	ld.shared.f32 	%f76, [_ZN6thrust24THRUST_300001_SM_1000_NS8cuda_cub4core6detail5shmemE+40];
	ld.shared.u64 	%rd84, [_ZN6thrust24THRUST_300001_SM_1000_NS8cuda_cub4core6detail5shmemE+48];
	setp.lt.f32 	%p151, %f206, %f76;
	mov.f32 	%f207, %f206;
	mov.u64 	%rd268, %rd267;
	@%p151 bra 	$L__BB5_92;
	setp.lt.f32 	%p152, %f76, %f206;
	mov.f32 	%f207, %f76;
	mov.u64 	%rd268, %rd84;
	@%p152 bra 	$L__BB5_92;
	setp.lt.s64 	%p153, %rd267, %rd84;
	selp.f32 	%f207, %f206, %f76, %p153;
	min.s64 	%rd268, %rd267, %rd84;
$L__BB5_92:
	setp.lt.s32 	%p154, %r1, 97;
	mov.f32 	%f208, %f207;
	mov.u64 	%rd269, %rd268;
	@%p154 bra 	$L__BB5_96;
	ld.shared.f32 	%f79, [_ZN6thrust24THRUST_300001_SM_1000_NS8cuda_cub4core6detail5shmemE+56];
	ld.shared.u64 	%rd87, [_ZN6thrust24THRUST_300001_SM_1000_NS8cuda_cub4core6detail5shmemE+64];
	setp.lt.f32 	%p155, %f207, %f79;
	mov.f32 	%f208, %f207;
	mov.u64 	%rd269, %rd268;
	@%p155 bra 	$L__BB5_96;
	setp.lt.f32 	%p156, %f79, %f207;
	mov.f32 	%f208, %f79;
	mov.u64 	%rd269, %rd87;
	@%p156 bra 	$L__BB5_96;
	setp.lt.s64 	%p157, %rd268, %rd87;
	selp.f32 	%f208, %f207, %f79, %p157;
	min.s64 	%rd269, %rd268, %rd87;
$L__BB5_96:
	setp.lt.s32 	%p158, %r1, 129;
	mov.f32 	%f209, %f208;
	mov.u64 	%rd270, %rd269;
	@%p158 bra 	$L__BB5_100;
	ld.shared.f32 	%f82, [_ZN6thrust24THRUST_300001_SM_1000_NS8cuda_cub4core6detail5shmemE+72];
	ld.shared.u64 	%rd90, [_ZN6thrust24THRUST_300001_SM_1000_NS8cuda_cub4core6detail5shmemE+80];
	setp.lt.f32 	%p159, %f208, %f82;
	mov.f32 	%f209, %f208;
	mov.u64 	%rd270, %rd269;
	@%p159 bra 	$L__BB5_100;
	setp.lt.f32 	%p160, %f82, %f208;
	mov.f32 	%f209, %f82;
	mov.u64 	%rd270, %rd90;
	@%p160 bra 	$L__BB5_100;
	setp.lt.s64 	%p161, %rd269, %rd90;
	selp.f32 	%f209, %f208, %f82, %p161;
	min.s64 	%rd270, %rd269, %rd90;
$L__BB5_100:
	setp.lt.s32 	%p162, %r1, 161;
	mov.f32 	%f210, %f209;
	mov.u64 	%rd271, %rd270;
	@%p162 bra 	$L__BB5_104;
	ld.shared.f32 	%f85, [_ZN6thrust24THRUST_300001_SM_1000_NS8cuda_cub4core6detail5shmemE+88];
	ld.shared.u64 	%rd93, [_ZN6thrust24THRUST_300001_SM_1000_NS8cuda_cub4core6detail5shmemE+96];
	setp.lt.f32 	%p163, %f209, %f85;
	mov.f32 	%f210, %f209;
	mov.u64 	%rd271, %rd270;
	@%p163 bra 	$L__BB5_104;
	setp.lt.f32 	%p164, %f85, %f209;
	mov.f32 	%f210, %f85;
	mov.u64 	%rd271, %rd93;
	@%p164 bra 	$L__BB5_104;
	setp.lt.s64 	%p165, %rd270, %rd93;
	selp.f32 	%f210, %f209, %f85, %p165;
	min.s64 	%rd271, %rd270, %rd93;
$L__BB5_104:
	setp.lt.s32 	%p166, %r1, 193;
	mov.f32 	%f211, %f210;
	mov.u64 	%rd272, %rd271;
	@%p166 bra 	$L__BB5_108;
	ld.shared.f32 	%f88, [_ZN6thrust24THRUST_300001_SM_1000_NS8cuda_cub4core6detail5shmemE+104];
	ld.shared.u64 	%rd96, [_ZN6thrust24THRUST_300001_SM_1000_NS8cuda_cub4core6detail5shmemE+112];
	setp.lt.f32 	%p167, %f210, %f88;
	mov.f32 	%f211, %f210;
	mov.u64 	%rd272, %rd271;
	@%p167 bra 	$L__BB5_108;
	setp.lt.f32 	%p168, %f88, %f210;
	mov.f32 	%f211, %f88;
	mov.u64 	%rd272, %rd96;
	@%p168 bra 	$L__BB5_108;
	setp.lt.s64 	%p169, %rd271, %rd96;
	selp.f32 	%f211, %f210, %f88, %p169;
	min.s64 	%rd272, %rd271, %rd96;
$L__BB5_108:
	setp.lt.s32 	%p170, %r1, 225;
	mov.f32 	%f242, %f211;
	mov.u64 	%rd307, %rd272;
	@%p170 bra 	$L__BB5_198;
	ld.shared.f32 	%f91, [_ZN6thrust24THRUST_300001_SM_1000_NS8cuda_cub4core6detail5shmemE+120];
	ld.shared.u64 	%rd99, [_ZN6thrust24THRUST_300001_SM_1000_NS8cuda_cub4core6detail5shmemE+128];
	setp.lt.f32 	%p171, %f211, %f91;
	mov.f32 	%f242, %f211;
	mov.u64 	%rd307, %rd272;
	@%p171 bra 	$L__BB5_198;
	setp.lt.f32 	%p172, %f91, %f211;
	mov.f32 	%f242, %f91;
	mov.u64 	%rd307, %rd99;
	@%p172 bra 	$L__BB5_198;
	setp.lt.s64 	%p173, %rd272, %rd99;
	selp.f32 	%f242, %f211, %f91, %p173;
	min.s64 	%rd307, %rd272, %rd99;
	bra.uni 	$L__BB5_198;
$L__BB5_112:
	mov.u32 	%r18, %tid.x;
	cvt.u64.u32 	%rd101, %r18;
	mul.wide.u32 	%rd198, %r18, 4;
	add.s64 	%rd102, %rd1, %rd198;
	ld.global.f32 	%f172, [%rd102];
	add.s32 	%r31, %r18, 256;
	cvt.u64.u32 	%rd199, %r31;
	ld.global.f32 	%f173, [%rd102+1024];
	add.s32 	%r32, %r18, 512;
	cvt.u64.u32 	%rd200, %r32;
	ld.global.f32 	%f174, [%rd102+2048];
	ld.global.f32 	%f93, [%rd102+3072];
	or.b32  	%r33, %r18, 1024;
	cvt.u64.u32 	%rd103, %r33;
	add.s64 	%rd104, %rd195, %rd103;
	ld.global.f32 	%f94, [%rd102+4096];
	setp.lt.f32 	%p3, %f173, %f172;
	selp.f32 	%f175, %f173, %f172, %p3;
	selp.b64 	%rd201, %rd199, %rd101, %p3;
	setp.lt.f32 	%p4, %f174, %f175;
	selp.f32 	%f95, %f174, %f175, %p4;
	selp.b64 	%rd105, %rd200, %rd201, %p4;
	setp.lt.f32 	%p5, %f95, %f93;
	mov.f32 	%f212, %f95;
	mov.u64 	%rd273, %rd105;
	@%p5 bra 	$L__BB5_115;
	add.s32 	%r34, %r18, 768;
	cvt.u64.u32 	%rd273, %r34;
	setp.lt.f32 	%p6, %f93, %f95;
	mov.f32 	%f212, %f93;
	@%p6 bra 	$L__BB5_115;
	mov.f32 	%f212, %f95;
	mov.u64 	%rd273, %rd105;
$L__BB5_115:
	add.s64 	%rd108, %rd195, %rd273;
	setp.lt.f32 	%p7, %f212, %f94;
	mov.f32 	%f229, %f212;
	mov.u64 	%rd294, %rd108;
	@%p7 bra 	$L__BB5_118;
	setp.lt.f32 	%p8, %f94, %f212;
	mov.f32 	%f229, %f94;
	mov.u64 	%rd294, %rd104;
	@%p8 bra 	$L__BB5_118;
	setp.lt.s64 	%p9, %rd273, %rd103;
	selp.f32 	%f229, %f212, %f94, %p9;
	selp.b64 	%rd294, %rd108, %rd104, %p9;
$L__BB5_118:
	setp.lt.u64 	%p10, %rd197, 2560;
	mov.b64 	%rd283, 1280;
	@%p10 bra 	$L__BB5_136;
	mov.b64 	%rd283, 1280;
$L__BB5_120:
	mov.u64 	%rd111, %rd283;
	add.s64 	%rd204, %rd111, %rd101;
	shl.b64 	%rd205, %rd111, 2;
	add.s64 	%rd206, %rd102, %rd205;
	add.s64 	%rd113, %rd204, %rd195;
	ld.global.f32 	%f100, [%rd206];
	ld.global.f32 	%f101, [%rd206+1024];
	add.s64 	%rd114, %rd113, 512;
	ld.global.f32 	%f102, [%rd206+2048];
	add.s64 	%rd115, %rd113, 768;
	ld.global.f32 	%f103, [%rd206+3072];
	ld.global.f32 	%f104, [%rd206+4096];
	setp.lt.f32 	%p11, %f229, %f100;
	mov.f32 	%f215, %f229;
	mov.u64 	%rd277, %rd294;
	@%p11 bra 	$L__BB5_123;
	setp.lt.f32 	%p12, %f100, %f229;
	mov.f32 	%f215, %f100;
	mov.u64 	%rd277, %rd113;
	@%p12 bra 	$L__BB5_123;
	setp.lt.s64 	%p13, %rd294, %rd113;
	selp.f32 	%f215, %f229, %f100, %p13;
	min.s64 	%rd277, %rd294, %rd113;
$L__BB5_123:
	setp.lt.f32 	%p14, %f215, %f101;
	mov.f32 	%f216, %f215;
	mov.u64 	%rd278, %rd277;
	@%p14 bra 	$L__BB5_126;
	add.s64 	%rd208, %rd204, %rd195;
	add.s64 	%rd278, %rd208, 256;
	setp.lt.f32 	%p15, %f101, %f215;
	mov.f32 	%f216, %f101;
	@%p15 bra 	$L__BB5_126;
	setp.lt.s64 	%p16, %rd277, %rd278;
	selp.f32 	%f216, %f215, %f101, %p16;
	min.s64 	%rd278, %rd277, %rd278;
$L__BB5_126:
	setp.lt.f32 	%p17, %f216, %f102;
	mov.f32 	%f217, %f216;
	mov.u64 	%rd279, %rd278;
	@%p17 bra 	$L__BB5_129;
	setp.lt.f32 	%p18, %f102, %f216;
	mov.f32 	%f217, %f102;
	mov.u64 	%rd279, %rd114;
	@%p18 bra 	$L__BB5_129;
	setp.lt.s64 	%p19, %rd278, %rd114;
	selp.f32 	%f217, %f216, %f102, %p19;
	min.s64 	%rd279, %rd278, %rd114;
$L__BB5_129:
	setp.lt.f32 	%p20, %f217, %f103;
	mov.f32 	%f218, %f217;
	mov.u64 	%rd280, %rd279;
	@%p20 bra 	$L__BB5_132;
	setp.lt.f32 	%p21, %f103, %f217;
	mov.f32 	%f218, %f103;
	mov.u64 	%rd280, %rd115;
	@%p21 bra 	$L__BB5_132;
	setp.lt.s64 	%p22, %rd279, %rd115;
	selp.f32 	%f218, %f217, %f103, %p22;
	min.s64 	%rd280, %rd279, %rd115;
$L__BB5_132:
	setp.lt.f32 	%p23, %f218, %f104;
	mov.f32 	%f229, %f218;
	mov.u64 	%rd294, %rd280;
	@%p23 bra 	$L__BB5_135;
	add.s64 	%rd210, %rd204, %rd195;
	add.s64 	%rd294, %rd210, 1024;
	setp.lt.f32 	%p24, %f104, %f218;
	mov.f32 	%f229, %f104;
	@%p24 bra 	$L__BB5_135;
	setp.lt.s64 	%p25, %rd280, %rd294;
	selp.f32 	%f229, %f218, %f104, %p25;
	min.s64 	%rd294, %rd280, %rd294;
$L__BB5_135:
	add.s64 	%rd283, %rd111, 1280;
	add.s64 	%rd211, %rd111, 2560;
	setp.le.s64 	%p26, %rd211, %rd197;
	@%p26 bra 	$L__BB5_120;
$L__BB5_136:
	setp.le.s64 	%p27, %rd197, %rd283;
	@%p27 bra 	$L__BB5_159;
	cvt.u32.u64 	%r35, %rd283;
	cvt.u32.u64 	%r36, %rd197;
	sub.s32 	%r19, %r36, %r35;
	setp.ge.s32 	%p28, %r18, %r19;
	@%p28 bra 	$L__BB5_159;
	cvta.to.global.u64 	%rd131, %rd194;
	not.b32 	%r38, %r18;
	add.s32 	%r39, %r38, %r36;
	sub.s32 	%r20, %r39, %r35;
	and.b32  	%r41, %r20, 768;
	setp.eq.s32 	%p29, %r41, 768;
	mov.u32 	%r389, %r18;
	@%p29 bra 	$L__BB5_144;
	add.s64 	%rd213, %rd283, %rd101;
	add.s64 	%rd285, %rd213, %rd195;
	shl.b64 	%rd214, %rd213, 2;
	add.s64 	%rd284, %rd131, %rd214;
	shr.u32 	%r42, %r20, 8;
	add.s32 	%r43, %r42, 1;
	and.b32  	%r44, %r43, 3;
	neg.s32 	%r387, %r44;
	mov.u32 	%r389, %r18;
$L__BB5_140:
	.pragma "nounroll";
	mov.u64 	%rd136, %rd294;
	mov.f32 	%f116, %f229;
	ld.global.f32 	%f117, [%rd284];
	setp.lt.f32 	%p30, %f116, %f117;
	@%p30 bra 	$L__BB5_143;
	setp.lt.f32 	%p31, %f117, %f116;
	mov.f32 	%f229, %f117;
	mov.u64 	%rd294, %rd285;
	@%p31 bra 	$L__BB5_143;
	setp.lt.s64 	%p32, %rd136, %rd285;
	selp.f32 	%f229, %f116, %f117, %p32;
	min.s64 	%rd294, %rd136, %rd285;
$L__BB5_143:
	add.s32 	%r389, %r389, 256;
	add.s64 	%rd285, %rd285, 256;
	add.s64 	%rd284, %rd284, 1024;
	add.s32 	%r387, %r387, 1;
	setp.ne.s32 	%p33, %r387, 0;
	@%p33 bra 	$L__BB5_140;
$L__BB5_144:
	setp.lt.u32 	%p34, %r20, 768;
	@%p34 bra 	$L__BB5_159;
	add.s32 	%r390, %r389, 512;
$L__BB5_146:
	mov.u32 	%r28, %r390;
	add.s32 	%r45, %r28, -512;
	cvt.u64.u32 	%rd215, %r45;
	add.s64 	%rd216, %rd283, %rd215;
	shl.b64 	%rd217, %rd216, 2;
	add.s64 	%rd144, %rd131, %rd217;
	add.s64 	%rd145, %rd216, %rd195;
	ld.global.f32 	%f123, [%rd144];
	setp.lt.f32 	%p35, %f229, %f123;
	mov.f32 	%f226, %f229;
	mov.u64 	%rd291, %rd294;
	@%p35 bra 	$L__BB5_149;
	setp.lt.f32 	%p36, %f123, %f229;
	mov.f32 	%f226, %f123;
	mov.u64 	%rd291, %rd145;
	@%p36 bra 	$L__BB5_149;
	setp.lt.s64 	%p37, %rd294, %rd145;
	selp.f32 	%f226, %f229, %f123, %p37;
	min.s64 	%rd291, %rd294, %rd145;
$L__BB5_149:
	add.s32 	%r46, %r28, -256;
	cvt.u64.u32 	%rd218, %r46;
	add.s64 	%rd219, %rd283, %rd218;
	add.s64 	%rd148, %rd219, %rd195;
	ld.global.f32 	%f126, [%rd144+1024];
	setp.lt.f32 	%p38, %f226, %f126;
	mov.f32 	%f227, %f226;
	mov.u64 	%rd292, %rd291;
	@%p38 bra 	$L__BB5_152;
	setp.lt.f32 	%p39, %f126, %f226;
	mov.f32 	%f227, %f126;
	mov.u64 	%rd292, %rd148;
	@%p39 bra 	$L__BB5_152;
	setp.lt.s64 	%p40, %rd291, %rd148;
	selp.f32 	%f227, %f226, %f126, %p40;
	min.s64 	%rd292, %rd291, %rd148;
$L__BB5_152:
	cvt.u64.u32 	%rd220, %r28;
	add.s64 	%rd221, %rd283, %rd220;
	add.s64 	%rd151, %rd221, %rd195;
	ld.global.f32 	%f129, [%rd144+2048];
	setp.lt.f32 	%p41, %f227, %f129;
	mov.f32 	%f228, %f227;
	mov.u64 	%rd293, %rd292;
	@%p41 bra 	$L__BB5_155;
	setp.lt.f32 	%p42, %f129, %f227;
	mov.f32 	%f228, %f129;
	mov.u64 	%rd293, %rd151;
	@%p42 bra 	$L__BB5_155;
	setp.lt.s64 	%p43, %rd292, %rd151;
	selp.f32 	%f228, %f227, %f129, %p43;
	min.s64 	%rd293, %rd292, %rd151;
$L__BB5_155:
	add.s32 	%r47, %r28, 256;
	cvt.u64.u32 	%rd222, %r47;
	add.s64 	%rd223, %rd283, %rd222;
	add.s64 	%rd154, %rd223, %rd195;
	ld.global.f32 	%f132, [%rd144+3072];
	setp.lt.f32 	%p44, %f228, %f132;
	mov.f32 	%f229, %f228;
	mov.u64 	%rd294, %rd293;
	@%p44 bra 	$L__BB5_158;
	setp.lt.f32 	%p45, %f132, %f228;
	mov.f32 	%f229, %f132;
	mov.u64 	%rd294, %rd154;
	@%p45 bra 	$L__BB5_158;
	setp.lt.s64 	%p46, %rd293, %rd154;
	selp.f32 	%f229, %f228, %f132, %p46;
	min.s64 	%rd294, %rd293, %rd154;
$L__BB5_158:
	add.s32 	%r390, %r28, 1024;
	add.s32 	%r48, %r28, 512;
	setp.lt.s32 	%p47, %r48, %r19;
	@%p47 bra 	$L__BB5_146;
$L__BB5_159:
	// begin inline asm
	mov.u32 %r49, %laneid;
	// end inline asm
	mov.b32 	%r51, %f229;
	mov.b32 	%r67, 1;
	mov.b32 	%r68, 31;
	mov.b32 	%r69, -1;
	// begin inline asm
	shfl.sync.down.b32 %r50, %r51, %r67, %r68, %r69;
	// end inline asm
	mov.b32 	%f136, %r50;
	// begin inline asm
	shfl.sync.down.b32 %r55, %r56, %r67, %r68, %r69;
	// end inline asm
	mov.b64 	{%r61, %r66}, %rd294;
	// begin inline asm
	shfl.sync.down.b32 %r60, %r61, %r67, %r68, %r69;
	// end inline asm
	// begin inline asm
	shfl.sync.down.b32 %r65, %r66, %r67, %r68, %r69;
	// end inline asm
	mov.b64 	%rd158, {%r60, %r65};
	setp.gt.s32 	%p48, %r49, 30;
	setp.lt.f32 	%p49, %f229, %f136;
	or.pred  	%p50, %p48, %p49;
	mov.f32 	%f231, %f229;
	mov.u64 	%rd296, %rd294;
	@%p50 bra 	$L__BB5_162;
	setp.gt.f32 	%p51, %f229, %f136;
	mov.f32 	%f231, %f136;
	mov.u64 	%rd296, %rd158;
	@%p51 bra 	$L__BB5_162;
	setp.lt.s64 	%p52, %rd294, %rd158;
	selp.f32 	%f231, %f229, %f136, %p52;
	min.s64 	%rd296, %rd294, %rd158;
$L__BB5_162:
	mov.b32 	%r71, %f231;
	mov.b32 	%r87, 2;
	mov.b32 	%r88, 31;
	mov.b32 	%r89, -1;
	// begin inline asm
	shfl.sync.down.b32 %r70, %r71, %r87, %r88, %r89;
	// end inline asm
	mov.b32 	%f139, %r70;
	// begin inline asm
	shfl.sync.down.b32 %r75, %r76, %r87, %r88, %r89;
	// end inline asm
	mov.b64 	{%r81, %r86}, %rd296;
	// begin inline asm
	shfl.sync.down.b32 %r80, %r81, %r87, %r88, %r89;
	// end inline asm
	// begin inline asm
	shfl.sync.down.b32 %r85, %r86, %r87, %r88, %r89;
	// end inline asm
	mov.b64 	%rd161, {%r80, %r85};
	setp.gt.s32 	%p53, %r49, 29;
	setp.lt.f32 	%p54, %f231, %f139;
	or.pred  	%p55, %p53, %p54;
	mov.f32 	%f232, %f231;
	mov.u64 	%rd297, %rd296;
	@%p55 bra 	$L__BB5_165;
	setp.gt.f32 	%p56, %f231, %f139;
	mov.f32 	%f232, %f139;
	mov.u64 	%rd297, %rd161;
	@%p56 bra 	$L__BB5_165;
	setp.lt.s64 	%p57, %rd296, %rd161;
	selp.f32 	%f232, %f231, %f139, %p57;
	min.s64 	%rd297, %rd296, %rd161;
$L__BB5_165:
	mov.b32 	%r91, %f232;
	mov.b32 	%r107, 4;
	mov.b32 	%r108, 31;
	mov.b32 	%r109, -1;
	// begin inline asm
	shfl.sync.down.b32 %r90, %r91, %r107, %r108, %r109;
	// end inline asm
	mov.b32 	%f142, %r90;
	// begin inline asm
	shfl.sync.down.b32 %r95, %r96, %r107, %r108, %r109;
	// end inline asm
	mov.b64 	{%r101, %r106}, %rd297;
	// begin inline asm
	shfl.sync.down.b32 %r100, %r101, %r107, %r108, %r109;
	// end inline asm
	// begin inline asm
	shfl.sync.down.b32 %r105, %r106, %r107, %r108, %r109;
	// end inline asm
	mov.b64 	%rd164, {%r100, %r105};
	setp.gt.s32 	%p58, %r49, 27;
	setp.lt.f32 	%p59, %f232, %f142;
	or.pred  	%p60, %p58, %p59;
	mov.f32 	%f233, %f232;
	mov.u64 	%rd298, %rd297;
	@%p60 bra 	$L__BB5_168;
	setp.gt.f32 	%p61, %f232, %f142;
	mov.f32 	%f233, %f142;
	mov.u64 	%rd298, %rd164;
	@%p61 bra 	$L__BB5_168;
	setp.lt.s64 	%p62, %rd297, %rd164;
	selp.f32 	%f233, %f232, %f142, %p62;
	min.s64 	%rd298, %rd297, %rd164;
$L__BB5_168:
	mov.b32 	%r111, %f233;
	mov.b32 	%r127, 8;
	mov.b32 	%r128, 31;
	mov.b32 	%r129, -1;
	// begin inline asm
	shfl.sync.down.b32 %r110, %r111, %r127, %r128, %r129;
	// end inline asm
	mov.b32 	%f145, %r110;
	// begin inline asm
	shfl.sync.down.b32 %r115, %r116, %r127, %r128, %r129;
	// end inline asm
	mov.b64 	{%r121, %r126}, %rd298;
	// begin inline asm
	shfl.sync.down.b32 %r120, %r121, %r127, %r128, %r129;
	// end inline asm
	// begin inline asm
	shfl.sync.down.b32 %r125, %r126, %r127, %r128, %r129;
	// end inline asm
	mov.b64 	%rd167, {%r120, %r125};
	setp.gt.s32 	%p63, %r49, 23;
	setp.lt.f32 	%p64, %f233, %f145;
	or.pred  	%p65, %p63, %p64;
	mov.f32 	%f234, %f233;
	mov.u64 	%rd299, %rd298;
	@%p65 bra 	$L__BB5_171;
	setp.gt.f32 	%p66, %f233, %f145;
	mov.f32 	%f234, %f145;
	mov.u64 	%rd299, %rd167;
	@%p66 bra 	$L__BB5_171;
	setp.lt.s64 	%p67, %rd298, %rd167;
	selp.f32 	%f234, %f233, %f145, %p67;
	min.s64 	%rd299, %rd298, %rd167;
$L__BB5_171:
	mov.b32 	%r131, %f234;
	mov.b32 	%r147, 16;
	mov.b32 	%r148, 31;
	mov.b32 	%r149, -1;
	// begin inline asm
	shfl.sync.down.b32 %r130, %r131, %r147, %r148, %r149;
	// end inline asm
	mov.b32 	%f148, %r130;
	// begin inline asm
	shfl.sync.down.b32 %r135, %r136, %r147, %r148, %r149;
	// end inline asm
	mov.b64 	{%r141, %r146}, %rd299;
	// begin inline asm
	shfl.sync.down.b32 %r140, %r141, %r147, %r148, %r149;
	// end inline asm
	// begin inline asm
	shfl.sync.down.b32 %r145, %r146, %r147, %r148, %r149;
	// end inline asm
	mov.b64 	%rd170, {%r140, %r145};
	setp.gt.s32 	%p68, %r49, 15;
	setp.lt.f32 	%p69, %f234, %f148;
	or.pred  	%p70, %p68, %p69;
	mov.f32 	%f242, %f234;
	mov.u64 	%rd307, %rd299;
	@%p70 bra 	$L__BB5_174;
	setp.gt.f32 	%p71, %f234, %f148;
	mov.f32 	%f242, %f148;
	mov.u64 	%rd307, %rd170;
	@%p71 bra 	$L__BB5_174;
	setp.lt.s64 	%p72, %rd299, %rd170;
	selp.f32 	%f242, %f234, %f148, %p72;
	min.s64 	%rd307, %rd299, %rd170;
$L__BB5_174:
	setp.ne.s32 	%p73, %r49, 0;
	@%p73 bra 	$L__BB5_176;
	shr.u32 	%r150, %r18, 1;
	and.b32  	%r151, %r150, 496;
	mov.u32 	%r152, _ZN6thrust24THRUST_300001_SM_1000_NS8cuda_cub4core6detail5shmemE;
	add.s32 	%r153, %r152, %r151;
	st.shared.f32 	[%r153+8], %f242;
	st.shared.u64 	[%r153+16], %rd307;
$L__BB5_176:
	bar.sync 	0;
	setp.ne.s32 	%p74, %r18, 0;
	@%p74 bra 	$L__BB5_198;
	ld.shared.f32 	%f151, [_ZN6thrust24THRUST_300001_SM_1000_NS8cuda_cub4core6detail5shmemE+24];
	ld.shared.u64 	%rd173, [_ZN6thrust24THRUST_300001_SM_1000_NS8cuda_cub4core6detail5shmemE+32];
	setp.lt.f32 	%p75, %f242, %f151;
	mov.f32 	%f236, %f242;
	mov.u64 	%rd301, %rd307;
	@%p75 bra 	$L__BB5_180;
	setp.lt.f32 	%p76, %f151, %f242;
	mov.f32 	%f236, %f151;
	mov.u64 	%rd301, %rd173;
	@%p76 bra 	$L__BB5_180;
	setp.lt.s64 	%p77, %rd307, %rd173;
	selp.f32 	%f236, %f242, %f151, %p77;
	min.s64 	%rd301, %rd307, %rd173;
$L__BB5_180:
	ld.shared.f32 	%f154, [_ZN6thrust24THRUST_300001_SM_1000_NS8cuda_cub4core6detail5shmemE+40];
	ld.shared.u64 	%rd176, [_ZN6thrust24THRUST_300001_SM_1000_NS8cuda_cub4core6detail5shmemE+48];
	setp.lt.f32 	%p78, %f236, %f154;
	mov.f32 	%f237, %f236;
	mov.u64 	%rd302, %rd301;
	@%p78 bra 	$L__BB5_183;
	setp.lt.f32 	%p79, %f154, %f236;
	mov.f32 	%f237, %f154;
	mov.u64 	%rd302, %rd176;
	@%p79 bra 	$L__BB5_183;
	setp.lt.s64 	%p80, %rd301, %rd176;
	selp.f32 	%f237, %f236, %f154, %p80;
	min.s64 	%rd302, %rd301, %rd176;
$L__BB5_183:
	ld.shared.f32 	%f157, [_ZN6thrust24THRUST_300001_SM_1000_NS8cuda_cub4core6detail5shmemE+56];
	ld.shared.u64 	%rd179, [_ZN6thrust24THRUST_300001_SM_1000_NS8cuda_cub4core6detail5shmemE+64];
	setp.lt.f32 	%p81, %f237, %f157;
	mov.f32 	%f238, %f237;
	mov.u64 	%rd303, %rd302;
	@%p81 bra 	$L__BB5_186;
	setp.lt.f32 	%p82, %f157, %f237;
	mov.f32 	%f238, %f157;
	mov.u64 	%rd303, %rd179;
	@%p82 bra 	$L__BB5_186;
	setp.lt.s64 	%p83, %rd302, %rd179;
	selp.f32 	%f238, %f237, %f157, %p83;
	min.s64 	%rd303, %rd302, %rd179;
$L__BB5_186:
	ld.shared.f32 	%f160, [_ZN6thrust24THRUST_300001_SM_1000_NS8cuda_cub4core6detail5shmemE+72];
	ld.shared.u64 	%rd182, [_ZN6thrust24THRUST_300001_SM_1000_NS8cuda_cub4core6detail5shmemE+80];
	setp.lt.f32 	%p84, %f238, %f160;
	mov.f32 	%f239, %f238;
	mov.u64 	%rd304, %rd303;
	@%p84 bra 	$L__BB5_189;
	setp.lt.f32 	%p85, %f160, %f238;
	mov.f32 	%f239, %f160;
	mov.u64 	%rd304, %rd182;
	@%p85 bra 	$L__BB5_189;
	setp.lt.s64 	%p86, %rd303, %rd182;
	selp.f32 	%f239, %f238, %f160, %p86;
	min.s64 	%rd304, %rd303, %rd182;
$L__BB5_189:
	ld.shared.f32 	%f163, [_ZN6thrust24THRUST_300001_SM_1000_NS8cuda_cub4core6detail5shmemE+88];
	ld.shared.u64 	%rd185, [_ZN6thrust24THRUST_300001_SM_1000_NS8cuda_cub4core6detail5shmemE+96];
	setp.lt.f32 	%p87, %f239, %f163;
	mov.f32 	%f240, %f239;
	mov.u64 	%rd305, %rd304;
	@%p87 bra 	$L__BB5_192;
	setp.lt.f32 	%p88, %f163, %f239;
	mov.f32 	%f240, %f163;
	mov.u64 	%rd305, %rd185;
	@%p88 bra 	$L__BB5_192;
	setp.lt.s64 	%p89, %rd304, %rd185;
	selp.f32 	%f240, %f239, %f163, %p89;
	min.s64 	%rd305, %rd304, %rd185;
$L__BB5_192:
	ld.shared.f32 	%f166, [_ZN6thrust24THRUST_300001_SM_1000_NS8cuda_cub4core6detail5shmemE+104];
	ld.shared.u64 	%rd188, [_ZN6thrust24THRUST_300001_SM_1000_NS8cuda_cub4core6detail5shmemE+112];
	setp.lt.f32 	%p90, %f240, %f166;
	mov.f32 	%f241, %f240;
	mov.u64 	%rd306, %rd305;
	@%p90 bra 	$L__BB5_195;
	setp.lt.f32 	%p91, %f166, %f240;
	mov.f32 	%f241, %f166;
	mov.u64 	%rd306, %rd188;
	@%p91 bra 	$L__BB5_195;
	setp.lt.s64 	%p92, %rd305, %rd188;
	selp.f32 	%f241, %f240, %f166, %p92;
	min.s64 	%rd306, %rd305, %rd188;
$L__BB5_195:
	ld.shared.f32 	%f169, [_ZN6thrust24THRUST_300001_SM_1000_NS8cuda_cub4core6detail5shmemE+120];
	ld.shared.u64 	%rd191, [_ZN6thrust24THRUST_300001_SM_1000_NS8cuda_cub4core6detail5shmemE+128];
	setp.lt.f32 	%p93, %f241, %f169;
	mov.f32 	%f242, %f241;
	mov.u64 	%rd307, %rd306;
	@%p93 bra 	$L__BB5_198;
	setp.lt.f32 	%p94, %f169, %f241;
	mov.f32 	%f242, %f169;
	mov.u64 	%rd307, %rd191;
	@%p94 bra 	$L__BB5_198;
	setp.lt.s64 	%p95, %rd306, %rd191;
	selp.f32 	%f242, %f241, %f169, %p95;
	min.s64 	%rd307, %rd306, %rd191;
$L__BB5_198:
	mov.u32 	%r381, %tid.x;
	setp.ne.s32 	%p222, %r381, 0;
	@%p222 bra 	$L__BB5_200;
	ld.param.u64 	%rd237, [_ZN6thrust24THRUST_300001_SM_1000_NS8cuda_cub4core6detail13_kernel_agentINS1_8__reduce11ReduceAgentINS0_12zip_iteratorIN4cuda3std3__45tupleIJPfNS0_17counting_iteratorIlNS0_11use_defaultESE_SE_EEEEEEEPNSB_IJflEEESI_lNS1_9__extrema9arg_min_fIflNSA_4lessIfEEEEEEJSH_SJ_lSO_EEEvDpT0__param_1];
	cvta.to.global.u64 	%rd236, %rd237;
	st.global.f32 	[%rd236], %f242;
	st.global.u64 	[%rd236+8], %rd307;
$L__BB5_200:
	ret;

}
	// .globl	_ZN6thrust24THRUST_300001_SM_1000_NS8cuda_cub4core6detail13_kernel_agentINS1_8__reduce11ReduceAgentINS0_12zip_iteratorIN4cuda3std3__45tupleIJPfNS0_17counting_iteratorIlNS0_11use_defaultESE_SE_EEEEEEEPNSB_IJflEEESI_lNS1_9__extrema9arg_min_fIflNSA_4lessIfEEEEEEJSH_SJ_lN3cub18CUB_300001_SM_100013GridEvenShareIlEENSR_9GridQueueIyEESO_EEEvDpT0_
.visible .entry _ZN6thrust24THRUST_300001_SM_1000_NS8cuda_cub4core6detail13_kernel_agentINS1_8__reduce11ReduceAgentINS0_12zip_iteratorIN4cuda3std3__45tupleIJPfNS0_17counting_iteratorIlNS0_11use_defaultESE_SE_EEEEEEEPNSB_IJflEEESI_lNS1_9__extrema9arg_min_fIflNSA_4lessIfEEEEEEJSH_SJ_lN3cub18CUB_300001_SM_100013GridEvenShareIlEENSR_9GridQueueIyEESO_EEEvDpT0_(
	.param .align 8 .b8 _ZN6thrust24THRUST_300001_SM_1000_NS8cuda_cub4core6detail13_kernel_agentINS1_8__reduce11ReduceAgentINS0_12zip_iteratorIN4cuda3std3__45tupleIJPfNS0_17counting_iteratorIlNS0_11use_defaultESE_SE_EEEEEEEPNSB_IJflEEESI_lNS1_9__extrema9arg_min_fIflNSA_4lessIfEEEEEEJSH_SJ_lN3cub18CUB_300001_SM_100013GridEvenShareIlEENSR_9GridQueueIyEESO_EEEvDpT0__param_0[16],
	.param .u64 .ptr .align 1 _ZN6thrust24THRUST_300001_SM_1000_NS8cuda_cub4core6detail13_kernel_agentINS1_8__reduce11ReduceAgentINS0_12zip_iteratorIN4cuda3std3__45tupleIJPfNS0_17counting_iteratorIlNS0_11use_defaultESE_SE_EEEEEEEPNSB_IJflEEESI_lNS1_9__extrema9arg_min_fIflNSA_4lessIfEEEEEEJSH_SJ_lN3cub18CUB_300001_SM_100013GridEvenShareIlEENSR_9GridQueueIyEESO_EEEvDpT0__param_1,
	.param .u64 _ZN6thrust24THRUST_300001_SM_1000_NS8cuda_cub4core6detail13_kernel_agentINS1_8__reduce11ReduceAgentINS0_12zip_iteratorIN4cuda3std3__45tupleIJPfNS0_17counting_iteratorIlNS0_11use_defaultESE_SE_EEEEEEEPNSB_IJflEEESI_lNS1_9__extrema9arg_min_fIflNSA_4lessIfEEEEEEJSH_SJ_lN3cub18CUB_300001_SM_100013GridEvenShareIlEENSR_9GridQueueIyEESO_EEEvDpT0__param_2,
	.param .align 8 .b8 _ZN6thrust24THRUST_300001_SM_1000_NS8cuda_cub4core6detail13_kernel_agentINS1_8__reduce11ReduceAgentINS0_12zip_iteratorIN4cuda3std3__45tupleIJPfNS0_17counting_iteratorIlNS0_11use_defaultESE_SE_EEEEEEEPNSB_IJflEEESI_lNS1_9__extrema9arg_min_fIflNSA_4lessIfEEEEEEJSH_SJ_lN3cub18CUB_300001_SM_100013GridEvenShareIlEENSR_9GridQueueIyEESO_EEEvDpT0__param_3[72],
	.param .align 8 .b8 _ZN6thrust24THRUST_300001_SM_1000_NS8cuda_cub4core6detail13_kernel_agentINS1_8__reduce11ReduceAgentINS0_12zip_iteratorIN4cuda3std3__45tupleIJPfNS0_17counting_iteratorIlNS0_11use_defaultESE_SE_EEEEEEEPNSB_IJflEEESI_lNS1_9__extrema9arg_min_fIflNSA_4lessIfEEEEEEJSH_SJ_lN3cub18CUB_300001_SM_100013GridEvenShareIlEENSR_9GridQueueIyEESO_EEEvDpT0__param_4[8],
	.param .align 1 .b8 _ZN6thrust24THRUST_300001_SM_1000_NS8cuda_cub4core6detail13_kernel_agentINS1_8__reduce11ReduceAgentINS0_12zip_iteratorIN4cuda3std3__45tupleIJPfNS0_17counting_iteratorIlNS0_11use_defaultESE_SE_EEEEEEEPNSB_IJflEEESI_lNS1_9__extrema9arg_min_fIflNSA_4lessIfEEEEEEJSH_SJ_lN3cub18CUB_300001_SM_100013GridEvenShareIlEENSR_9GridQueueIyEESO_EEEvDpT0__param_5[1]
)
.maxntid 256
{
	.reg .pred 	%p<225>;
	.reg .b32 	%r<399>;
	.reg .b32 	%f<243>;
	.reg .b64 	%rd<325>;

	ld.param.u64 	%rd199, [_ZN6thrust24THRUST_300001_SM_1000_NS8cuda_cub4core6detail13_kernel_agentINS1_8__reduce11ReduceAgentINS0_12zip_iteratorIN4cuda3std3__45tupleIJPfNS0_17counting_iteratorIlNS0_11use_defaultESE_SE_EEEEEEEPNSB_IJflEEESI_lNS1_9__extrema9arg_min_fIflNSA_4lessIfEEEEEEJSH_SJ_lN3cub18CUB_300001_SM_100013GridEvenShareIlEENSR_9GridQueueIyEESO_EEEvDpT0__param_0+8];
	ld.param.u64 	%rd198, [_ZN6thrust24THRUST_300001_SM_1000_NS8cuda_cub4core6detail13_kernel_agentINS1_8__reduce11ReduceAgentINS0_12zip_iteratorIN4cuda3std3__45tupleIJPfNS0_17counting_iteratorIlNS0_11use_defaultESE_SE_EEEEEEEPNSB_IJflEEESI_lNS1_9__extrema9arg_min_fIflNSA_4lessIfEEEEEEJSH_SJ_lN3cub18CUB_300001_SM_100013GridEvenShareIlEENSR_9GridQueueIyEESO_EEEvDpT0__param_0];
	ld.param.u64 	%rd202, [_ZN6thrust24THRUST_300001_SM_1000_NS8cuda_cub4core6detail13_kernel_agentINS1_8__reduce11ReduceAgentINS0_12zip_iteratorIN4cuda3std3__45tupleIJPfNS0_17counting_iteratorIlNS0_11use_defaultESE_SE_EEEEEEEPNSB_IJflEEESI_lNS1_9__extrema9arg_min_fIflNSA_4lessIfEEEEEEJSH_SJ_lN3cub18CUB_300001_SM_100013GridEvenShareIlEENSR_9GridQueueIyEESO_EEEvDpT0__param_4];
	ld.param.u64 	%rd201, [_ZN6thrust24THRUST_300001_SM_1000_NS8cuda_cub4core6detail13_kernel_agentINS1_8__reduce11ReduceAgentINS0_12zip_iteratorIN4cuda3std3__45tupleIJPfNS0_17counting_iteratorIlNS0_11use_defaultESE_SE_EEEEEEEPNSB_IJflEEESI_lNS1_9__extrema9arg_min_fIflNSA_4lessIfEEEEEEJSH_SJ_lN3cub18CUB_300001_SM_100013GridEvenShareIlEENSR_9GridQueueIyEESO_EEEvDpT0__param_2];
	cvta.to.global.u64 	%rd1, %rd202;
	cvta.to.global.u64 	%rd2, %rd198;
	mov.u32 	%r1, %ctaid.x;
	mul.lo.s32 	%r33, %r1, 1280;
	cvt.u64.u32 	%rd4, %r33;
	mov.u32 	%r34, %nctaid.x;
	mul.lo.s32 	%r35, %r34, 1280;
	cvt.u64.u32 	%rd5, %r35;
	add.s64 	%rd203, %rd4, 1280;
	setp.le.s64 	%p1, %rd203, %rd201;
	@%p1 bra 	$L__BB6_111;
	cvt.u32.u64 	%r159, %rd4;
	cvt.u32.u64 	%r2, %rd201;
	sub.s32 	%r3, %r2, %r159;
	mov.u32 	%r4, %tid.x;
	setp.ge.s32 	%p98, %r4, %r3;
	mov.f32 	%f188, 0f00000000;
	mov.b64 	%rd266, 0;
	mov.u32 	%r393, %r4;
	@%p98 bra 	$L__BB6_3;
	cvt.u64.u32 	%rd234, %r4;
	add.s64 	%rd235, %rd4, %rd234;
	shl.b64 	%rd236, %rd235, 2;
	add.s64 	%rd237, %rd2, %rd236;
	add.s64 	%rd266, %rd199, %rd235;
	ld.global.f32 	%f188, [%rd237];
	add.s32 	%r393, %r4, 256;
$L__BB6_3:
	setp.ge.s32 	%p99, %r393, %r3;
	@%p99 bra 	$L__BB6_25;
	not.b32 	%r161, %r393;
	add.s32 	%r162, %r161, %r2;
	sub.s32 	%r7, %r162, %r159;
	and.b32  	%r163, %r7, 768;
	setp.eq.s32 	%p100, %r163, 768;
	@%p100 bra 	$L__BB6_10;
	cvt.u64.u32 	%rd239, %r393;
	add.s64 	%rd240, %rd239, %rd4;
	add.s64 	%rd257, %rd240, %rd199;
	shl.b64 	%rd241, %rd240, 2;
	add.s64 	%rd256, %rd2, %rd241;
	shr.u32 	%r164, %r7, 8;
	add.s32 	%r165, %r164, 1;
	and.b32  	%r166, %r165, 3;
	neg.s32 	%r391, %r166;
$L__BB6_6:
	.pragma "nounroll";
	mov.u64 	%rd12, %rd266;
	mov.f32 	%f3, %f188;
	ld.global.f32 	%f4, [%rd256];
	setp.lt.f32 	%p101, %f3, %f4;
	@%p101 bra 	$L__BB6_9;
	setp.lt.f32 	%p102, %f4, %f3;
	mov.u64 	%rd266, %rd257;
	mov.f32 	%f188, %f4;
	@%p102 bra 	$L__BB6_9;
	setp.lt.s64 	%p103, %rd12, %rd257;
	min.s64 	%rd266, %rd12, %rd257;
	selp.f32 	%f188, %f3, %f4, %p103;
$L__BB6_9:
	add.s32 	%r393, %r393, 256;
	add.s64 	%rd257, %rd257, 256;
	add.s64 	%rd256, %rd256, 1024;
	add.s32 	%r391, %r391, 1;
	setp.ne.s32 	%p104, %r391, 0;
	@%p104 bra 	$L__BB6_6;
$L__BB6_10:
	setp.lt.u32 	%p105, %r7, 768;
	@%p105 bra 	$L__BB6_25;
	add.s32 	%r394, %r393, 512;
$L__BB6_12:
	mov.u32 	%r15, %r394;
	add.s32 	%r167, %r15, -512;
	cvt.s64.s32 	%rd242, %r167;
	add.s64 	%rd243, %rd242, %rd4;
	shl.b64 	%rd244, %rd243, 2;
	add.s64 	%rd20, %rd2, %rd244;
	add.s64 	%rd21, %rd243, %rd199;
	ld.global.f32 	%f10, [%rd20];
	setp.lt.f32 	%p106, %f188, %f10;
	mov.u64 	%rd263, %rd266;
	mov.f32 	%f185, %f188;
	@%p106 bra 	$L__BB6_15;
	setp.lt.f32 	%p107, %f10, %f188;
	mov.u64 	%rd263, %rd21;
	mov.f32 	%f185, %f10;
	@%p107 bra 	$L__BB6_15;
	setp.lt.s64 	%p108, %rd266, %rd21;
	min.s64 	%rd263, %rd266, %rd21;
	selp.f32 	%f185, %f188, %f10, %p108;
$L__BB6_15:
	add.s32 	%r168, %r15, -256;
	cvt.s64.s32 	%rd245, %r168;
	add.s64 	%rd246, %rd245, %rd4;
	add.s64 	%rd24, %rd246, %rd199;
	ld.global.f32 	%f13, [%rd20+1024];
	setp.lt.f32 	%p109, %f185, %f13;
	mov.u64 	%rd264, %rd263;
	mov.f32 	%f186, %f185;
	@%p109 bra 	$L__BB6_18;
	setp.lt.f32 	%p110, %f13, %f185;
	mov.u64 	%rd264, %rd24;
	mov.f32 	%f186, %f13;
	@%p110 bra 	$L__BB6_18;
	setp.lt.s64 	%p111, %rd263, %rd24;
	min.s64 	%rd264, %rd263, %rd24;
	selp.f32 	%f186, %f185, %f13, %p111;
$L__BB6_18:
	cvt.s64.s32 	%rd247, %r15;
	add.s64 	%rd248, %rd247, %rd4;
	add.s64 	%rd27, %rd248, %rd199;
	ld.global.f32 	%f16, [%rd20+2048];
	setp.lt.f32 	%p112, %f186, %f16;
	mov.u64 	%rd265, %rd264;
	mov.f32 	%f187, %f186;
	@%p112 bra 	$L__BB6_21;
	setp.lt.f32 	%p113, %f16, %f186;
	mov.u64 	%rd265, %rd27;
	mov.f32 	%f187, %f16;
	@%p113 bra 	$L__BB6_21;
	setp.lt.s64 	%p114, %rd264, %rd27;
	min.s64 	%rd265, %rd264, %rd27;
	selp.f32 	%f187, %f186, %f16, %p114;
$L__BB6_21:
	add.s32 	%r169, %r15, 256;
	cvt.s64.s32 	%rd249, %r169;
	add.s64 	%rd250, %rd249, %rd4;
	add.s64 	%rd30, %rd250, %rd199;
	ld.global.f32 	%f19, [%rd20+3072];
	setp.lt.f32 	%p115, %f187, %f19;
	mov.u64 	%rd266, %rd265;
	mov.f32 	%f188, %f187;
	@%p115 bra 	$L__BB6_24;
	setp.lt.f32 	%p116, %f19, %f187;
	mov.u64 	%rd266, %rd30;
	mov.f32 	%f188, %f19;
	@%p116 bra 	$L__BB6_24;
	setp.lt.s64 	%p117, %rd265, %rd30;
	min.s64 	%rd266, %rd265, %rd30;
	selp.f32 	%f188, %f187, %f19, %p117;
$L__BB6_24:
	add.s32 	%r394, %r15, 1024;
	add.s32 	%r170, %r15, 512;
	setp.lt.s32 	%p118, %r170, %r3;
	@%p118 bra 	$L__BB6_12;
$L__BB6_25:
	setp.lt.s32 	%p119, %r3, 256;
	@%p119 bra 	$L__BB6_65;
	// begin inline asm
	mov.u32 %r284, %laneid;
	// end inline asm
	mov.b32 	%r286, %f188;
	mov.b32 	%r302, 1;
	mov.b32 	%r303, 31;
	mov.b32 	%r304, -1;
	// begin inline asm
	shfl.sync.down.b32 %r285, %r286, %r302, %r303, %r304;
	// end inline asm
	mov.b32 	%f23, %r285;
	// begin inline asm
	shfl.sync.down.b32 %r290, %r291, %r302, %r303, %r304;
	// end inline asm
	mov.b64 	{%r296, %r301}, %rd266;
	// begin inline asm
	shfl.sync.down.b32 %r295, %r296, %r302, %r303, %r304;
	// end inline asm
	// begin inline asm
	shfl.sync.down.b32 %r300, %r301, %r302, %r303, %r304;
	// end inline asm
	mov.b64 	%rd34, {%r295, %r300};
	setp.gt.s32 	%p176, %r284, 30;
	setp.lt.f32 	%p177, %f188, %f23;
	or.pred  	%p178, %p176, %p177;
	mov.u64 	%rd268, %rd266;
	mov.f32 	%f190, %f188;
	@%p178 bra 	$L__BB6_29;
	setp.gt.f32 	%p179, %f188, %f23;
	mov.u64 	%rd268, %rd34;
	mov.f32 	%f190, %f23;
	@%p179 bra 	$L__BB6_29;
	setp.lt.s64 	%p180, %rd266, %rd34;
	min.s64 	%rd268, %rd266, %rd34;
	selp.f32 	%f190, %f188, %f23, %p180;
$L__BB6_29:
	mov.b32 	%r306, %f190;
	mov.b32 	%r322, 2;
	mov.b32 	%r323, 31;
	mov.b32 	%r324, -1;
	// begin inline asm
	shfl.sync.down.b32 %r305, %r306, %r322, %r323, %r324;
	// end inline asm
	mov.b32 	%f26, %r305;
	// begin inline asm
	shfl.sync.down.b32 %r310, %r311, %r322, %r323, %r324;
	// end inline asm
	mov.b64 	{%r316, %r321}, %rd268;
	// begin inline asm
	shfl.sync.down.b32 %r315, %r316, %r322, %r323, %r324;
	// end inline asm
	// begin inline asm
	shfl.sync.down.b32 %r320, %r321, %r322, %r323, %r324;
	// end inline asm
	mov.b64 	%rd37, {%r315, %r320};
	setp.gt.s32 	%p181, %r284, 29;
	setp.lt.f32 	%p182, %f190, %f26;
	or.pred  	%p183, %p181, %p182;
	mov.u64 	%rd269, %rd268;
	mov.f32 	%f191, %f190;
	@%p183 bra 	$L__BB6_32;
	setp.gt.f32 	%p184, %f190, %f26;
	mov.u64 	%rd269, %rd37;
	mov.f32 	%f191, %f26;
	@%p184 bra 	$L__BB6_32;
	setp.lt.s64 	%p185, %rd268, %rd37;
	min.s64 	%rd269, %rd268, %rd37;
	selp.f32 	%f191, %f190, %f26, %p185;
$L__BB6_32:
	mov.b32 	%r326, %f191;
	mov.b32 	%r342, 4;
	mov.b32 	%r343, 31;
	mov.b32 	%r344, -1;
	// begin inline asm
	shfl.sync.down.b32 %r325, %r326, %r342, %r343, %r344;
	// end inline asm
	mov.b32 	%f29, %r325;
	// begin inline asm
	shfl.sync.down.b32 %r330, %r331, %r342, %r343, %r344;
	// end inline asm
	mov.b64 	{%r336, %r341}, %rd269;
	// begin inline asm
	shfl.sync.down.b32 %r335, %r336, %r342, %r343, %r344;
	// end inline asm
	// begin inline asm
	shfl.sync.down.b32 %r340, %r341, %r342, %r343, %r344;
	// end inline asm
	mov.b64 	%rd40, {%r335, %r340};
	setp.gt.s32 	%p186, %r284, 27;
	setp.lt.f32 	%p187, %f191, %f29;
	or.pred  	%p188, %p186, %p187;
	mov.u64 	%rd270, %rd269;
	mov.f32 	%f192, %f191;
	@%p188 bra 	$L__BB6_35;
	setp.gt.f32 	%p189, %f191, %f29;
	mov.u64 	%rd270, %rd40;
	mov.f32 	%f192, %f29;
	@%p189 bra 	$L__BB6_35;
	setp.lt.s64 	%p190, %rd269, %rd40;
	min.s64 	%rd270, %rd269, %rd40;
	selp.f32 	%f192, %f191, %f29, %p190;
$L__BB6_35:
	mov.b32 	%r346, %f192;
	mov.b32 	%r362, 8;
	mov.b32 	%r363, 31;
	mov.b32 	%r364, -1;
	// begin inline asm
	shfl.sync.down.b32 %r345, %r346, %r362, %r363, %r364;
	// end inline asm
	mov.b32 	%f32, %r345;
	// begin inline asm
	shfl.sync.down.b32 %r350, %r351, %r362, %r363, %r364;
	// end inline asm
	mov.b64 	{%r356, %r361}, %rd270;
	// begin inline asm
	shfl.sync.down.b32 %r355, %r356, %r362, %r363, %r364;
	// end inline asm
	// begin inline asm
	shfl.sync.down.b32 %r360, %r361, %r362, %r363, %r364;
	// end inline asm
	mov.b64 	%rd43, {%r355, %r360};
	setp.gt.s32 	%p191, %r284, 23;
	setp.lt.f32 	%p192, %f192, %f32;
	or.pred  	%p193, %p191, %p192;
	mov.u64 	%rd271, %rd270;
	mov.f32 	%f193, %f192;
	@%p193 bra 	$L__BB6_38;
	setp.gt.f32 	%p194, %f192, %f32;
	mov.u64 	%rd271, %rd43;
	mov.f32 	%f193, %f32;
	@%p194 bra 	$L__BB6_38;
	setp.lt.s64 	%p195, %rd270, %rd43;
	min.s64 	%rd271, %rd270, %rd43;
	selp.f32 	%f193, %f192, %f32, %p195;
$L__BB6_38:
	mov.b32 	%r366, %f193;
	mov.b32 	%r382, 16;
	mov.b32 	%r383, 31;
	mov.b32 	%r384, -1;
	// begin inline asm
	shfl.sync.down.b32 %r365, %r366, %r382, %r383, %r384;
	// end inline asm
	mov.b32 	%f35, %r365;
	// begin inline asm
	shfl.sync.down.b32 %r370, %r371, %r382, %r383, %r384;
	// end inline asm
	mov.b64 	{%r376, %r381}, %rd271;
	// begin inline asm
	shfl.sync.down.b32 %r375, %r376, %r382, %r383, %r384;
	// end inline asm
	// begin inline asm
	shfl.sync.down.b32 %r380, %r381, %r382, %r383, %r384;
	// end inline asm
	mov.b64 	%rd46, {%r375, %r380};
	setp.gt.s32 	%p196, %r284, 15;
	setp.lt.f32 	%p197, %f193, %f35;
	or.pred  	%p198, %p196, %p197;
	mov.u64 	%rd324, %rd271;
	mov.f32 	%f242, %f193;
	@%p198 bra 	$L__BB6_41;
	setp.gt.f32 	%p199, %f193, %f35;
	mov.u64 	%rd324, %rd46;
	mov.f32 	%f242, %f35;
	@%p199 bra 	$L__BB6_41;
	setp.lt.s64 	%p200, %rd271, %rd46;
	min.s64 	%rd324, %rd271, %rd46;
	selp.f32 	%f242, %f193, %f35, %p200;
$L__BB6_41:
	setp.ne.s32 	%p201, %r284, 0;
	@%p201 bra 	$L__BB6_43;
	shr.u32 	%r385, %r4, 1;
	and.b32  	%r386, %r385, 496;
	mov.u32 	%r387, _ZN6thrust24THRUST_300001_SM_1000_NS8cuda_cub4core6detail5shmemE;
	add.s32 	%r388, %r387, %r386;
	st.shared.f32 	[%r388+8], %f242;
	st.shared.u64 	[%r388+16], %rd324;
$L__BB6_43:
	bar.sync 	0;
	setp.ne.s32 	%p202, %r4, 0;
	@%p202 bra 	$L__BB6_201;
	ld.shared.f32 	%f38, [_ZN6thrust24THRUST_300001_SM_1000_NS8cuda_cub4core6detail5shmemE+24];
	ld.shared.u64 	%rd49, [_ZN6thrust24THRUST_300001_SM_1000_NS8cuda_cub4core6detail5shmemE+32];
	setp.lt.f32 	%p203, %f242, %f38;
	mov.u64 	%rd273, %rd324;
	mov.f32 	%f195, %f242;
	@%p203 bra 	$L__BB6_47;
	setp.lt.f32 	%p204, %f38, %f242;
	mov.u64 	%rd273, %rd49;
	mov.f32 	%f195, %f38;
	@%p204 bra 	$L__BB6_47;
	setp.lt.s64 	%p205, %rd324, %rd49;
	min.s64 	%rd273, %rd324, %rd49;
	selp.f32 	%f195, %f242, %f38, %p205;
$L__BB6_47:
	ld.shared.f32 	%f41, [_ZN6thrust24THRUST_300001_SM_1000_NS8cuda_cub4core6detail5shmemE+40];
	ld.shared.u64 	%rd52, [_ZN6thrust24THRUST_300001_SM_1000_NS8cuda_cub4core6detail5shmemE+48];
	setp.lt.f32 	%p206, %f195, %f41;
	mov.u64 	%rd274, %rd273;
	mov.f32 	%f196, %f195;
	@%p206 bra 	$L__BB6_50;
	setp.lt.f32 	%p207, %f41, %f195;
	mov.u64 	%rd274, %rd52;
	mov.f32 	%f196, %f41;
	@%p207 bra 	$L__BB6_50;
	setp.lt.s64 	%p208, %rd273, %rd52;
	min.s64 	%rd274, %rd273, %rd52;
	selp.f32 	%f196, %f195, %f41, %p208;
$L__BB6_50:
	ld.shared.f32 	%f44, [_ZN6thrust24THRUST_300001_SM_1000_NS8cuda_cub4core6detail5shmemE+56];
	ld.shared.u64 	%rd55, [_ZN6thrust24THRUST_300001_SM_1000_NS8cuda_cub4core6detail5shmemE+64];
	setp.lt.f32 	%p209, %f196, %f44;
	mov.u64 	%rd275, %rd274;
	mov.f32 	%f197, %f196;
	@%p209 bra 	$L__BB6_53;
	setp.lt.f32 	%p210, %f44, %f196;
	mov.u64 	%rd275, %rd55;
	mov.f32 	%f197, %f44;
	@%p210 bra 	$L__BB6_53;
	setp.lt.s64 	%p211, %rd274, %rd55;
	min.s64 	%rd275, %rd274, %rd55;
	selp.f32 	%f197, %f196, %f44, %p211;
$L__BB6_53:
	ld.shared.f32 	%f47, [_ZN6thrust24THRUST_300001_SM_1000_NS8cuda_cub4core6detail5shmemE+72];
	ld.shared.u64 	%rd58, [_ZN6thrust24THRUST_300001_SM_1000_NS8cuda_cub4core6detail5shmemE+80];
	setp.lt.f32 	%p212, %f197, %f47;
	mov.u64 	%rd276, %rd275;
	mov.f32 	%f198, %f197;
	@%p212 bra 	$L__BB6_56;
	setp.lt.f32 	%p213, %f47, %f197;
	mov.u64 	%rd276, %rd58;
	mov.f32 	%f198, %f47;
	@%p213 bra 	$L__BB6_56;
	setp.lt.s64 	%p214, %rd275, %rd58;
	min.s64 	%rd276, %rd275, %rd58;
	selp.f32 	%f198, %f197, %f47, %p214;
$L__BB6_56:
	ld.shared.f32 	%f50, [_ZN6thrust24THRUST_300001_SM_1000_NS8cuda_cub4core6detail5shmemE+88];
	ld.shared.u64 	%rd61, [_ZN6thrust24THRUST_300001_SM_1000_NS8cuda_cub4core6detail5shmemE+96];
	setp.lt.f32 	%p215, %f198, %f50;
	mov.u64 	%rd277, %rd276;
	mov.f32 	%f199, %f198;
	@%p215 bra 	$L__BB6_59;
	setp.lt.f32 	%p216, %f50, %f198;
	mov.u64 	%rd277, %rd61;
	mov.f32 	%f199, %f50;
	@%p216 bra 	$L__BB6_59;
	setp.lt.s64 	%p217, %rd276, %rd61;
	min.s64 	%rd277, %rd276, %rd61;
	selp.f32 	%f199, %f198, %f50, %p217;
$L__BB6_59:
	ld.shared.f32 	%f53, [_ZN6thrust24THRUST_300001_SM_1000_NS8cuda_cub4core6detail5shmemE+104];
	ld.shared.u64 	%rd64, [_ZN6thrust24THRUST_300001_SM_1000_NS8cuda_cub4core6detail5shmemE+112];
	setp.lt.f32 	%p218, %f199, %f53;
	mov.u64 	%rd278, %rd277;
	mov.f32 	%f200, %f199;
	@%p218 bra 	$L__BB6_62;
	setp.lt.f32 	%p219, %f53, %f199;
	mov.u64 	%rd278, %rd64;
	mov.f32 	%f200, %f53;
	@%p219 bra 	$L__BB6_62;
	setp.lt.s64 	%p220, %rd277, %rd64;
	min.s64 	%rd278, %rd277, %rd64;
	selp.f32 	%f200, %f199, %f53, %p220;
$L__BB6_62:
	ld.shared.f32 	%f56, [_ZN6thrust24THRUST_300001_SM_1000_NS8cuda_cub4core6detail5shmemE+120];
	ld.shared.u64 	%rd67, [_ZN6thrust24THRUST_300001_SM_1000_NS8cuda_cub4core6detail5shmemE+128];
	setp.lt.f32 	%p221, %f200, %f56;
	mov.f32 	%f242, %f200;
	mov.u64 	%rd324, %rd278;
	@%p221 bra 	$L__BB6_201;
	setp.lt.f32 	%p222, %f56, %f200;
	mov.f32 	%f242, %f56;
	mov.u64 	%rd324, %rd67;
	@%p222 bra 	$L__BB6_201;
	setp.lt.s64 	%p223, %rd278, %rd67;
	min.s64 	%rd324, %rd278, %rd67;
	selp.f32 	%f242, %f200, %f56, %p223;
	bra.uni 	$L__BB6_201;
$L__BB6_65:
	// begin inline asm
	mov.u32 %r171, %laneid;
	// end inline asm
	and.b32  	%r192, %r4, 992;
	add.s32 	%r193, %r192, 32;
	setp.gt.s32 	%p120, %r193, %r3;
	not.b32 	%r194, %r192;
	add.s32 	%r195, %r3, %r194;
	selp.b32 	%r190, %r195, 31, %p120;
	mov.b32 	%r173, %f188;
	mov.b32 	%r189, 1;
	mov.b32 	%r191, -1;
	// begin inline asm
	shfl.sync.down.b32 %r172, %r173, %r189, %r190, %r191;
	// end inline asm
	mov.b32 	%f58, %r172;
	// begin inline asm
	shfl.sync.down.b32 %r177, %r178, %r189, %r190, %r191;
	// end inline asm
	mov.b64 	{%r183, %r188}, %rd266;
	// begin inline asm
	shfl.sync.down.b32 %r182, %r183, %r189, %r190, %r191;
	// end inline asm
	// begin inline asm
	shfl.sync.down.b32 %r187, %r188, %r189, %r190, %r191;
	// end inline asm
	mov.b64 	%rd69, {%r182, %r187};
	setp.ge.s32 	%p121, %r171, %r190;
	setp.lt.f32 	%p122, %f188, %f58;
	or.pred  	%p123, %p121, %p122;
	mov.f32 	%f201, %f188;
	mov.u64 	%rd279, %rd266;
	@%p123 bra 	$L__BB6_68;
	setp.gt.f32 	%p124, %f188, %f58;
	mov.f32 	%f201, %f58;
	mov.u64 	%rd279, %rd69;
	@%p124 bra 	$L__BB6_68;
	setp.lt.s64 	%p125, %rd266, %rd69;
	selp.f32 	%f201, %f188, %f58, %p125;
	min.s64 	%rd279, %rd266, %rd69;
$L__BB6_68:
	mov.b32 	%r197, %f201;
	mov.b32 	%r213, 2;
	mov.b32 	%r215, -1;
	// begin inline asm
	shfl.sync.down.b32 %r196, %r197, %r213, %r190, %r215;
	// end inline asm
	mov.b32 	%f61, %r196;
	// begin inline asm
	shfl.sync.down.b32 %r201, %r202, %r213, %r190, %r215;
	// end inline asm
	mov.b64 	{%r207, %r212}, %rd279;
	// begin inline asm
	shfl.sync.down.b32 %r206, %r207, %r213, %r190, %r215;
	// end inline asm
	// begin inline asm
	shfl.sync.down.b32 %r211, %r212, %r213, %r190, %r215;
	// end inline asm
	mov.b64 	%rd72, {%r206, %r211};
	add.s32 	%r216, %r171, 2;
	setp.gt.s32 	%p126, %r216, %r190;
	setp.lt.f32 	%p127, %f201, %f61;
	or.pred  	%p128, %p126, %p127;
	mov.f32 	%f202, %f201;
	mov.u64 	%rd280, %rd279;
	@%p128 bra 	$L__BB6_71;
	setp.gt.f32 	%p129, %f201, %f61;
	mov.f32 	%f202, %f61;
	mov.u64 	%rd280, %rd72;
	@%p129 bra 	$L__BB6_71;
	setp.lt.s64 	%p130, %rd279, %rd72;
	selp.f32 	%f202, %f201, %f61, %p130;
	min.s64 	%rd280, %rd279, %rd72;
$L__BB6_71:
	mov.b32 	%r218, %f202;
	mov.b32 	%r234, 4;
	mov.b32 	%r236, -1;
	// begin inline asm
	shfl.sync.down.b32 %r217, %r218, %r234, %r190, %r236;
	// end inline asm
	mov.b32 	%f64, %r217;
	// begin inline asm
	shfl.sync.down.b32 %r222, %r223, %r234, %r190, %r236;
	// end inline asm
	mov.b64 	{%r228, %r233}, %rd280;
	// begin inline asm
	shfl.sync.down.b32 %r227, %r228, %r234, %r190, %r236;
	// end inline asm
	// begin inline asm
	shfl.sync.down.b32 %r232, %r233, %r234, %r190, %r236;
	// end inline asm
	mov.b64 	%rd75, {%r227, %r232};
	add.s32 	%r237, %r171, 4;
	setp.gt.s32 	%p131, %r237, %r190;
	setp.lt.f32 	%p132, %f202, %f64;
	or.pred  	%p133, %p131, %p132;
	mov.f32 	%f203, %f202;
	mov.u64 	%rd281, %rd280;
	@%p133 bra 	$L__BB6_74;
	setp.gt.f32 	%p134, %f202, %f64;
	mov.f32 	%f203, %f64;
	mov.u64 	%rd281, %rd75;
	@%p134 bra 	$L__BB6_74;
	setp.lt.s64 	%p135, %rd280, %rd75;
	selp.f32 	%f203, %f202, %f64, %p135;
	min.s64 	%rd281, %rd280, %rd75;
$L__BB6_74:
	mov.b32 	%r239, %f203;
	mov.b32 	%r255, 8;
	mov.b32 	%r257, -1;
	// begin inline asm
	shfl.sync.down.b32 %r238, %r239, %r255, %r190, %r257;
	// end inline asm
	mov.b32 	%f67, %r238;
	// begin inline asm
	shfl.sync.down.b32 %r243, %r244, %r255, %r190, %r257;
	// end inline asm
	mov.b64 	{%r249, %r254}, %rd281;
	// begin inline asm
	shfl.sync.down.b32 %r248, %r249, %r255, %r190, %r257;
	// end inline asm
	// begin inline asm
	shfl.sync.down.b32 %r253, %r254, %r255, %r190, %r257;
	// end inline asm
	mov.b64 	%rd78, {%r248, %r253};
	add.s32 	%r258, %r171, 8;
	setp.gt.s32 	%p136, %r258, %r190;
	setp.lt.f32 	%p137, %f203, %f67;
	or.pred  	%p138, %p136, %p137;
	mov.f32 	%f204, %f203;
	mov.u64 	%rd282, %rd281;
	@%p138 bra 	$L__BB6_77;
	setp.gt.f32 	%p139, %f203, %f67;
	mov.f32 	%f204, %f67;
	mov.u64 	%rd282, %rd78;
	@%p139 bra 	$L__BB6_77;
	setp.lt.s64 	%p140, %rd281, %rd78;
	selp.f32 	%f204, %f203, %f67, %p140;
	min.s64 	%rd282, %rd281, %rd78;
$L__BB6_77:
	mov.b32 	%r260, %f204;
	mov.b32 	%r276, 16;
	mov.b32 	%r278, -1;
	// begin inline asm
	shfl.sync.down.b32 %r259, %r260, %r276, %r190, %r278;
	// end inline asm
	mov.b32 	%f70, %r259;
	// begin inline asm
	shfl.sync.down.b32 %r264, %r265, %r276, %r190, %r278;
	// end inline asm
	mov.b64 	{%r270, %r275}, %rd282;
	// begin inline asm
	shfl.sync.down.b32 %r269, %r270, %r276, %r190, %r278;
	// end inline asm
	// begin inline asm
	shfl.sync.down.b32 %r274, %r275, %r276, %r190, %r278;
	// end inline asm
	mov.b64 	%rd81, {%r269, %r274};
	add.s32 	%r279, %r171, 16;
	setp.gt.s32 	%p141, %r279, %r190;
	setp.lt.f32 	%p142, %f204, %f70;
	or.pred  	%p143, %p141, %p142;
	mov.f32 	%f242, %f204;
	mov.u64 	%rd324, %rd282;
	@%p143 bra 	$L__BB6_80;
	setp.gt.f32 	%p144, %f204, %f70;
	mov.f32 	%f242, %f70;
	mov.u64 	%rd324, %rd81;
	@%p144 bra 	$L__BB6_80;
	setp.lt.s64 	%p145, %rd282, %rd81;
	selp.f32 	%f242, %f204, %f70, %p145;
	min.s64 	%rd324, %rd282, %rd81;
$L__BB6_80:
	setp.ne.s32 	%p146, %r171, 0;
	@%p146 bra 	$L__BB6_82;
	shr.u32 	%r280, %r4, 1;
	and.b32  	%r281, %r280, 496;
	mov.u32 	%r282, _ZN6thrust24THRUST_300001_SM_1000_NS8cuda_cub4core6detail5shmemE;
	add.s32 	%r283, %r282, %r281;
	st.shared.f32 	[%r283+8], %f242;
	st.shared.u64 	[%r283+16], %rd324;
$L__BB6_82:
	bar.sync 	0;
	setp.ne.s32 	%p147, %r4, 0;
	@%p147 bra 	$L__BB6_201;
	setp.lt.s32 	%p148, %r3, 33;
	mov.f32 	%f206, %f242;
	mov.u64 	%rd284, %rd324;
	@%p148 bra 	$L__BB6_87;
	ld.shared.f32 	%f73, [_ZN6thrust24THRUST_300001_SM_1000_NS8cuda_cub4core6detail5shmemE+24];
	ld.shared.u64 	%rd84, [_ZN6thrust24THRUST_300001_SM_1000_NS8cuda_cub4core6detail5shmemE+32];
	setp.lt.f32 	%p149, %f242, %f73;
	mov.f32 	%f206, %f242;
	mov.u64 	%rd284, %rd324;
	@%p149 bra 	$L__BB6_87;
	setp.lt.f32 	%p150, %f73, %f242;
	mov.f32 	%f206, %f73;
	mov.u64 	%rd284, %rd84;
	@%p150 bra 	$L__BB6_87;
	setp.lt.s64 	%p151, %rd324, %rd84;
	selp.f32 	%f206, %f242, %f73, %p151;
	min.s64 	%rd284, %rd324, %rd84;
$L__BB6_87:
	setp.lt.s32 	%p152, %r3, 65;
	mov.f32 	%f207, %f206;
	mov.u64 	%rd285, %rd284;
	@%p152 bra 	$L__BB6_91;
	ld.shared.f32 	%f76, [_ZN6thrust24THRUST_300001_SM_1000_NS8cuda_cub4core6detail5shmemE+40];
	ld.shared.u64 	%rd87, [_ZN6thrust24THRUST_300001_SM_1000_NS8cuda_cub4core6detail5shmemE+48];
	setp.lt.f32 	%p153, %f206, %f76;
	mov.f32 	%f207, %f206;
	mov.u64 	%rd285, %rd284;
	@%p153 bra 	$L__BB6_91;
	setp.lt.f32 	%p154, %f76, %f206;
	mov.f32 	%f207, %f76;
	mov.u64 	%rd285, %rd87;
	@%p154 bra 	$L__BB6_91;
	setp.lt.s64 	%p155, %rd284, %rd87;
	selp.f32 	%f207, %f206, %f76, %p155;
	min.s64 	%rd285, %rd284, %rd87;
$L__BB6_91:
	setp.lt.s32 	%p156, %r3, 97;
	mov.f32 	%f208, %f207;
	mov.u64 	%rd286, %rd285;
	@%p156 bra 	$L__BB6_95;
	ld.shared.f32 	%f79, [_ZN6thrust24THRUST_300001_SM_1000_NS8cuda_cub4core6detail5shmemE+56];
	ld.shared.u64 	%rd90, [_ZN6thrust24THRUST_300001_SM_1000_NS8cuda_cub4core6detail5shmemE+64];
	setp.lt.f32 	%p157, %f207, %f79;
	mov.f32 	%f208, %f207;
	mov.u64 	%rd286, %rd285;
	@%p157 bra 	$L__BB6_95;
	setp.lt.f32 	%p158, %f79, %f207;
	mov.f32 	%f208, %f79;
	mov.u64 	%rd286, %rd90;
	@%p158 bra 	$L__BB6_95;
	setp.lt.s64 	%p159, %rd285, %rd90;
	selp.f32 	%f208, %f207, %f79, %p159;
	min.s64 	%rd286, %rd285, %rd90;
$L__BB6_95:
	setp.lt.s32 	%p160, %r3, 129;
	mov.f32 	%f209, %f208;
	mov.u64 	%rd287, %rd286;
	@%p160 bra 	$L__BB6_99;
	ld.shared.f32 	%f82, [_ZN6thrust24THRUST_300001_SM_1000_NS8cuda_cub4core6detail5shmemE+72];
	ld.shared.u64 	%rd93, [_ZN6thrust24THRUST_300001_SM_1000_NS8cuda_cub4core6detail5shmemE+80];
	setp.lt.f32 	%p161, %f208, %f82;
	mov.f32 	%f209, %f208;
	mov.u64 	%rd287, %rd286;
	@%p161 bra 	$L__BB6_99;
	setp.lt.f32 	%p162, %f82, %f208;
	mov.f32 	%f209, %f82;
	mov.u64 	%rd287, %rd93;
	@%p162 bra 	$L__BB6_99;
	setp.lt.s64 	%p163, %rd286, %rd93;
	selp.f32 	%f209, %f208, %f82, %p163;
	min.s64 	%rd287, %rd286, %rd93;
$L__BB6_99:
	setp.lt.s32 	%p164, %r3, 161;
	mov.f32 	%f210, %f209;
	mov.u64 	%rd288, %rd287;
	@%p164 bra 	$L__BB6_103;
	ld.shared.f32 	%f85, [_ZN6thrust24THRUST_300001_SM_1000_NS8cuda_cub4core6detail5shmemE+88];
	ld.shared.u64 	%rd96, [_ZN6thrust24THRUST_300001_SM_1000_NS8cuda_cub4core6detail5shmemE+96];
	setp.lt.f32 	%p165, %f209, %f85;
	mov.f32 	%f210, %f209;
	mov.u64 	%rd288, %rd287;
	@%p165 bra 	$L__BB6_103;
	setp.lt.f32 	%p166, %f85, %f209;
	mov.f32 	%f210, %f85;
	mov.u64 	%rd288, %rd96;
	@%p166 bra 	$L__BB6_103;
	setp.lt.s64 	%p167, %rd287, %rd96;
	selp.f32 	%f210, %f209, %f85, %p167;
	min.s64 	%rd288, %rd287, %rd96;
$L__BB6_103:
	setp.lt.s32 	%p168, %r3, 193;
	mov.f32 	%f211, %f210;
	mov.u64 	%rd289, %rd288;
	@%p168 bra 	$L__BB6_107;
	ld.shared.f32 	%f88, [_ZN6thrust24THRUST_300001_SM_1000_NS8cuda_cub4core6detail5shmemE+104];
	ld.shared.u64 	%rd99, [_ZN6thrust24THRUST_300001_SM_1000_NS8cuda_cub4core6detail5shmemE+112];
	setp.lt.f32 	%p169, %f210, %f88;
	mov.f32 	%f211, %f210;
	mov.u64 	%rd289, %rd288;
	@%p169 bra 	$L__BB6_107;
	setp.lt.f32 	%p170, %f88, %f210;
	mov.f32 	%f211, %f88;
	mov.u64 	%rd289, %rd99;
	@%p170 bra 	$L__BB6_107;
	setp.lt.s64 	%p171, %rd288, %rd99;
	selp.f32 	%f211, %f210, %f88, %p171;
	min.s64 	%rd289, %rd288, %rd99;
$L__BB6_107:
	setp.lt.s32 	%p172, %r3, 225;
	mov.f32 	%f242, %f211;
	mov.u64 	%rd324, %rd289;
	@%p172 bra 	$L__BB6_201;
	ld.shared.f32 	%f91, [_ZN6thrust24THRUST_300001_SM_1000_NS8cuda_cub4core6detail5shmemE+120];
	ld.shared.u64 	%rd102, [_ZN6thrust24THRUST_300001_SM_1000_NS8cuda_cub4core6detail5shmemE+128];
	setp.lt.f32 	%p173, %f211, %f91;
	mov.f32 	%f242, %f211;
	mov.u64 	%rd324, %rd289;
	@%p173 bra 	$L__BB6_201;
	setp.lt.f32 	%p174, %f91, %f211;
	mov.f32 	%f242, %f91;
	mov.u64 	%rd324, %rd102;
	@%p174 bra 	$L__BB6_201;
	setp.lt.s64 	%p175, %rd289, %rd102;
	selp.f32 	%f242, %f211, %f91, %p175;
	min.s64 	%rd324, %rd289, %rd102;
	bra.uni 	$L__BB6_201;
$L__BB6_111:
	mov.u32 	%r20, %tid.x;
	add.s64 	%rd104, %rd199, %rd4;
	cvt.u64.u32 	%rd105, %r20;
	add.s64 	%rd204, %rd105, %rd4;
	cvta.to.global.u64 	%rd205, %rd198;
	shl.b64 	%rd206, %rd204, 2;
	add.s64 	%rd207, %rd205, %rd206;
	ld.global.f32 	%f172, [%rd207];
	add.s32 	%r36, %r20, 256;
	cvt.u64.u32 	%rd208, %r36;
	ld.global.f32 	%f173, [%rd207+1024];
	add.s32 	%r37, %r20, 512;
	cvt.u64.u32 	%rd209, %r37;
	ld.global.f32 	%f174, [%rd207+2048];
	ld.global.f32 	%f93, [%rd207+3072];
	or.b32  	%r38, %r20, 1024;
	cvt.u64.u32 	%rd106, %r38;
	add.s64 	%rd107, %rd104, %rd106;
	ld.global.f32 	%f94, [%rd207+4096];
	setp.lt.f32 	%p2, %f173, %f172;
	selp.f32 	%f175, %f173, %f172, %p2;
	selp.b64 	%rd210, %rd208, %rd105, %p2;
	setp.lt.f32 	%p3, %f174, %f175;
	selp.f32 	%f95, %f174, %f175, %p3;
	selp.b64 	%rd108, %rd209, %rd210, %p3;
	setp.lt.f32 	%p4, %f95, %f93;
	mov.f32 	%f212, %f95;
	mov.u64 	%rd290, %rd108;
	@%p4 bra 	$L__BB6_114;
	add.s32 	%r39, %r20, 768;
	cvt.u64.u32 	%rd290, %r39;
	setp.lt.f32 	%p5, %f93, %f95;
	mov.f32 	%f212, %f93;
	@%p5 bra 	$L__BB6_114;
	mov.f32 	%f212, %f95;
	mov.u64 	%rd290, %rd108;
$L__BB6_114:
	add.s64 	%rd111, %rd104, %rd290;
	setp.lt.f32 	%p6, %f212, %f94;
	mov.f32 	%f230, %f212;
	mov.u64 	%rd312, %rd111;
	@%p6 bra 	$L__BB6_117;
	setp.lt.f32 	%p7, %f94, %f212;
	mov.f32 	%f230, %f94;
	mov.u64 	%rd312, %rd107;
	@%p7 bra 	$L__BB6_117;
	setp.lt.s64 	%p8, %rd290, %rd106;
	selp.f32 	%f230, %f212, %f94, %p8;
	selp.b64 	%rd312, %rd111, %rd107, %p8;
$L__BB6_117:
	setp.le.u64 	%p9, %rd201, %rd5;
	@%p9 bra 	$L__BB6_162;
	setp.ne.s32 	%p10, %r20, 0;
	@%p10 bra 	$L__BB6_120;
	atom.global.add.u64 	%rd211, [%rd1+8], 1280;
	add.s64 	%rd212, %rd211, %rd5;
	st.shared.u64 	[_ZN6thrust24THRUST_300001_SM_1000_NS8cuda_cub4core6detail5shmemE+152], %rd212;
$L__BB6_120:
	bar.sync 	0;
	ld.shared.u64 	%rd300, [_ZN6thrust24THRUST_300001_SM_1000_NS8cuda_cub4core6detail5shmemE+152];
	add.s64 	%rd213, %rd300, 1280;
	setp.gt.s64 	%p11, %rd213, %rd201;
	@%p11 bra 	$L__BB6_139;
$L__BB6_121:
	add.s64 	%rd214, %rd300, %rd105;
	cvta.to.global.u64 	%rd215, %rd198;
	shl.b64 	%rd216, %rd214, 2;
	add.s64 	%rd217, %rd215, %rd216;
	add.s64 	%rd117, %rd214, %rd199;
	ld.global.f32 	%f100, [%rd217];
	add.s64 	%rd118, %rd117, 256;
	ld.global.f32 	%f101, [%rd217+1024];
	add.s64 	%rd119, %rd117, 512;
	ld.global.f32 	%f102, [%rd217+2048];
	add.s64 	%rd120, %rd117, 768;
	ld.global.f32 	%f103, [%rd217+3072];
	add.s64 	%rd121, %rd117, 1024;
	ld.global.f32 	%f104, [%rd217+4096];
	setp.lt.f32 	%p12, %f230, %f100;
	mov.f32 	%f215, %f230;
	mov.u64 	%rd294, %rd312;
	@%p12 bra 	$L__BB6_124;
	setp.lt.f32 	%p13, %f100, %f230;
	mov.f32 	%f215, %f100;
	mov.u64 	%rd294, %rd117;
	@%p13 bra 	$L__BB6_124;
	setp.lt.s64 	%p14, %rd312, %rd117;
	selp.f32 	%f215, %f230, %f100, %p14;
	min.s64 	%rd294, %rd312, %rd117;
$L__BB6_124:
	setp.lt.f32 	%p15, %f215, %f101;
	mov.f32 	%f216, %f215;
	mov.u64 	%rd295, %rd294;
	@%p15 bra 	$L__BB6_127;
	setp.lt.f32 	%p16, %f101, %f215;
	mov.f32 	%f216, %f101;
	mov.u64 	%rd295, %rd118;
	@%p16 bra 	$L__BB6_127;
	setp.lt.s64 	%p17, %rd294, %rd118;
	selp.f32 	%f216, %f215, %f101, %p17;
	min.s64 	%rd295, %rd294, %rd118;
$L__BB6_127:
	setp.lt.f32 	%p18, %f216, %f102;
	mov.f32 	%f217, %f216;
	mov.u64 	%rd296, %rd295;
	@%p18 bra 	$L__BB6_130;
	setp.lt.f32 	%p19, %f102, %f216;
	mov.f32 	%f217, %f102;
	mov.u64 	%rd296, %rd119;
	@%p19 bra 	$L__BB6_130;
	setp.lt.s64 	%p20, %rd295, %rd119;
	selp.f32 	%f217, %f216, %f102, %p20;
	min.s64 	%rd296, %rd295, %rd119;
$L__BB6_130:
	setp.lt.f32 	%p21, %f217, %f103;
	mov.f32 	%f218, %f217;
	mov.u64 	%rd297, %rd296;
	@%p21 bra 	$L__BB6_133;
	setp.lt.f32 	%p22, %f103, %f217;
	mov.f32 	%f218, %f103;
	mov.u64 	%rd297, %rd120;
	@%p22 bra 	$L__BB6_133;
	setp.lt.s64 	%p23, %rd296, %rd120;
	selp.f32 	%f218, %f217, %f103, %p23;
	min.s64 	%rd297, %rd296, %rd120;
$L__BB6_133:
	setp.lt.f32 	%p24, %f218, %f104;
	mov.f32 	%f230, %f218;
	mov.u64 	%rd312, %rd297;
	@%p24 bra 	$L__BB6_136;
	setp.lt.f32 	%p25, %f104, %f218;
	mov.f32 	%f230, %f104;
	mov.u64 	%rd312, %rd121;
	@%p25 bra 	$L__BB6_136;
	setp.lt.s64 	%p26, %rd297, %rd121;
	selp.f32 	%f230, %f218, %f104, %p26;
	min.s64 	%rd312, %rd297, %rd121;
$L__BB6_136:
	setp.ne.s32 	%p27, %r20, 0;
	bar.sync 	0;
	@%p27 bra 	$L__BB6_138;
	atom.global.add.u64 	%rd218, [%rd1+8], 1280;
	add.s64 	%rd219, %rd218, %rd5;
	st.shared.u64 	[_ZN6thrust24THRUST_300001_SM_1000_NS8cuda_cub4core6detail5shmemE+152], %rd219;
$L__BB6_138:
	bar.sync 	0;
	ld.shared.u64 	%rd300, [_ZN6thrust24THRUST_300001_SM_1000_NS8cuda_cub4core6detail5shmemE+152];
	add.s64 	%rd220, %rd300, 1280;
	setp.le.s64 	%p28, %rd220, %rd201;
	@%p28 bra 	$L__BB6_121;
$L__BB6_139:
	setp.le.s64 	%p29, %rd201, %rd300;
	@%p29 bra 	$L__BB6_162;
	cvt.u32.u64 	%r40, %rd300;
	cvt.u32.u64 	%r41, %rd201;
	sub.s32 	%r21, %r41, %r40;
	setp.ge.s32 	%p30, %r20, %r21;
	@%p30 bra 	$L__BB6_162;
	cvta.to.global.u64 	%rd135, %rd198;
	not.b32 	%r43, %r20;
	add.s32 	%r44, %r43, %r41;
	sub.s32 	%r22, %r44, %r40;
	and.b32  	%r46, %r22, 768;
	setp.eq.s32 	%p31, %r46, 768;
	mov.u32 	%r397, %r20;
	@%p31 bra 	$L__BB6_147;
	add.s64 	%rd222, %rd300, %rd105;
	add.s64 	%rd302, %rd222, %rd199;
	shl.b64 	%rd223, %rd222, 2;
	add.s64 	%rd301, %rd135, %rd223;
	shr.u32 	%r47, %r22, 8;
	add.s32 	%r48, %r47, 1;
	and.b32  	%r49, %r48, 3;
	neg.s32 	%r395, %r49;
	mov.u32 	%r397, %r20;
$L__BB6_143:
	.pragma "nounroll";
	mov.u64 	%rd140, %rd312;
	mov.f32 	%f116, %f230;
	ld.global.f32 	%f117, [%rd301];
	setp.lt.f32 	%p32, %f116, %f117;
	@%p32 bra 	$L__BB6_146;
	setp.lt.f32 	%p33, %f117, %f116;
	mov.f32 	%f230, %f117;
	mov.u64 	%rd312, %rd302;
	@%p33 bra 	$L__BB6_146;
	setp.lt.s64 	%p34, %rd140, %rd302;
	selp.f32 	%f230, %f116, %f117, %p34;
	min.s64 	%rd312, %rd140, %rd302;
$L__BB6_146:
	add.s32 	%r397, %r397, 256;
	add.s64 	%rd302, %rd302, 256;
	add.s64 	%rd301, %rd301, 1024;
	add.s32 	%r395, %r395, 1;
	setp.ne.s32 	%p35, %r395, 0;
	@%p35 bra 	$L__BB6_143;
$L__BB6_147:
	setp.lt.u32 	%p36, %r22, 768;
	@%p36 bra 	$L__BB6_162;
	add.s32 	%r398, %r397, 512;
$L__BB6_149:
	mov.u32 	%r30, %r398;
	add.s32 	%r50, %r30, -512;
	cvt.u64.u32 	%rd224, %r50;
	add.s64 	%rd225, %rd300, %rd224;
	shl.b64 	%rd226, %rd225, 2;
	add.s64 	%rd148, %rd135, %rd226;
	add.s64 	%rd149, %rd225, %rd199;
	ld.global.f32 	%f123, [%rd148];
	setp.lt.f32 	%p37, %f230, %f123;
	mov.f32 	%f226, %f230;
	mov.u64 	%rd308, %rd312;
	@%p37 bra 	$L__BB6_152;
	setp.lt.f32 	%p38, %f123, %f230;
	mov.f32 	%f226, %f123;
	mov.u64 	%rd308, %rd149;
	@%p38 bra 	$L__BB6_152;
	setp.lt.s64 	%p39, %rd312, %rd149;
	selp.f32 	%f226, %f230, %f123, %p39;
	min.s64 	%rd308, %rd312, %rd149;
$L__BB6_152:
	add.s32 	%r51, %r30, -256;
	cvt.u64.u32 	%rd227, %r51;
	add.s64 	%rd228, %rd300, %rd227;
	add.s64 	%rd152, %rd228, %rd199;
	ld.global.f32 	%f126, [%rd148+1024];
	setp.lt.f32 	%p40, %f226, %f126;
	mov.f32 	%f227, %f226;
	mov.u64 	%rd309, %rd308;
	@%p40 bra 	$L__BB6_155;
	setp.lt.f32 	%p41, %f126, %f226;
	mov.f32 	%f227, %f126;
	mov.u64 	%rd309, %rd152;
	@%p41 bra 	$L__BB6_155;
	setp.lt.s64 	%p42, %rd308, %rd152;
	selp.f32 	%f227, %f226, %f126, %p42;
	min.s64 	%rd309, %rd308, %rd152;
$L__BB6_155:
	cvt.u64.u32 	%rd229, %r30;
	add.s64 	%rd230, %rd300, %rd229;
	add.s64 	%rd155, %rd230, %rd199;
	ld.global.f32 	%f129, [%rd148+2048];
	setp.lt.f32 	%p43, %f227, %f129;
	mov.f32 	%f228, %f227;
	mov.u64 	%rd310, %rd309;
	@%p43 bra 	$L__BB6_158;
	setp.lt.f32 	%p44, %f129, %f227;
	mov.f32 	%f228, %f129;
	mov.u64 	%rd310, %rd155;
	@%p44 bra 	$L__BB6_158;
	setp.lt.s64 	%p45, %rd309, %rd155;
	selp.f32 	%f228, %f227, %f129, %p45;
	min.s64 	%rd310, %rd309, %rd155;
$L__BB6_158:
	add.s32 	%r52, %r30, 256;
	cvt.u64.u32 	%rd231, %r52;
	add.s64 	%rd232, %rd300, %rd231;
	add.s64 	%rd158, %rd232, %rd199;
	ld.global.f32 	%f132, [%rd148+3072];
	setp.lt.f32 	%p46, %f228, %f132;
	mov.f32 	%f230, %f228;
	mov.u64 	%rd312, %rd310;
	@%p46 bra 	$L__BB6_161;
	setp.lt.f32 	%p47, %f132, %f228;
	mov.f32 	%f230, %f132;
	mov.u64 	%rd312, %rd158;
	@%p47 bra 	$L__BB6_161;
	setp.lt.s64 	%p48, %rd310, %rd158;
	selp.f32 	%f230, %f228, %f132, %p48;
	min.s64 	%rd312, %rd310, %rd158;
$L__BB6_161:
	add.s32 	%r398, %r30, 1024;
	add.s32 	%r53, %r30, 512;
	setp.lt.s32 	%p49, %r53, %r21;
	@%p49 bra 	$L__BB6_149;
$L__BB6_162:
	// begin inline asm
	mov.u32 %r54, %laneid;
	// end inline asm
	mov.b32 	%r56, %f230;
	mov.b32 	%r72, 1;
	mov.b32 	%r73, 31;
	mov.b32 	%r74, -1;
	// begin inline asm
	shfl.sync.down.b32 %r55, %r56, %r72, %r73, %r74;
	// end inline asm
	mov.b32 	%f136, %r55;
	// begin inline asm
	shfl.sync.down.b32 %r60, %r61, %r72, %r73, %r74;
	// end inline asm
	mov.b64 	{%r66, %r71}, %rd312;
	// begin inline asm
	shfl.sync.down.b32 %r65, %r66, %r72, %r73, %r74;
	// end inline asm
	// begin inline asm
	shfl.sync.down.b32 %r70, %r71, %r72, %r73, %r74;
	// end inline asm
	mov.b64 	%rd162, {%r65, %r70};
	setp.gt.s32 	%p50, %r54, 30;
	setp.lt.f32 	%p51, %f230, %f136;
	or.pred  	%p52, %p50, %p51;
	mov.f32 	%f231, %f230;
	mov.u64 	%rd313, %rd312;
	@%p52 bra 	$L__BB6_165;
	setp.gt.f32 	%p53, %f230, %f136;
	mov.f32 	%f231, %f136;
	mov.u64 	%rd313, %rd162;
	@%p53 bra 	$L__BB6_165;
	setp.lt.s64 	%p54, %rd312, %rd162;
	selp.f32 	%f231, %f230, %f136, %p54;
	min.s64 	%rd313, %rd312, %rd162;
$L__BB6_165:
	mov.b32 	%r76, %f231;
	mov.b32 	%r92, 2;
	mov.b32 	%r93, 31;
	mov.b32 	%r94, -1;
	// begin inline asm
	shfl.sync.down.b32 %r75, %r76, %r92, %r93, %r94;
	// end inline asm
	mov.b32 	%f139, %r75;
	// begin inline asm
	shfl.sync.down.b32 %r80, %r81, %r92, %r93, %r94;
	// end inline asm
	mov.b64 	{%r86, %r91}, %rd313;
	// begin inline asm
	shfl.sync.down.b32 %r85, %r86, %r92, %r93, %r94;
	// end inline asm
	// begin inline asm
	shfl.sync.down.b32 %r90, %r91, %r92, %r93, %r94;
	// end inline asm
	mov.b64 	%rd165, {%r85, %r90};
	setp.gt.s32 	%p55, %r54, 29;
	setp.lt.f32 	%p56, %f231, %f139;
	or.pred  	%p57, %p55, %p56;
	mov.f32 	%f232, %f231;
	mov.u64 	%rd314, %rd313;
	@%p57 bra 	$L__BB6_168;
	setp.gt.f32 	%p58, %f231, %f139;
	mov.f32 	%f232, %f139;
	mov.u64 	%rd314, %rd165;
	@%p58 bra 	$L__BB6_168;
	setp.lt.s64 	%p59, %rd313, %rd165;
	selp.f32 	%f232, %f231, %f139, %p59;
	min.s64 	%rd314, %rd313, %rd165;
$L__BB6_168:
	mov.b32 	%r96, %f232;
	mov.b32 	%r112, 4;
	mov.b32 	%r113, 31;
	mov.b32 	%r114, -1;
	// begin inline asm
	shfl.sync.down.b32 %r95, %r96, %r112, %r113, %r114;
	// end inline asm
	mov.b32 	%f142, %r95;
	// begin inline asm
	shfl.sync.down.b32 %r100, %r101, %r112, %r113, %r114;
	// end inline asm
	mov.b64 	{%r106, %r111}, %rd314;
	// begin inline asm
	shfl.sync.down.b32 %r105, %r106, %r112, %r113, %r114;
	// end inline asm
	// begin inline asm
	shfl.sync.down.b32 %r110, %r111, %r112, %r113, %r114;
	// end inline asm
	mov.b64 	%rd168, {%r105, %r110};
	setp.gt.s32 	%p60, %r54, 27;
	setp.lt.f32 	%p61, %f232, %f142;
	or.pred  	%p62, %p60, %p61;
	mov.f32 	%f233, %f232;
	mov.u64 	%rd315, %rd314;
	@%p62 bra 	$L__BB6_171;
	setp.gt.f32 	%p63, %f232, %f142;
	mov.f32 	%f233, %f142;
	mov.u64 	%rd315, %rd168;
	@%p63 bra 	$L__BB6_171;
	setp.lt.s64 	%p64, %rd314, %rd168;
	selp.f32 	%f233, %f232, %f142, %p64;
	min.s64 	%rd315, %rd314, %rd168;
$L__BB6_171:
	mov.b32 	%r116, %f233;
	mov.b32 	%r132, 8;
	mov.b32 	%r133, 31;
	mov.b32 	%r134, -1;
	// begin inline asm
	shfl.sync.down.b32 %r115, %r116, %r132, %r133, %r134;
	// end inline asm
	mov.b32 	%f145, %r115;
	// begin inline asm
	shfl.sync.down.b32 %r120, %r121, %r132, %r133, %r134;
	// end inline asm
	mov.b64 	{%r126, %r131}, %rd315;
	// begin inline asm
	shfl.sync.down.b32 %r125, %r126, %r132, %r133, %r134;
	// end inline asm
	// begin inline asm
	shfl.sync.down.b32 %r130, %r131, %r132, %r133, %r134;
	// end inline asm
	mov.b64 	%rd171, {%r125, %r130};
	setp.gt.s32 	%p65, %r54, 23;
	setp.lt.f32 	%p66, %f233, %f145;
	or.pred  	%p67, %p65, %p66;
	mov.f32 	%f234, %f233;
	mov.u64 	%rd316, %rd315;
	@%p67 bra 	$L__BB6_174;
	setp.gt.f32 	%p68, %f233, %f145;
	mov.f32 	%f234, %f145;
	mov.u64 	%rd316, %rd171;
	@%p68 bra 	$L__BB6_174;
	setp.lt.s64 	%p69, %rd315, %rd171;
	selp.f32 	%f234, %f233, %f145, %p69;
	min.s64 	%rd316, %rd315, %rd171;
$L__BB6_174:
	mov.b32 	%r136, %f234;
	mov.b32 	%r152, 16;
	mov.b32 	%r153, 31;
	mov.b32 	%r154, -1;
	// begin inline asm
	shfl.sync.down.b32 %r135, %r136, %r152, %r153, %r154;
	// end inline asm
	mov.b32 	%f148, %r135;
	// begin inline asm
	shfl.sync.down.b32 %r140, %r141, %r152, %r153, %r154;
	// end inline asm
	mov.b64 	{%r146, %r151}, %rd316;
	// begin inline asm
	shfl.sync.down.b32 %r145, %r146, %r152, %r153, %r154;
	// end inline asm
	// begin inline asm
	shfl.sync.down.b32 %r150, %r151, %r152, %r153, %r154;
	// end inline asm
	mov.b64 	%rd174, {%r145, %r150};
	setp.gt.s32 	%p70, %r54, 15;
	setp.lt.f32 	%p71, %f234, %f148;
	or.pred  	%p72, %p70, %p71;
	mov.f32 	%f242, %f234;
	mov.u64 	%rd324, %rd316;
	@%p72 bra 	$L__BB6_177;
	setp.gt.f32 	%p73, %f234, %f148;
	mov.f32 	%f242, %f148;
	mov.u64 	%rd324, %rd174;
	@%p73 bra 	$L__BB6_177;
	setp.lt.s64 	%p74, %rd316, %rd174;
	selp.f32 	%f242, %f234, %f148, %p74;
	min.s64 	%rd324, %rd316, %rd174;
$L__BB6_177:
	setp.ne.s32 	%p75, %r54, 0;
	@%p75 bra 	$L__BB6_179;
	shr.u32 	%r155, %r20, 1;
	and.b32  	%r156, %r155, 496;
	mov.u32 	%r157, _ZN6thrust24THRUST_300001_SM_1000_NS8cuda_cub4core6detail5shmemE;
	add.s32 	%r158, %r157, %r156;
	st.shared.f32 	[%r158+8], %f242;
	st.shared.u64 	[%r158+16], %rd324;
$L__BB6_179:
	bar.sync 	0;
	setp.ne.s32 	%p76, %r20, 0;
	@%p76 bra 	$L__BB6_201;
	ld.shared.f32 	%f151, [_ZN6thrust24THRUST_300001_SM_1000_NS8cuda_cub4core6detail5shmemE+24];
	ld.shared.u64 	%rd177, [_ZN6thrust24THRUST_300001_SM_1000_NS8cuda_cub4core6detail5shmemE+32];
	setp.lt.f32 	%p77, %f242, %f151;
	mov.f32 	%f236, %f242;
	mov.u64 	%rd318, %rd324;
	@%p77 bra 	$L__BB6_183;
	setp.lt.f32 	%p78, %f151, %f242;
	mov.f32 	%f236, %f151;
	mov.u64 	%rd318, %rd177;
	@%p78 bra 	$L__BB6_183;
	setp.lt.s64 	%p79, %rd324, %rd177;
	selp.f32 	%f236, %f242, %f151, %p79;
	min.s64 	%rd318, %rd324, %rd177;
$L__BB6_183:
	ld.shared.f32 	%f154, [_ZN6thrust24THRUST_300001_SM_1000_NS8cuda_cub4core6detail5shmemE+40];
	ld.shared.u64 	%rd180, [_ZN6thrust24THRUST_300001_SM_1000_NS8cuda_cub4core6detail5shmemE+48];
	setp.lt.f32 	%p80, %f236, %f154;
	mov.f32 	%f237, %f236;
	mov.u64 	%rd319, %rd318;
	@%p80 bra 	$L__BB6_186;
	setp.lt.f32 	%p81, %f154, %f236;
	mov.f32 	%f237, %f154;
	mov.u64 	%rd319, %rd180;
	@%p81 bra 	$L__BB6_186;
	setp.lt.s64 	%p82, %rd318, %rd180;
	selp.f32 	%f237, %f236, %f154, %p82;
	min.s64 	%rd319, %rd318, %rd180;
$L__BB6_186:
	ld.shared.f32 	%f157, [_ZN6thrust24THRUST_300001_SM_1000_NS8cuda_cub4core6detail5shmemE+56];
	ld.shared.u64 	%rd183, [_ZN6thrust24THRUST_300001_SM_1000_NS8cuda_cub4core6detail5shmemE+64];
	setp.lt.f32 	%p83, %f237, %f157;
	mov.f32 	%f238, %f237;
	mov.u64 	%rd320, %rd319;
	@%p83 bra 	$L__BB6_189;
	setp.lt.f32 	%p84, %f157, %f237;
	mov.f32 	%f238, %f157;
	mov.u64 	%rd320, %rd183;
	@%p84 bra 	$L__BB6_189;
	setp.lt.s64 	%p85, %rd319, %rd183;
	selp.f32 	%f238, %f237, %f157, %p85;
	min.s64 	%rd320, %rd319, %rd183;
$L__BB6_189:
	ld.shared.f32 	%f160, [_ZN6thrust24THRUST_300001_SM_1000_NS8cuda_cub4core6detail5shmemE+72];
	ld.shared.u64 	%rd186, [_ZN6thrust24THRUST_300001_SM_1000_NS8cuda_cub4core6detail5shmemE+80];
	setp.lt.f32 	%p86, %f238, %f160;
	mov.f32 	%f239, %f238;
	mov.u64 	%rd321, %rd320;
	@%p86 bra 	$L__BB6_192;
	setp.lt.f32 	%p87, %f160, %f238;
	mov.f32 	%f239, %f160;
	mov.u64 	%rd321, %rd186;
	@%p87 bra 	$L__BB6_192;
	setp.lt.s64 	%p88, %rd320, %rd186;
	selp.f32 	%f239, %f238, %f160, %p88;
	min.s64 	%rd321, %rd320, %rd186;
$L__BB6_192:
	ld.shared.f32 	%f163, [_ZN6thrust24THRUST_300001_SM_1000_NS8cuda_cub4core6detail5shmemE+88];
	ld.shared.u64 	%rd189, [_ZN6thrust24THRUST_300001_SM_1000_NS8cuda_cub4core6detail5shmemE+96];
	setp.lt.f32 	%p89, %f239, %f163;
	mov.f32 	%f240, %f239;
	mov.u64 	%rd322, %rd321;
	@%p89 bra 	$L__BB6_195;
	setp.lt.f32 	%p90, %f163, %f239;
	mov.f32 	%f240, %f163;
	mov.u64 	%rd322, %rd189;
	@%p90 bra 	$L__BB6_195;
	setp.lt.s64 	%p91, %rd321, %rd189;
	selp.f32 	%f240, %f239, %f163, %p91;
	min.s64 	%rd322, %rd321, %rd189;
$L__BB6_195:
	ld.shared.f32 	%f166, [_ZN6thrust24THRUST_300001_SM_1000_NS8cuda_cub4core6detail5shmemE+104];
	ld.shared.u64 	%rd192, [_ZN6thrust24THRUST_300001_SM_1000_NS8cuda_cub4core6detail5shmemE+112];
	setp.lt.f32 	%p92, %f240, %f166;
	mov.f32 	%f241, %f240;
	mov.u64 	%rd323, %rd322;
	@%p92 bra 	$L__BB6_198;
	setp.lt.f32 	%p93, %f166, %f240;
	mov.f32 	%f241, %f166;
	mov.u64 	%rd323, %rd192;
	@%p93 bra 	$L__BB6_198;
	setp.lt.s64 	%p94, %rd322, %rd192;
	selp.f32 	%f241, %f240, %f166, %p94;
	min.s64 	%rd323, %rd322, %rd192;
$L__BB6_198:
	ld.shared.f32 	%f169, [_ZN6thrust24THRUST_300001_SM_1000_NS8cuda_cub4core6detail5shmemE+120];
	ld.shared.u64 	%rd195, [_ZN6thrust24THRUST_300001_SM_1000_NS8cuda_cub4core6detail5shmemE+128];
	setp.lt.f32 	%p95, %f241, %f169;
	mov.f32 	%f242, %f241;
	mov.u64 	%rd324, %rd323;
	@%p95 bra 	$L__BB6_201;
	setp.lt.f32 	%p96, %f169, %f241;
	mov.f32 	%f242, %f169;
	mov.u64 	%rd324, %rd195;
	@%p96 bra 	$L__BB6_201;
	setp.lt.s64 	%p97, %rd323, %rd195;
	selp.f32 	%f242, %f241, %f169, %p97;
	min.s64 	%rd324, %rd323, %rd195;
$L__BB6_201:
	mov.u32 	%r389, %tid.x;
	setp.ne.s32 	%p224, %r389, 0;
	@%p224 bra 	$L__BB6_203;
	ld.param.u64 	%rd254, [_ZN6thrust24THRUST_300001_SM_1000_NS8cuda_cub4core6detail13_kernel_agentINS1_8__reduce11ReduceAgentINS0_12zip_iteratorIN4cuda3std3__45tupleIJPfNS0_17counting_iteratorIlNS0_11use_defaultESE_SE_EEEEEEEPNSB_IJflEEESI_lNS1_9__extrema9arg_min_fIflNSA_4lessIfEEEEEEJSH_SJ_lN3cub18CUB_300001_SM_100013GridEvenShareIlEENSR_9GridQueueIyEESO_EEEvDpT0__param_1];
	cvta.to.global.u64 	%rd251, %rd254;
	mul.wide.u32 	%rd252, %r1, 16;
	add.s64 	%rd253, %rd251, %rd252;
	st.global.f32 	[%rd253], %f242;
	st.global.u64 	[%rd253+8], %rd324;
$L__BB6_203:
	ret;

}
	// .globl	_ZN6thrust24THRUST_300001_SM_1000_NS8cuda_cub4core6detail13_kernel_agentINS1_8__reduce10DrainAgentIlEEJN3cub18CUB_300001_SM_10009GridQueueIyEElEEEvDpT0_
.visible .entry _ZN6thrust24THRUST_300001_SM_1000_NS8cuda_cub4core6detail13_kernel_agentINS1_8__reduce10DrainAgentIlEEJN3cub18CUB_300001_SM_10009GridQueueIyEElEEEvDpT0_(
	.param .align 8 .b8 _ZN6thrust24THRUST_300001_SM_1000_NS8cuda_cub4core6detail13_kernel_agentINS1_8__reduce10DrainAgentIlEEJN3cub18CUB_300001_SM_10009GridQueueIyEElEEEvDpT0__param_0[8],
	.param .u64 _ZN6thrust24THRUST_300001_SM_1000_NS8cuda_cub4core6detail13_kernel_agentINS1_8__reduce10DrainAgentIlEEJN3cub18CUB_300001_SM_10009GridQueueIyEElEEEvDpT0__param_1
)
.maxntid 1
{
	.reg .b64 	%rd<5>;

	ld.param.u64 	%rd1, [_ZN6thrust24THRUST_300001_SM_1000_NS8cuda_cub4core6detail13_kernel_agentINS1_8__reduce10DrainAgentIlEEJN3cub18CUB_300001_SM_10009GridQueueIyEElEEEvDpT0__param_0];
	ld.param.u64 	%rd2, [_ZN6thrust24THRUST_300001_SM_1000_NS8cuda_cub4core6detail13_kernel_agentINS1_8__reduce10DrainAgentIlEEJN3cub18CUB_300001_SM_10009GridQueueIyEElEEEvDpT0__param_1];
	cvta.to.global.u64 	%rd3, %rd1;
	st.global.u64 	[%rd3], %rd2;
	mov.b64 	%rd4, 0;
	st.global.u64 	[%rd3+8], %rd4;
	ret;

}
	// .globl	_ZN6thrust24THRUST_300001_SM_1000_NS8cuda_cub4core6detail13_kernel_agentINS1_8__reduce11ReduceAgentIPN4cuda3std3__45tupleIJflEEESC_SB_lNS1_9__extrema9arg_min_fIflNS9_4lessIfEEEEEEJSC_SC_iSH_EEEvDpT0_
.visible .entry _ZN6thrust24THRUST_300001_SM_1000_NS8cuda_cub4core6detail13_kernel_agentINS1_8__reduce11ReduceAgentIPN4cuda3std3__45tupleIJflEEESC_SB_lNS1_9__extrema9arg_min_fIflNS9_4lessIfEEEEEEJSC_SC_iSH_EEEvDpT0_(
	.param .u64 .ptr .align 1 _ZN6thrust24THRUST_300001_SM_1000_NS8cuda_cub4core6detail13_kernel_agentINS1_8__reduce11ReduceAgentIPN4cuda3std3__45tupleIJflEEESC_SB_lNS1_9__extrema9arg_min_fIflNS9_4lessIfEEEEEEJSC_SC_iSH_EEEvDpT0__param_0,
	.param .u64 .ptr .align 1 _ZN6thrust24THRUST_300001_SM_1000_NS8cuda_cub4core6detail13_kernel_agentINS1_8__reduce11ReduceAgentIPN4cuda3std3__45tupleIJflEEESC_SB_lNS1_9__extrema9arg_min_fIflNS9_4lessIfEEEEEEJSC_SC_iSH_EEEvDpT0__param_1,
	.param .u32 _ZN6thrust24THRUST_300001_SM_1000_NS8cuda_cub4core6detail13_kernel_agentINS1_8__reduce11ReduceAgentIPN4cuda3std3__45tupleIJflEEESC_SB_lNS1_9__extrema9arg_min_fIflNS9_4lessIfEEEEEEJSC_SC_iSH_EEEvDpT0__param_2,
	.param .align 1 .b8 _ZN6thrust24THRUST_300001_SM_1000_NS8cuda_cub4core6detail13_kernel_agentINS1_8__reduce11ReduceAgentIPN4cuda3std3__45tupleIJflEEESC_SB_lNS1_9__extrema9arg_min_fIflNS9_4lessIfEEEEEEJSC_SC_iSH_EEEvDpT0__param_3[1]
)
.maxntid 256
{
	.reg .pred 	%p<260>;
	.reg .b32 	%r<436>;
	.reg .b32 	%f<293>;
	.reg .b64 	%rd<479>;

	ld.param.u64 	%rd236, [_ZN6thrust24THRUST_300001_SM_1000_NS8cuda_cub4core6detail13_kernel_agentINS1_8__reduce11ReduceAgentIPN4cuda3std3__45tupleIJflEEESC_SB_lNS1_9__extrema9arg_min_fIflNS9_4lessIfEEEEEEJSC_SC_iSH_EEEvDpT0__param_0];
	ld.param.u32 	%r29, [_ZN6thrust24THRUST_300001_SM_1000_NS8cuda_cub4core6detail13_kernel_agentINS1_8__reduce11ReduceAgentIPN4cuda3std3__45tupleIJflEEESC_SB_lNS1_9__extrema9arg_min_fIflNS9_4lessIfEEEEEEJSC_SC_iSH_EEEvDpT0__param_2];
	cvt.s64.s32 	%rd1, %r29;
	setp.eq.s32 	%p1, %r29, 0;
	@%p1 bra 	$L__BB8_238;
	setp.gt.s32 	%p2, %r29, 1279;
	@%p2 bra 	$L__BB8_111;
	mov.u32 	%r1, %tid.x;
	setp.ge.s32 	%p133, %r1, %r29;
	mov.f32 	%f224, 0f00000000;
	mov.b64 	%rd402, 0;
	mov.u32 	%r430, %r1;
	@%p133 bra 	$L__BB8_4;
	mul.wide.u32 	%rd366, %r1, 16;
	add.s64 	%rd363, %rd236, %rd366;
	// begin inline asm
	ld.global.nc.u64 %rd362, [%rd363];
	// end inline asm
	mov.b64 	{%r191, %r192}, %rd362;
	mov.b32 	%f224, %r191;
	add.s64 	%rd365, %rd363, 8;
	// begin inline asm
	ld.global.nc.u64 %rd402, [%rd365];
	// end inline asm
	add.s32 	%r430, %r1, 256;
$L__BB8_4:
	setp.ge.s32 	%p134, %r430, %r29;
	@%p134 bra 	$L__BB8_25;
	not.b32 	%r193, %r430;
	add.s32 	%r4, %r29, %r193;
	and.b32  	%r194, %r4, 768;
	setp.eq.s32 	%p135, %r194, 768;
	@%p135 bra 	$L__BB8_11;
	mul.wide.u32 	%rd368, %r430, 16;
	add.s64 	%rd393, %rd236, %rd368;
	shr.u32 	%r195, %r4, 8;
	add.s32 	%r196, %r195, 1;
	and.b32  	%r197, %r196, 3;
	neg.s32 	%r428, %r197;
$L__BB8_7:
	.pragma "nounroll";
	mov.u64 	%rd6, %rd402;
	mov.f32 	%f3, %f224;
	// begin inline asm
	ld.global.nc.u64 %rd369, [%rd393];
	// end inline asm
	mov.b64 	{%r198, %r199}, %rd369;
	mov.b32 	%f4, %r198;
	add.s64 	%rd372, %rd393, 8;
	// begin inline asm
	ld.global.nc.u64 %rd371, [%rd372];
	// end inline asm
	setp.lt.f32 	%p136, %f3, %f4;
	@%p136 bra 	$L__BB8_10;
	setp.lt.f32 	%p137, %f4, %f3;
	mov.u64 	%rd402, %rd371;
	mov.f32 	%f224, %f4;
	@%p137 bra 	$L__BB8_10;
	setp.lt.s64 	%p138, %rd6, %rd371;
	min.s64 	%rd402, %rd6, %rd371;
	selp.f32 	%f224, %f3, %f4, %p138;
$L__BB8_10:
	add.s32 	%r430, %r430, 256;
	add.s64 	%rd393, %rd393, 4096;
	add.s32 	%r428, %r428, 1;
	setp.ne.s32 	%p139, %r428, 0;
	@%p139 bra 	$L__BB8_7;
$L__BB8_11:
	setp.lt.u32 	%p140, %r4, 768;
	@%p140 bra 	$L__BB8_25;
$L__BB8_12:
	mul.wide.s32 	%rd377, %r430, 16;
	add.s64 	%rd374, %rd236, %rd377;
	// begin inline asm
	ld.global.nc.u64 %rd373, [%rd374];
	// end inline asm
	mov.b64 	{%r200, %r201}, %rd373;
	mov.b32 	%f10, %r200;
	add.s64 	%rd376, %rd374, 8;
	// begin inline asm
	ld.global.nc.u64 %rd375, [%rd376];
	// end inline asm
	setp.lt.f32 	%p141, %f224, %f10;
	mov.u64 	%rd399, %rd402;
	mov.f32 	%f221, %f224;
	@%p141 bra 	$L__BB8_15;
	setp.lt.f32 	%p142, %f10, %f224;
	mov.u64 	%rd399, %rd375;
	mov.f32 	%f221, %f10;
	@%p142 bra 	$L__BB8_15;
	setp.lt.s64 	%p143, %rd402, %rd375;
	min.s64 	%rd399, %rd402, %rd375;
	selp.f32 	%f221, %f224, %f10, %p143;
$L__BB8_15:
	add.s64 	%rd379, %rd374, 4096;
	// begin inline asm
	ld.global.nc.u64 %rd378, [%rd379];
	// end inline asm
	mov.b64 	{%r202, %r203}, %rd378;
	mov.b32 	%f13, %r202;
	add.s64 	%rd381, %rd374, 4104;
	// begin inline asm
	ld.global.nc.u64 %rd380, [%rd381];
	// end inline asm
	setp.lt.f32 	%p144, %f221, %f13;
	mov.u64 	%rd400, %rd399;
	mov.f32 	%f222, %f221;
	@%p144 bra 	$L__BB8_18;
	setp.lt.f32 	%p145, %f13, %f221;
	mov.u64 	%rd400, %rd380;
	mov.f32 	%f222, %f13;
	@%p145 bra 	$L__BB8_18;
	setp.lt.s64 	%p146, %rd399, %rd380;
	min.s64 	%rd400, %rd399, %rd380;
	selp.f32 	%f222, %f221, %f13, %p146;
$L__BB8_18:
	add.s64 	%rd383, %rd374, 8192;
	// begin inline asm
	ld.global.nc.u64 %rd382, [%rd383];
	// end inline asm
	mov.b64 	{%r204, %r205}, %rd382;
	mov.b32 	%f16, %r204;
	add.s64 	%rd385, %rd374, 8200;
	// begin inline asm
	ld.global.nc.u64 %rd384, [%rd385];
	// end inline asm
	setp.lt.f32 	%p147, %f222, %f16;
	mov.u64 	%rd401, %rd400;
	mov.f32 	%f223, %f222;
	@%p147 bra 	$L__BB8_21;
	setp.lt.f32 	%p148, %f16, %f222;
	mov.u64 	%rd401, %rd384;
	mov.f32 	%f223, %f16;
	@%p148 bra 	$L__BB8_21;
	setp.lt.s64 	%p149, %rd400, %rd384;
	min.s64 	%rd401, %rd400, %rd384;
	selp.f32 	%f223, %f222, %f16, %p149;
$L__BB8_21:
	add.s64 	%rd387, %rd374, 12288;
	// begin inline asm
	ld.global.nc.u64 %rd386, [%rd387];
	// end inline asm
	mov.b64 	{%r206, %r207}, %rd386;
	mov.b32 	%f19, %r206;
	add.s64 	%rd389, %rd374, 12296;
	// begin inline asm
	ld.global.nc.u64 %rd388, [%rd389];
	// end inline asm
	setp.lt.f32 	%p150, %f223, %f19;
	mov.u64 	%rd402, %rd401;
	mov.f32 	%f224, %f223;
	@%p150 bra 	$L__BB8_24;
	setp.lt.f32 	%p151, %f19, %f223;
	mov.u64 	%rd402, %rd388;
	mov.f32 	%f224, %f19;
	@%p151 bra 	$L__BB8_24;
	setp.lt.s64 	%p152, %rd401, %rd388;
	min.s64 	%rd402, %rd401, %rd388;
	selp.f32 	%f224, %f223, %f19, %p152;
$L__BB8_24:
	add.s32 	%r430, %r430, 1024;
	setp.lt.s32 	%p153, %r430, %r29;
	@%p153 bra 	$L__BB8_12;
$L__BB8_25:
	setp.lt.s32 	%p154, %r29, 256;
	@%p154 bra 	$L__BB8_65;
	// begin inline asm
	mov.u32 %r321, %laneid;
	// end inline asm
	mov.b32 	%r323, %f224;
	mov.b32 	%r339, 1;
	mov.b32 	%r340, 31;
	mov.b32 	%r341, -1;
	// begin inline asm
	shfl.sync.down.b32 %r322, %r323, %r339, %r340, %r341;
	// end inline asm
	mov.b32 	%f23, %r322;
	// begin inline asm
	shfl.sync.down.b32 %r327, %r328, %r339, %r340, %r341;
	// end inline asm
	mov.b64 	{%r333, %r338}, %rd402;
	// begin inline asm
	shfl.sync.down.b32 %r332, %r333, %r339, %r340, %r341;
	// end inline asm
	// begin inline asm
	shfl.sync.down.b32 %r337, %r338, %r339, %r340, %r341;
	// end inline asm
	mov.b64 	%rd28, {%r332, %r337};
	setp.gt.s32 	%p211, %r321, 30;
	setp.lt.f32 	%p212, %f224, %f23;
	or.pred  	%p213, %p211, %p212;
	mov.u64 	%rd404, %rd402;
	mov.f32 	%f226, %f224;
	@%p213 bra 	$L__BB8_29;
	setp.gt.f32 	%p214, %f224, %f23;
	mov.u64 	%rd404, %rd28;
	mov.f32 	%f226, %f23;
	@%p214 bra 	$L__BB8_29;
	setp.lt.s64 	%p215, %rd402, %rd28;
	min.s64 	%rd404, %rd402, %rd28;
	selp.f32 	%f226, %f224, %f23, %p215;
$L__BB8_29:
	mov.b32 	%r343, %f226;
	mov.b32 	%r359, 2;
	mov.b32 	%r360, 31;
	mov.b32 	%r361, -1;
	// begin inline asm
	shfl.sync.down.b32 %r342, %r343, %r359, %r360, %r361;
	// end inline asm
	mov.b32 	%f26, %r342;
	// begin inline asm
	shfl.sync.down.b32 %r347, %r348, %r359, %r360, %r361;
	// end inline asm
	mov.b64 	{%r353, %r358}, %rd404;
	// begin inline asm
	shfl.sync.down.b32 %r352, %r353, %r359, %r360, %r361;
	// end inline asm
	// begin inline asm
	shfl.sync.down.b32 %r357, %r358, %r359, %r360, %r361;
	// end inline asm
	mov.b64 	%rd31, {%r352, %r357};
	setp.gt.s32 	%p216, %r321, 29;
	setp.lt.f32 	%p217, %f226, %f26;
	or.pred  	%p218, %p216, %p217;
	mov.u64 	%rd405, %rd404;
	mov.f32 	%f227, %f226;
	@%p218 bra 	$L__BB8_32;
	setp.gt.f32 	%p219, %f226, %f26;
	mov.u64 	%rd405, %rd31;
	mov.f32 	%f227, %f26;
	@%p219 bra 	$L__BB8_32;
	setp.lt.s64 	%p220, %rd404, %rd31;
	min.s64 	%rd405, %rd404, %rd31;
	selp.f32 	%f227, %f226, %f26, %p220;
$L__BB8_32:
	mov.b32 	%r363, %f227;
	mov.b32 	%r379, 4;
	mov.b32 	%r380, 31;
	mov.b32 	%r381, -1;
	// begin inline asm
	shfl.sync.down.b32 %r362, %r363, %r379, %r380, %r381;
	// end inline asm
	mov.b32 	%f29, %r362;
	// begin inline asm
	shfl.sync.down.b32 %r367, %r368, %r379, %r380, %r381;
	// end inline asm
	mov.b64 	{%r373, %r378}, %rd405;
	// begin inline asm
	shfl.sync.down.b32 %r372, %r373, %r379, %r380, %r381;
	// end inline asm
	// begin inline asm
	shfl.sync.down.b32 %r377, %r378, %r379, %r380, %r381;
	// end inline asm
	mov.b64 	%rd34, {%r372, %r377};
	setp.gt.s32 	%p221, %r321, 27;
	setp.lt.f32 	%p222, %f227, %f29;
	or.pred  	%p223, %p221, %p222;
	mov.u64 	%rd406, %rd405;
	mov.f32 	%f228, %f227;
	@%p223 bra 	$L__BB8_35;
	setp.gt.f32 	%p224, %f227, %f29;
	mov.u64 	%rd406, %rd34;
	mov.f32 	%f228, %f29;
	@%p224 bra 	$L__BB8_35;
	setp.lt.s64 	%p225, %rd405, %rd34;
	min.s64 	%rd406, %rd405, %rd34;
	selp.f32 	%f228, %f227, %f29, %p225;
$L__BB8_35:
	mov.b32 	%r383, %f228;
	mov.b32 	%r399, 8;
	mov.b32 	%r400, 31;
	mov.b32 	%r401, -1;
	// begin inline asm
	shfl.sync.down.b32 %r382, %r383, %r399, %r400, %r401;
	// end inline asm
	mov.b32 	%f32, %r382;
	// begin inline asm
	shfl.sync.down.b32 %r387, %r388, %r399, %r400, %r401;
	// end inline asm
	mov.b64 	{%r393, %r398}, %rd406;
	// begin inline asm
	shfl.sync.down.b32 %r392, %r393, %r399, %r400, %r401;
	// end inline asm
	// begin inline asm
	shfl.sync.down.b32 %r397, %r398, %r399, %r400, %r401;
	// end inline asm
	mov.b64 	%rd37, {%r392, %r397};
	setp.gt.s32 	%p226, %r321, 23;
	setp.lt.f32 	%p227, %f228, %f32;
	or.pred  	%p228, %p226, %p227;
	mov.u64 	%rd407, %rd406;
	mov.f32 	%f229, %f228;
	@%p228 bra 	$L__BB8_38;
	setp.gt.f32 	%p229, %f228, %f32;
	mov.u64 	%rd407, %rd37;
	mov.f32 	%f229, %f32;
	@%p229 bra 	$L__BB8_38;
	setp.lt.s64 	%p230, %rd406, %rd37;
	min.s64 	%rd407, %rd406, %rd37;
	selp.f32 	%f229, %f228, %f32, %p230;
$L__BB8_38:
	mov.b32 	%r403, %f229;
	mov.b32 	%r419, 16;
	mov.b32 	%r420, 31;
	mov.b32 	%r421, -1;
	// begin inline asm
	shfl.sync.down.b32 %r402, %r403, %r419, %r420, %r421;
	// end inline asm
	mov.b32 	%f35, %r402;
	// begin inline asm
	shfl.sync.down.b32 %r407, %r408, %r419, %r420, %r421;
	// end inline asm
	mov.b64 	{%r413, %r418}, %rd407;
	// begin inline asm
	shfl.sync.down.b32 %r412, %r413, %r419, %r420, %r421;
	// end inline asm
	// begin inline asm
	shfl.sync.down.b32 %r417, %r418, %r419, %r420, %r421;
	// end inline asm
	mov.b64 	%rd40, {%r412, %r417};
	setp.gt.s32 	%p231, %r321, 15;
	setp.lt.f32 	%p232, %f229, %f35;
	or.pred  	%p233, %p231, %p232;
	mov.u64 	%rd478, %rd407;
	mov.f32 	%f292, %f229;
	@%p233 bra 	$L__BB8_41;
	setp.gt.f32 	%p234, %f229, %f35;
	mov.u64 	%rd478, %rd40;
	mov.f32 	%f292, %f35;
	@%p234 bra 	$L__BB8_41;
	setp.lt.s64 	%p235, %rd407, %rd40;
	min.s64 	%rd478, %rd407, %rd40;
	selp.f32 	%f292, %f229, %f35, %p235;
$L__BB8_41:
	setp.ne.s32 	%p236, %r321, 0;
	@%p236 bra 	$L__BB8_43;
	shr.u32 	%r422, %r1, 1;
	and.b32  	%r423, %r422, 496;
	mov.u32 	%r424, _ZN6thrust24THRUST_300001_SM_1000_NS8cuda_cub4core6detail5shmemE;
	add.s32 	%r425, %r424, %r423;
	st.shared.f32 	[%r425+8], %f292;
	st.shared.u64 	[%r425+16], %rd478;
$L__BB8_43:
	bar.sync 	0;
	setp.ne.s32 	%p237, %r1, 0;
	@%p237 bra 	$L__BB8_236;
	ld.shared.f32 	%f38, [_ZN6thrust24THRUST_300001_SM_1000_NS8cuda_cub4core6detail5shmemE+24];
	ld.shared.u64 	%rd43, [_ZN6thrust24THRUST_300001_SM_1000_NS8cuda_cub4core6detail5shmemE+32];
	setp.lt.f32 	%p238, %f292, %f38;
	mov.u64 	%rd409, %rd478;
	mov.f32 	%f231, %f292;
	@%p238 bra 	$L__BB8_47;
	setp.lt.f32 	%p239, %f38, %f292;
	mov.u64 	%rd409, %rd43;
	mov.f32 	%f231, %f38;
	@%p239 bra 	$L__BB8_47;
	setp.lt.s64 	%p240, %rd478, %rd43;
	min.s64 	%rd409, %rd478, %rd43;
	selp.f32 	%f231, %f292, %f38, %p240;
$L__BB8_47:
	ld.shared.f32 	%f41, [_ZN6thrust24THRUST_300001_SM_1000_NS8cuda_cub4core6detail5shmemE+40];
	ld.shared.u64 	%rd46, [_ZN6thrust24THRUST_300001_SM_1000_NS8cuda_cub4core6detail5shmemE+48];
	setp.lt.f32 	%p241, %f231, %f41;
	mov.u64 	%rd410, %rd409;
	mov.f32 	%f232, %f231;
	@%p241 bra 	$L__BB8_50;
	setp.lt.f32 	%p242, %f41, %f231;
	mov.u64 	%rd410, %rd46;
	mov.f32 	%f232, %f41;
	@%p242 bra 	$L__BB8_50;
	setp.lt.s64 	%p243, %rd409, %rd46;
	min.s64 	%rd410, %rd409, %rd46;
	selp.f32 	%f232, %f231, %f41, %p243;
$L__BB8_50:
	ld.shared.f32 	%f44, [_ZN6thrust24THRUST_300001_SM_1000_NS8cuda_cub4core6detail5shmemE+56];
	ld.shared.u64 	%rd49, [_ZN6thrust24THRUST_300001_SM_1000_NS8cuda_cub4core6detail5shmemE+64];
	setp.lt.f32 	%p244, %f232, %f44;
	mov.u64 	%rd411, %rd410;
	mov.f32 	%f233, %f232;
	@%p244 bra 	$L__BB8_53;
	setp.lt.f32 	%p245, %f44, %f232;
	mov.u64 	%rd411, %rd49;
	mov.f32 	%f233, %f44;
	@%p245 bra 	$L__BB8_53;
	setp.lt.s64 	%p246, %rd410, %rd49;
	min.s64 	%rd411, %rd410, %rd49;
	selp.f32 	%f233, %f232, %f44, %p246;
$L__BB8_53:
	ld.shared.f32 	%f47, [_ZN6thrust24THRUST_300001_SM_1000_NS8cuda_cub4core6detail5shmemE+72];
	ld.shared.u64 	%rd52, [_ZN6thrust24THRUST_300001_SM_1000_NS8cuda_cub4core6detail5shmemE+80];
	setp.lt.f32 	%p247, %f233, %f47;
	mov.u64 	%rd412, %rd411;
	mov.f32 	%f234, %f233;
	@%p247 bra 	$L__BB8_56;
	setp.lt.f32 	%p248, %f47, %f233;
	mov.u64 	%rd412, %rd52;
	mov.f32 	%f234, %f47;
	@%p248 bra 	$L__BB8_56;
	setp.lt.s64 	%p249, %rd411, %rd52;
	min.s64 	%rd412, %rd411, %rd52;
	selp.f32 	%f234, %f233, %f47, %p249;
$L__BB8_56:
	ld.shared.f32 	%f50, [_ZN6thrust24THRUST_300001_SM_1000_NS8cuda_cub4core6detail5shmemE+88];
	ld.shared.u64 	%rd55, [_ZN6thrust24THRUST_300001_SM_1000_NS8cuda_cub4core6detail5shmemE+96];
	setp.lt.f32 	%p250, %f234, %f50;
	mov.u64 	%rd413, %rd412;
	mov.f32 	%f235, %f234;
	@%p250 bra 	$L__BB8_59;
	setp.lt.f32 	%p251, %f50, %f234;
	mov.u64 	%rd413, %rd55;
	mov.f32 	%f235, %f50;
	@%p251 bra 	$L__BB8_59;
	setp.lt.s64 	%p252, %rd412, %rd55;
	min.s64 	%rd413, %rd412, %rd55;
	selp.f32 	%f235, %f234, %f50, %p252;
$L__BB8_59:
	ld.shared.f32 	%f53, [_ZN6thrust24THRUST_300001_SM_1000_NS8cuda_cub4core6detail5shmemE+104];
	ld.shared.u64 	%rd58, [_ZN6thrust24THRUST_300001_SM_1000_NS8cuda_cub4core6detail5shmemE+112];
	setp.lt.f32 	%p253, %f235, %f53;
	mov.u64 	%rd414, %rd413;
	mov.f32 	%f236, %f235;
	@%p253 bra 	$L__BB8_62;
	setp.lt.f32 	%p254, %f53, %f235;
	mov.u64 	%rd414, %rd58;
	mov.f32 	%f236, %f53;
	@%p254 bra 	$L__BB8_62;
	setp.lt.s64 	%p255, %rd413, %rd58;
	min.s64 	%rd414, %rd413, %rd58;
	selp.f32 	%f236, %f235, %f53, %p255;
$L__BB8_62:
	ld.shared.f32 	%f56, [_ZN6thrust24THRUST_300001_SM_1000_NS8cuda_cub4core6detail5shmemE+120];
	ld.shared.u64 	%rd61, [_ZN6thrust24THRUST_300001_SM_1000_NS8cuda_cub4core6detail5shmemE+128];
	setp.lt.f32 	%p256, %f236, %f56;
	mov.f32 	%f292, %f236;
	mov.u64 	%rd478, %rd414;
	@%p256 bra 	$L__BB8_236;
	setp.lt.f32 	%p257, %f56, %f236;
	mov.f32 	%f292, %f56;
	mov.u64 	%rd478, %rd61;
	@%p257 bra 	$L__BB8_236;
	setp.lt.s64 	%p258, %rd414, %rd61;
	min.s64 	%rd478, %rd414, %rd61;
	selp.f32 	%f292, %f236, %f56, %p258;
	bra.uni 	$L__BB8_236;
$L__BB8_65:
	// begin inline asm
	mov.u32 %r208, %laneid;
	// end inline asm
	and.b32  	%r229, %r1, 992;
	add.s32 	%r230, %r229, 32;
	setp.gt.s32 	%p155, %r230, %r29;
	not.b32 	%r231, %r229;
	add.s32 	%r232, %r29, %r231;
	selp.b32 	%r227, %r232, 31, %p155;
	mov.b32 	%r210, %f224;
	mov.b32 	%r226, 1;
	mov.b32 	%r228, -1;
	// begin inline asm
	shfl.sync.down.b32 %r209, %r210, %r226, %r227, %r228;
	// end inline asm
	mov.b32 	%f58, %r209;
	// begin inline asm
	shfl.sync.down.b32 %r214, %r215, %r226, %r227, %r228;
	// end inline asm
	mov.b64 	{%r220, %r225}, %rd402;
	// begin inline asm
	shfl.sync.down.b32 %r219, %r220, %r226, %r227, %r228;
	// end inline asm
	// begin inline asm
	shfl.sync.down.b32 %r224, %r225, %r226, %r227, %r228;
	// end inline asm
	mov.b64 	%rd63, {%r219, %r224};
	setp.ge.s32 	%p156, %r208, %r227;
	setp.lt.f32 	%p157, %f224, %f58;
	or.pred  	%p158, %p156, %p157;
	mov.u64 	%rd415, %rd402;
	mov.f32 	%f237, %f224;
	@%p158 bra 	$L__BB8_68;
	setp.gt.f32 	%p159, %f224, %f58;
	mov.u64 	%rd415, %rd63;
	mov.f32 	%f237, %f58;
	@%p159 bra 	$L__BB8_68;
	setp.lt.s64 	%p160, %rd402, %rd63;
	min.s64 	%rd415, %rd402, %rd63;
	selp.f32 	%f237, %f224, %f58, %p160;
$L__BB8_68:
	mov.b32 	%r234, %f237;
	mov.b32 	%r250, 2;
	mov.b32 	%r252, -1;
	// begin inline asm
	shfl.sync.down.b32 %r233, %r234, %r250, %r227, %r252;
	// end inline asm
	mov.b32 	%f61, %r233;
	// begin inline asm
	shfl.sync.down.b32 %r238, %r239, %r250, %r227, %r252;
	// end inline asm
	mov.b64 	{%r244, %r249}, %rd415;
	// begin inline asm
	shfl.sync.down.b32 %r243, %r244, %r250, %r227, %r252;
	// end inline asm
	// begin inline asm
	shfl.sync.down.b32 %r248, %r249, %r250, %r227, %r252;
	// end inline asm
	mov.b64 	%rd66, {%r243, %r248};
	add.s32 	%r253, %r208, 2;
	setp.gt.s32 	%p161, %r253, %r227;
	setp.lt.f32 	%p162, %f237, %f61;
	or.pred  	%p163, %p161, %p162;
	mov.u64 	%rd416, %rd415;
	mov.f32 	%f238, %f237;
	@%p163 bra 	$L__BB8_71;
	setp.gt.f32 	%p164, %f237, %f61;
	mov.u64 	%rd416, %rd66;
	mov.f32 	%f238, %f61;
	@%p164 bra 	$L__BB8_71;
	setp.lt.s64 	%p165, %rd415, %rd66;
	min.s64 	%rd416, %rd415, %rd66;
	selp.f32 	%f238, %f237, %f61, %p165;
$L__BB8_71:
	mov.b32 	%r255, %f238;
	mov.b32 	%r271, 4;
	mov.b32 	%r273, -1;
	// begin inline asm
	shfl.sync.down.b32 %r254, %r255, %r271, %r227, %r273;
	// end inline asm
	mov.b32 	%f64, %r254;
	// begin inline asm
	shfl.sync.down.b32 %r259, %r260, %r271, %r227, %r273;
	// end inline asm
	mov.b64 	{%r265, %r270}, %rd416;
	// begin inline asm
	shfl.sync.down.b32 %r264, %r265, %r271, %r227, %r273;
	// end inline asm
	// begin inline asm
	shfl.sync.down.b32 %r269, %r270, %r271, %r227, %r273;
	// end inline asm
	mov.b64 	%rd69, {%r264, %r269};
	add.s32 	%r274, %r208, 4;
	setp.gt.s32 	%p166, %r274, %r227;
	setp.lt.f32 	%p167, %f238, %f64;
	or.pred  	%p168, %p166, %p167;
	mov.f32 	%f239, %f238;
	mov.u64 	%rd417, %rd416;
	@%p168 bra 	$L__BB8_74;
	setp.gt.f32 	%p169, %f238, %f64;
	mov.f32 	%f239, %f64;
	mov.u64 	%rd417, %rd69;
	@%p169 bra 	$L__BB8_74;
	setp.lt.s64 	%p170, %rd416, %rd69;
	selp.f32 	%f239, %f238, %f64, %p170;
	min.s64 	%rd417, %rd416, %rd69;
$L__BB8_74:
	mov.b32 	%r276, %f239;
	mov.b32 	%r292, 8;
	mov.b32 	%r294, -1;
	// begin inline asm
	shfl.sync.down.b32 %r275, %r276, %r292, %r227, %r294;
	// end inline asm
	mov.b32 	%f67, %r275;
	// begin inline asm
	shfl.sync.down.b32 %r280, %r281, %r292, %r227, %r294;
	// end inline asm
	mov.b64 	{%r286, %r291}, %rd417;
	// begin inline asm
	shfl.sync.down.b32 %r285, %r286, %r292, %r227, %r294;
	// end inline asm
	// begin inline asm
	shfl.sync.down.b32 %r290, %r291, %r292, %r227, %r294;
	// end inline asm
	mov.b64 	%rd72, {%r285, %r290};
	add.s32 	%r295, %r208, 8;
	setp.gt.s32 	%p171, %r295, %r227;
	setp.lt.f32 	%p172, %f239, %f67;
	or.pred  	%p173, %p171, %p172;
	mov.f32 	%f240, %f239;
	mov.u64 	%rd418, %rd417;
	@%p173 bra 	$L__BB8_77;
	setp.gt.f32 	%p174, %f239, %f67;
	mov.f32 	%f240, %f67;
	mov.u64 	%rd418, %rd72;
	@%p174 bra 	$L__BB8_77;
	setp.lt.s64 	%p175, %rd417, %rd72;
	selp.f32 	%f240, %f239, %f67, %p175;
	min.s64 	%rd418, %rd417, %rd72;
$L__BB8_77:
	mov.b32 	%r297, %f240;
	mov.b32 	%r313, 16;
	mov.b32 	%r315, -1;
	// begin inline asm
	shfl.sync.down.b32 %r296, %r297, %r313, %r227, %r315;
	// end inline asm
	mov.b32 	%f70, %r296;
	// begin inline asm
	shfl.sync.down.b32 %r301, %r302, %r313, %r227, %r315;
	// end inline asm
	mov.b64 	{%r307, %r312}, %rd418;
	// begin inline asm
	shfl.sync.down.b32 %r306, %r307, %r313, %r227, %r315;
	// end inline asm
	// begin inline asm
	shfl.sync.down.b32 %r311, %r312, %r313, %r227, %r315;
	// end inline asm
	mov.b64 	%rd75, {%r306, %r311};
	add.s32 	%r316, %r208, 16;
	setp.gt.s32 	%p176, %r316, %r227;
	setp.lt.f32 	%p177, %f240, %f70;
	or.pred  	%p178, %p176, %p177;
	mov.f32 	%f292, %f240;
	mov.u64 	%rd478, %rd418;
	@%p178 bra 	$L__BB8_80;
	setp.gt.f32 	%p179, %f240, %f70;
	mov.f32 	%f292, %f70;
	mov.u64 	%rd478, %rd75;
	@%p179 bra 	$L__BB8_80;
	setp.lt.s64 	%p180, %rd418, %rd75;
	selp.f32 	%f292, %f240, %f70, %p180;
	min.s64 	%rd478, %rd418, %rd75;
$L__BB8_80:
	setp.ne.s32 	%p181, %r208, 0;
	@%p181 bra 	$L__BB8_82;
	shr.u32 	%r317, %r1, 1;
	and.b32  	%r318, %r317, 496;
	mov.u32 	%r319, _ZN6thrust24THRUST_300001_SM_1000_NS8cuda_cub4core6detail5shmemE;
	add.s32 	%r320, %r319, %r318;
	st.shared.f32 	[%r320+8], %f292;
	st.shared.u64 	[%r320+16], %rd478;
$L__BB8_82:
	bar.sync 	0;
	setp.ne.s32 	%p182, %r1, 0;
	@%p182 bra 	$L__BB8_236;
	setp.lt.s32 	%p183, %r29, 33;
	mov.f32 	%f242, %f292;
	mov.u64 	%rd420, %rd478;
	@%p183 bra 	$L__BB8_87;
	ld.shared.f32 	%f73, [_ZN6thrust24THRUST_300001_SM_1000_NS8cuda_cub4core6detail5shmemE+24];
	ld.shared.u64 	%rd78, [_ZN6thrust24THRUST_300001_SM_1000_NS8cuda_cub4core6detail5shmemE+32];
	setp.lt.f32 	%p184, %f292, %f73;
	mov.f32 	%f242, %f292;
	mov.u64 	%rd420, %rd478;
	@%p184 bra 	$L__BB8_87;
	setp.lt.f32 	%p185, %f73, %f292;
	mov.f32 	%f242, %f73;
	mov.u64 	%rd420, %rd78;
	@%p185 bra 	$L__BB8_87;
	setp.lt.s64 	%p186, %rd478, %rd78;
	selp.f32 	%f242, %f292, %f73, %p186;
	min.s64 	%rd420, %rd478, %rd78;
$L__BB8_87:
	setp.lt.s32 	%p187, %r29, 65;
	mov.f32 	%f243, %f242;
	mov.u64 	%rd421, %rd420;
	@%p187 bra 	$L__BB8_91;
	ld.shared.f32 	%f76, [_ZN6thrust24THRUST_300001_SM_1000_NS8cuda_cub4core6detail5shmemE+40];
	ld.shared.u64 	%rd81, [_ZN6thrust24THRUST_300001_SM_1000_NS8cuda_cub4core6detail5shmemE+48];
	setp.lt.f32 	%p188, %f242, %f76;
	mov.f32 	%f243, %f242;
	mov.u64 	%rd421, %rd420;
	@%p188 bra 	$L__BB8_91;
	setp.lt.f32 	%p189, %f76, %f242;
	mov.f32 	%f243, %f76;
	mov.u64 	%rd421, %rd81;
	@%p189 bra 	$L__BB8_91;
	setp.lt.s64 	%p190, %rd420, %rd81;
	selp.f32 	%f243, %f242, %f76, %p190;
	min.s64 	%rd421, %rd420, %rd81;
$L__BB8_91:
	setp.lt.s32 	%p191, %r29, 97;
	mov.f32 	%f244, %f243;
	mov.u64 	%rd422, %rd421;
	@%p191 bra 	$L__BB8_95;
	ld.shared.f32 	%f79, [_ZN6thrust24THRUST_300001_SM_1000_NS8cuda_cub4core6detail5shmemE+56];
	ld.shared.u64 	%rd84, [_ZN6thrust24THRUST_300001_SM_1000_NS8cuda_cub4core6detail5shmemE+64];
	setp.lt.f32 	%p192, %f243, %f79;
	mov.f32 	%f244, %f243;
	mov.u64 	%rd422, %rd421;
	@%p192 bra 	$L__BB8_95;
	setp.lt.f32 	%p193, %f79, %f243;
	mov.f32 	%f244, %f79;
	mov.u64 	%rd422, %rd84;
	@%p193 bra 	$L__BB8_95;
	setp.lt.s64 	%p194, %rd421, %rd84;
	selp.f32 	%f244, %f243, %f79, %p194;
	min.s64 	%rd422, %rd421, %rd84;
$L__BB8_95:
	setp.lt.s32 	%p195, %r29, 129;
	mov.f32 	%f245, %f244;
	mov.u64 	%rd423, %rd422;
	@%p195 bra 	$L__BB8_99;
	ld.shared.f32 	%f82, [_ZN6thrust24THRUST_300001_SM_1000_NS8cuda_cub4core6detail5shmemE+72];
	ld.shared.u64 	%rd87, [_ZN6thrust24THRUST_300001_SM_1000_NS8cuda_cub4core6detail5shmemE+80];
	setp.lt.f32 	%p196, %f244, %f82;
	mov.f32 	%f245, %f244;
	mov.u64 	%rd423, %rd422;
	@%p196 bra 	$L__BB8_99;
	setp.lt.f32 	%p197, %f82, %f244;
	mov.f32 	%f245, %f82;
	mov.u64 	%rd423, %rd87;
	@%p197 bra 	$L__BB8_99;
	setp.lt.s64 	%p198, %rd422, %rd87;
	selp.f32 	%f245, %f244, %f82, %p198;
	min.s64 	%rd423, %rd422, %rd87;
$L__BB8_99:
	setp.lt.s32 	%p199, %r29, 161;
	mov.f32 	%f246, %f245;
	mov.u64 	%rd424, %rd423;
	@%p199 bra 	$L__BB8_103;
	ld.shared.f32 	%f85, [_ZN6thrust24THRUST_300001_SM_1000_NS8cuda_cub4core6detail5shmemE+88];
	ld.shared.u64 	%rd90, [_ZN6thrust24THRUST_300001_SM_1000_NS8cuda_cub4core6detail5shmemE+96];
	setp.lt.f32 	%p200, %f245, %f85;
	mov.f32 	%f246, %f245;
	mov.u64 	%rd424, %rd423;
	@%p200 bra 	$L__BB8_103;
	setp.lt.f32 	%p201, %f85, %f245;
	mov.f32 	%f246, %f85;
	mov.u64 	%rd424, %rd90;
	@%p201 bra 	$L__BB8_103;
	setp.lt.s64 	%p202, %rd423, %rd90;
	selp.f32 	%f246, %f245, %f85, %p202;
	min.s64 	%rd424, %rd423, %rd90;
$L__BB8_103:
	setp.lt.s32 	%p203, %r29, 193;
	mov.f32 	%f247, %f246;
	mov.u64 	%rd425, %rd424;
	@%p203 bra 	$L__BB8_107;
	ld.shared.f32 	%f88, [_ZN6thrust24THRUST_300001_SM_1000_NS8cuda_cub4core6detail5shmemE+104];
	ld.shared.u64 	%rd93, [_ZN6thrust24THRUST_300001_SM_1000_NS8cuda_cub4core6detail5shmemE+112];
	setp.lt.f32 	%p204, %f246, %f88;
	mov.f32 	%f247, %f246;
	mov.u64 	%rd425, %rd424;
	@%p204 bra 	$L__BB8_107;
	setp.lt.f32 	%p205, %f88, %f246;
	mov.f32 	%f247, %f88;
	mov.u64 	%rd425, %rd93;
	@%p205 bra 	$L__BB8_107;
	setp.lt.s64 	%p206, %rd424, %rd93;
	selp.f32 	%f247, %f246, %f88, %p206;
	min.s64 	%rd425, %rd424, %rd93;
$L__BB8_107:
	setp.lt.s32 	%p207, %r29, 225;
	mov.f32 	%f292, %f247;
	mov.u64 	%rd478, %rd425;
	@%p207 bra 	$L__BB8_236;
	ld.shared.f32 	%f91, [_ZN6thrust24THRUST_300001_SM_1000_NS8cuda_cub4core6detail5shmemE+120];
	ld.shared.u64 	%rd96, [_ZN6thrust24THRUST_300001_SM_1000_NS8cuda_cub4core6detail5shmemE+128];
	setp.lt.f32 	%p208, %f247, %f91;
	mov.f32 	%f292, %f247;
	mov.u64 	%rd478, %rd425;
	@%p208 bra 	$L__BB8_236;
	setp.lt.f32 	%p209, %f91, %f247;
	mov.f32 	%f292, %f91;
	mov.u64 	%rd478, %rd96;
	@%p209 bra 	$L__BB8_236;
	setp.lt.s64 	%p210, %rd425, %rd96;
	selp.f32 	%f292, %f247, %f91, %p210;
	min.s64 	%rd478, %rd425, %rd96;
	bra.uni 	$L__BB8_236;
$L__BB8_111:
	mov.u32 	%r16, %tid.x;
	cvt.u64.u32 	%rd98, %r16;
	mul.wide.u32 	%rd258, %r16, 16;
	add.s64 	%rd239, %rd236, %rd258;
	// begin inline asm
	ld.global.nc.u64 %rd238, [%rd239];
	// end inline asm
	mov.b64 	{%r30, %r31}, %rd238;
	mov.b32 	%f93, %r30;
	add.s64 	%rd241, %rd239, 8;
	// begin inline asm
	ld.global.nc.u64 %rd240, [%rd241];
	// end inline asm
	add.s64 	%rd243, %rd239, 4096;
	// begin inline asm
	ld.global.nc.u64 %rd242, [%rd243];
	// end inline asm
	mov.b64 	{%r32, %r33}, %rd242;
	mov.b32 	%f94, %r32;
	add.s64 	%rd245, %rd239, 4104;
	// begin inline asm
	ld.global.nc.u64 %rd244, [%rd245];
	// end inline asm
	add.s64 	%rd247, %rd239, 8192;
	// begin inline asm
	ld.global.nc.u64 %rd246, [%rd247];
	// end inline asm
	mov.b64 	{%r34, %r35}, %rd246;
	mov.b32 	%f95, %r34;
	add.s64 	%rd249, %rd239, 8200;
	// begin inline asm
	ld.global.nc.u64 %rd248, [%rd249];
	// end inline asm
	add.s64 	%rd251, %rd239, 12288;
	// begin inline asm
	ld.global.nc.u64 %rd250, [%rd251];
	// end inline asm
	mov.b64 	{%r36, %r37}, %rd250;
	mov.b32 	%f96, %r36;
	add.s64 	%rd253, %rd239, 12296;
	// begin inline asm
	ld.global.nc.u64 %rd252, [%rd253];
	// end inline asm
	add.s64 	%rd255, %rd239, 16384;
	// begin inline asm
	ld.global.nc.u64 %rd254, [%rd255];
	// end inline asm
	mov.b64 	{%r38, %r39}, %rd254;
	mov.b32 	%f97, %r38;
	add.s64 	%rd257, %rd239, 16392;
	// begin inline asm
	ld.global.nc.u64 %rd256, [%rd257];
	// end inline asm
	setp.lt.f32 	%p3, %f93, %f94;
	mov.f32 	%f248, %f93;
	mov.u64 	%rd426, %rd240;
	@%p3 bra 	$L__BB8_114;
	setp.lt.f32 	%p4, %f94, %f93;
	mov.f32 	%f248, %f94;
	mov.u64 	%rd426, %rd244;
	@%p4 bra 	$L__BB8_114;
	setp.lt.s64 	%p5, %rd240, %rd244;
	selp.f32 	%f248, %f93, %f94, %p5;
	min.s64 	%rd426, %rd240, %rd244;
$L__BB8_114:
	setp.lt.f32 	%p6, %f248, %f95;
	mov.f32 	%f249, %f248;
	mov.u64 	%rd427, %rd426;
	@%p6 bra 	$L__BB8_117;
	setp.lt.f32 	%p7, %f95, %f248;
	mov.f32 	%f249, %f95;
	mov.u64 	%rd427, %rd248;
	@%p7 bra 	$L__BB8_117;
	setp.lt.s64 	%p8, %rd426, %rd248;
	selp.f32 	%f249, %f248, %f95, %p8;
	min.s64 	%rd427, %rd426, %rd248;
$L__BB8_117:
	setp.lt.f32 	%p9, %f249, %f96;
	mov.f32 	%f250, %f249;
	mov.u64 	%rd428, %rd427;
	@%p9 bra 	$L__BB8_120;
	setp.lt.f32 	%p10, %f96, %f249;
	mov.f32 	%f250, %f96;
	mov.u64 	%rd428, %rd252;
	@%p10 bra 	$L__BB8_120;
	setp.lt.s64 	%p11, %rd427, %rd252;
	selp.f32 	%f250, %f249, %f96, %p11;
	min.s64 	%rd428, %rd427, %rd252;
$L__BB8_120:
	setp.lt.f32 	%p12, %f250, %f97;
	mov.f32 	%f279, %f250;
	mov.u64 	%rd465, %rd428;
	@%p12 bra 	$L__BB8_123;
	setp.lt.f32 	%p13, %f97, %f250;
	mov.f32 	%f279, %f97;
	mov.u64 	%rd465, %rd256;
	@%p13 bra 	$L__BB8_123;
	setp.lt.s64 	%p14, %rd428, %rd256;
	selp.f32 	%f279, %f250, %f97, %p14;
	min.s64 	%rd465, %rd428, %rd256;
$L__BB8_123:
	setp.lt.u32 	%p15, %r29, 2560;
	mov.b64 	%rd444, 1280;
	@%p15 bra 	$L__BB8_174;
	add.s64 	%rd262, %rd1, -2560;
	mul.hi.u64 	%rd263, %rd262, -3689348814741910323;
	shr.u64 	%rd112, %rd263, 10;
	setp.lt.u64 	%p16, %rd262, 1280;
	mov.b64 	%rd444, 1280;
	@%p16 bra 	$L__BB8_157;
	add.s64 	%rd265, %rd112, 1;
	and.b64  	%rd430, %rd265, 36028797018963966;
	shl.b64 	%rd266, %rd98, 4;
	add.s64 	%rd267, %rd266, %rd236;
	add.s64 	%rd431, %rd267, 57352;
	mov.b64 	%rd444, 1280;
$L__BB8_126:
	add.s64 	%rd269, %rd431, -36872;
	// begin inline asm
	ld.global.nc.u64 %rd268, [%rd269];
	// end inline asm
	mov.b64 	{%r40, %r41}, %rd268;
	mov.b32 	%f107, %r40;
	add.s64 	%rd271, %rd431, -36864;
	// begin inline asm
	ld.global.nc.u64 %rd270, [%rd271];
	// end inline asm
	add.s64 	%rd273, %rd431, -32776;
	// begin inline asm
	ld.global.nc.u64 %rd272, [%rd273];
	// end inline asm
	mov.b64 	{%r42, %r43}, %rd272;
	mov.b32 	%f108, %r42;
	add.s64 	%rd275, %rd431, -32768;
	// begin inline asm
	ld.global.nc.u64 %rd274, [%rd275];
	// end inline asm
	add.s64 	%rd277, %rd431, -28680;
	// begin inline asm
	ld.global.nc.u64 %rd276, [%rd277];
	// end inline asm
	mov.b64 	{%r44, %r45}, %rd276;
	mov.b32 	%f109, %r44;
	add.s64 	%rd279, %rd431, -28672;
	// begin inline asm
	ld.global.nc.u64 %rd278, [%rd279];
	// end inline asm
	add.s64 	%rd281, %rd431, -24584;
	// begin inline asm
	ld.global.nc.u64 %rd280, [%rd281];
	// end inline asm
	mov.b64 	{%r46, %r47}, %rd280;
	mov.b32 	%f110, %r46;
	add.s64 	%rd283, %rd431, -24576;
	// begin inline asm
	ld.global.nc.u64 %rd282, [%rd283];
	// end inline asm
	add.s64 	%rd285, %rd431, -20488;
	// begin inline asm
	ld.global.nc.u64 %rd284, [%rd285];
	// end inline asm
	mov.b64 	{%r48, %r49}, %rd284;
	mov.b32 	%f111, %r48;
	add.s64 	%rd287, %rd431, -20480;
	// begin inline asm
	ld.global.nc.u64 %rd286, [%rd287];
	// end inline asm
	setp.lt.f32 	%p17, %f279, %f107;
	mov.f32 	%f253, %f279;
	mov.u64 	%rd434, %rd465;
	@%p17 bra 	$L__BB8_129;
	setp.lt.f32 	%p18, %f107, %f279;
	mov.f32 	%f253, %f107;
	mov.u64 	%rd434, %rd270;
	@%p18 bra 	$L__BB8_129;
	setp.lt.s64 	%p19, %rd465, %rd270;
	selp.f32 	%f253, %f279, %f107, %p19;
	min.s64 	%rd434, %rd465, %rd270;
$L__BB8_129:
	setp.lt.f32 	%p20, %f253, %f108;
	mov.f32 	%f254, %f253;
	mov.u64 	%rd435, %rd434;
	@%p20 bra 	$L__BB8_132;
	setp.lt.f32 	%p21, %f108, %f253;
	mov.f32 	%f254, %f108;
	mov.u64 	%rd435, %rd274;
	@%p21 bra 	$L__BB8_132;
	setp.lt.s64 	%p22, %rd434, %rd274;
	selp.f32 	%f254, %f253, %f108, %p22;
	min.s64 	%rd435, %rd434, %rd274;
$L__BB8_132:
	setp.lt.f32 	%p23, %f254, %f109;
	mov.f32 	%f255, %f254;
	mov.u64 	%rd436, %rd435;
	@%p23 bra 	$L__BB8_135;
	setp.lt.f32 	%p24, %f109, %f254;
	mov.f32 	%f255, %f109;
	mov.u64 	%rd436, %rd278;
	@%p24 bra 	$L__BB8_135;
	setp.lt.s64 	%p25, %rd435, %rd278;
	selp.f32 	%f255, %f254, %f109, %p25;
	min.s64 	%rd436, %rd435, %rd278;
$L__BB8_135:
	setp.lt.f32 	%p26, %f255, %f110;
	mov.f32 	%f256, %f255;
	mov.u64 	%rd437, %rd436;
	@%p26 bra 	$L__BB8_138;
	setp.lt.f32 	%p27, %f110, %f255;
	mov.f32 	%f256, %f110;
	mov.u64 	%rd437, %rd282;
	@%p27 bra 	$L__BB8_138;
	setp.lt.s64 	%p28, %rd436, %rd282;
	selp.f32 	%f256, %f255, %f110, %p28;
	min.s64 	%rd437, %rd436, %rd282;
$L__BB8_138:
	setp.lt.f32 	%p29, %f256, %f111;
	mov.f32 	%f257, %f256;
	mov.u64 	%rd438, %rd437;
	@%p29 bra 	$L__BB8_141;
	setp.lt.f32 	%p30, %f111, %f256;
	mov.f32 	%f257, %f111;
	mov.u64 	%rd438, %rd286;
	@%p30 bra 	$L__BB8_141;
	setp.lt.s64 	%p31, %rd437, %rd286;
	selp.f32 	%f257, %f256, %f111, %p31;
	min.s64 	%rd438, %rd437, %rd286;
$L__BB8_141:
	add.s64 	%rd289, %rd431, -16392;
	// begin inline asm
	ld.global.nc.u64 %rd288, [%rd289];
	// end inline asm
	mov.b64 	{%r50, %r51}, %rd288;
	mov.b32 	%f122, %r50;
	add.s64 	%rd291, %rd431, -16384;
	// begin inline asm
	ld.global.nc.u64 %rd290, [%rd291];
	// end inline asm
	add.s64 	%rd293, %rd431, -12296;
	// begin inline asm
	ld.global.nc.u64 %rd292, [%rd293];
	// end inline asm
	mov.b64 	{%r52, %r53}, %rd292;
	mov.b32 	%f123, %r52;
	add.s64 	%rd295, %rd431, -12288;
	// begin inline asm
	ld.global.nc.u64 %rd294, [%rd295];
	// end inline asm
	add.s64 	%rd297, %rd431, -8200;
	// begin inline asm
	ld.global.nc.u64 %rd296, [%rd297];
	// end inline asm
	mov.b64 	{%r54, %r55}, %rd296;
	mov.b32 	%f124, %r54;
	add.s64 	%rd299, %rd431, -8192;
	// begin inline asm
	ld.global.nc.u64 %rd298, [%rd299];
	// end inline asm
	add.s64 	%rd301, %rd431, -4104;
	// begin inline asm
	ld.global.nc.u64 %rd300, [%rd301];
	// end inline asm
	mov.b64 	{%r56, %r57}, %rd300;
	mov.b32 	%f125, %r56;
	add.s64 	%rd303, %rd431, -4096;
	// begin inline asm
	ld.global.nc.u64 %rd302, [%rd303];
	// end inline asm
	add.s64 	%rd305, %rd431, -8;
	// begin inline asm
	ld.global.nc.u64 %rd304, [%rd305];
	// end inline asm
	mov.b64 	{%r58, %r59}, %rd304;
	mov.b32 	%f126, %r58;
	// begin inline asm
	ld.global.nc.u64 %rd306, [%rd431];
	// end inline asm
	setp.lt.f32 	%p32, %f257, %f122;
	mov.f32 	%f258, %f257;
	mov.u64 	%rd439, %rd438;
	@%p32 bra 	$L__BB8_144;
	setp.lt.f32 	%p33, %f122, %f257;
	mov.f32 	%f258, %f122;
	mov.u64 	%rd439, %rd290;
	@%p33 bra 	$L__BB8_144;
	setp.lt.s64 	%p34, %rd438, %rd290;
	selp.f32 	%f258, %f257, %f122, %p34;
	min.s64 	%rd439, %rd438, %rd290;
$L__BB8_144:
	setp.lt.f32 	%p35, %f258, %f123;
	mov.f32 	%f259, %f258;
	mov.u64 	%rd440, %rd439;
	@%p35 bra 	$L__BB8_147;
	setp.lt.f32 	%p36, %f123, %f258;
	mov.f32 	%f259, %f123;
	mov.u64 	%rd440, %rd294;
	@%p36 bra 	$L__BB8_147;
	setp.lt.s64 	%p37, %rd439, %rd294;
	selp.f32 	%f259, %f258, %f123, %p37;
	min.s64 	%rd440, %rd439, %rd294;
$L__BB8_147:
	setp.lt.f32 	%p38, %f259, %f124;
	mov.f32 	%f260, %f259;
	mov.u64 	%rd441, %rd440;
	@%p38 bra 	$L__BB8_150;
	setp.lt.f32 	%p39, %f124, %f259;
	mov.f32 	%f260, %f124;
	mov.u64 	%rd441, %rd298;
	@%p39 bra 	$L__BB8_150;
	setp.lt.s64 	%p40, %rd440, %rd298;
	selp.f32 	%f260, %f259, %f124, %p40;
	min.s64 	%rd441, %rd440, %rd298;
$L__BB8_150:
	setp.lt.f32 	%p41, %f260, %f125;
	mov.f32 	%f261, %f260;
	mov.u64 	%rd442, %rd441;
	@%p41 bra 	$L__BB8_153;
	setp.lt.f32 	%p42, %f125, %f260;
	mov.f32 	%f261, %f125;
	mov.u64 	%rd442, %rd302;
	@%p42 bra 	$L__BB8_153;
	setp.lt.s64 	%p43, %rd441, %rd302;
	selp.f32 	%f261, %f260, %f125, %p43;
	min.s64 	%rd442, %rd441, %rd302;
$L__BB8_153:
	setp.lt.f32 	%p44, %f261, %f126;
	mov.f32 	%f279, %f261;
	mov.u64 	%rd465, %rd442;
	@%p44 bra 	$L__BB8_156;
	setp.lt.f32 	%p45, %f126, %f261;
	mov.f32 	%f279, %f126;
	mov.u64 	%rd465, %rd306;
	@%p45 bra 	$L__BB8_156;
	setp.lt.s64 	%p46, %rd442, %rd306;
	selp.f32 	%f279, %f261, %f126, %p46;
	min.s64 	%rd465, %rd442, %rd306;
$L__BB8_156:
	add.s64 	%rd444, %rd444, 2560;
	add.s64 	%rd431, %rd431, 40960;
	add.s64 	%rd430, %rd430, -2;
	setp.ne.s64 	%p47, %rd430, 0;
	@%p47 bra 	$L__BB8_126;
$L__BB8_157:
	and.b64  	%rd308, %rd112, 1;
	setp.eq.b64 	%p48, %rd308, 1;
	@%p48 bra 	$L__BB8_174;
	shl.b64 	%rd329, %rd444, 4;
	mul.wide.u32 	%rd330, %r16, 16;
	add.s64 	%rd331, %rd236, %rd330;
	add.s64 	%rd310, %rd331, %rd329;
	// begin inline asm
	ld.global.nc.u64 %rd309, [%rd310];
	// end inline asm
	mov.b64 	{%r60, %r61}, %rd309;
	mov.b32 	%f139, %r60;
	add.s64 	%rd312, %rd310, 8;
	// begin inline asm
	ld.global.nc.u64 %rd311, [%rd312];
	// end inline asm
	add.s64 	%rd314, %rd310, 4096;
	// begin inline asm
	ld.global.nc.u64 %rd313, [%rd314];
	// end inline asm
	mov.b64 	{%r62, %r63}, %rd313;
	mov.b32 	%f140, %r62;
	add.s64 	%rd316, %rd310, 4104;
	// begin inline asm
	ld.global.nc.u64 %rd315, [%rd316];
	// end inline asm
	add.s64 	%rd318, %rd310, 8192;
	// begin inline asm
	ld.global.nc.u64 %rd317, [%rd318];
	// end inline asm
	mov.b64 	{%r64, %r65}, %rd317;
	mov.b32 	%f141, %r64;
	add.s64 	%rd320, %rd310, 8200;
	// begin inline asm
	ld.global.nc.u64 %rd319, [%rd320];
	// end inline asm
	add.s64 	%rd322, %rd310, 12288;
	// begin inline asm
	ld.global.nc.u64 %rd321, [%rd322];
	// end inline asm
	mov.b64 	{%r66, %r67}, %rd321;
	mov.b32 	%f142, %r66;
	add.s64 	%rd324, %rd310, 12296;
	// begin inline asm
	ld.global.nc.u64 %rd323, [%rd324];
	// end inline asm
	add.s64 	%rd326, %rd310, 16384;
	// begin inline asm
	ld.global.nc.u64 %rd325, [%rd326];
	// end inline asm
	mov.b64 	{%r68, %r69}, %rd325;
	mov.b32 	%f143, %r68;
	add.s64 	%rd328, %rd310, 16392;
	// begin inline asm
	ld.global.nc.u64 %rd327, [%rd328];
	// end inline asm
	setp.lt.f32 	%p49, %f279, %f139;
	mov.f32 	%f265, %f279;
	mov.u64 	%rd448, %rd465;
	@%p49 bra 	$L__BB8_161;
	setp.lt.f32 	%p50, %f139, %f279;
	mov.f32 	%f265, %f139;
	mov.u64 	%rd448, %rd311;
	@%p50 bra 	$L__BB8_161;
	setp.lt.s64 	%p51, %rd465, %rd311;
	selp.f32 	%f265, %f279, %f139, %p51;
	min.s64 	%rd448, %rd465, %rd311;
$L__BB8_161:
	setp.lt.f32 	%p52, %f265, %f140;
	mov.f32 	%f266, %f265;
	mov.u64 	%rd449, %rd448;
	@%p52 bra 	$L__BB8_164;
	setp.lt.f32 	%p53, %f140, %f265;
	mov.f32 	%f266, %f140;
	mov.u64 	%rd449, %rd315;
	@%p53 bra 	$L__BB8_164;
	setp.lt.s64 	%p54, %rd448, %rd315;
	selp.f32 	%f266, %f265, %f140, %p54;
	min.s64 	%rd449, %rd448, %rd315;
$L__BB8_164:
	setp.lt.f32 	%p55, %f266, %f141;
	mov.f32 	%f267, %f266;
	mov.u64 	%rd450, %rd449;
	@%p55 bra 	$L__BB8_167;
	setp.lt.f32 	%p56, %f141, %f266;
	mov.f32 	%f267, %f141;
	mov.u64 	%rd450, %rd319;
	@%p56 bra 	$L__BB8_167;
	setp.lt.s64 	%p57, %rd449, %rd319;
	selp.f32 	%f267, %f266, %f141, %p57;
	min.s64 	%rd450, %rd449, %rd319;
$L__BB8_167:
	setp.lt.f32 	%p58, %f267, %f142;
	mov.f32 	%f268, %f267;
	mov.u64 	%rd451, %rd450;
	@%p58 bra 	$L__BB8_170;
	setp.lt.f32 	%p59, %f142, %f267;
	mov.f32 	%f268, %f142;
	mov.u64 	%rd451, %rd323;
	@%p59 bra 	$L__BB8_170;
	setp.lt.s64 	%p60, %rd450, %rd323;
	selp.f32 	%f268, %f267, %f142, %p60;
	min.s64 	%rd451, %rd450, %rd323;
$L__BB8_170:
	setp.lt.f32 	%p61, %f268, %f143;
	mov.f32 	%f279, %f268;
	mov.u64 	%rd465, %rd451;
	@%p61 bra 	$L__BB8_173;
	setp.lt.f32 	%p62, %f143, %f268;
	mov.f32 	%f279, %f143;
	mov.u64 	%rd465, %rd327;
	@%p62 bra 	$L__BB8_173;
	setp.lt.s64 	%p63, %rd451, %rd327;
	selp.f32 	%f279, %f268, %f143, %p63;
	min.s64 	%rd465, %rd451, %rd327;
$L__BB8_173:
	add.s64 	%rd444, %rd444, 1280;
$L__BB8_174:
	cvt.s64.s32 	%rd332, %r29;
	setp.ge.s64 	%p64, %rd444, %rd332;
	@%p64 bra 	$L__BB8_197;
	cvt.u32.u64 	%r17, %rd444;
	sub.s32 	%r18, %r29, %r17;
	setp.ge.s32 	%p65, %r16, %r18;
	@%p65 bra 	$L__BB8_197;
	not.b32 	%r70, %r16;
	add.s32 	%r71, %r29, %r70;
	sub.s32 	%r19, %r71, %r17;
	and.b32  	%r72, %r19, 768;
	setp.eq.s32 	%p66, %r72, 768;
	mov.u32 	%r434, %r16;
	@%p66 bra 	$L__BB8_182;
	cvt.u64.u32 	%rd334, %r16;
	add.s64 	%rd335, %rd444, %rd334;
	shl.b64 	%rd336, %rd335, 4;
	add.s64 	%rd455, %rd236, %rd336;
	shr.u32 	%r73, %r19, 8;
	add.s32 	%r74, %r73, 1;
	and.b32  	%r75, %r74, 3;
	neg.s32 	%r432, %r75;
	mov.u32 	%r434, %r16;
$L__BB8_178:
	.pragma "nounroll";
	mov.u64 	%rd176, %rd465;
	mov.f32 	%f155, %f279;
	// begin inline asm
	ld.global.nc.u64 %rd337, [%rd455];
	// end inline asm
	mov.b64 	{%r76, %r77}, %rd337;
	mov.b32 	%f156, %r76;
	add.s64 	%rd340, %rd455, 8;
	// begin inline asm
	ld.global.nc.u64 %rd339, [%rd340];
	// end inline asm
	setp.lt.f32 	%p67, %f155, %f156;
	@%p67 bra 	$L__BB8_181;
	setp.lt.f32 	%p68, %f156, %f155;
	mov.f32 	%f279, %f156;
	mov.u64 	%rd465, %rd339;
	@%p68 bra 	$L__BB8_181;
	setp.lt.s64 	%p69, %rd176, %rd339;
	selp.f32 	%f279, %f155, %f156, %p69;
	min.s64 	%rd465, %rd176, %rd339;
$L__BB8_181:
	add.s32 	%r434, %r434, 256;
	add.s64 	%rd455, %rd455, 4096;
	add.s32 	%r432, %r432, 1;
	setp.ne.s32 	%p70, %r432, 0;
	@%p70 bra 	$L__BB8_178;
$L__BB8_182:
	setp.lt.u32 	%p71, %r19, 768;
	@%p71 bra 	$L__BB8_197;
	cvt.u64.u32 	%rd341, %r434;
	add.s64 	%rd342, %rd444, %rd341;
	shl.b64 	%rd343, %rd342, 4;
	add.s64 	%rd344, %rd343, %rd236;
	add.s64 	%rd460, %rd344, 12296;
$L__BB8_184:
	add.s64 	%rd346, %rd460, -12296;
	// begin inline asm
	ld.global.nc.u64 %rd345, [%rd346];
	// end inline asm
	mov.b64 	{%r78, %r79}, %rd345;
	mov.b32 	%f162, %r78;
	add.s64 	%rd348, %rd460, -12288;
	// begin inline asm
	ld.global.nc.u64 %rd347, [%rd348];
	// end inline asm
	setp.lt.f32 	%p72, %f279, %f162;
	mov.f32 	%f276, %f279;
	mov.u64 	%rd462, %rd465;
	@%p72 bra 	$L__BB8_187;
	setp.lt.f32 	%p73, %f162, %f279;
	mov.f32 	%f276, %f162;
	mov.u64 	%rd462, %rd347;
	@%p73 bra 	$L__BB8_187;
	setp.lt.s64 	%p74, %rd465, %rd347;
	selp.f32 	%f276, %f279, %f162, %p74;
	min.s64 	%rd462, %rd465, %rd347;
$L__BB8_187:
	add.s64 	%rd350, %rd460, -8200;
	// begin inline asm
	ld.global.nc.u64 %rd349, [%rd350];
	// end inline asm
	mov.b64 	{%r80, %r81}, %rd349;
	mov.b32 	%f165, %r80;
	add.s64 	%rd352, %rd460, -8192;
	// begin inline asm
	ld.global.nc.u64 %rd351, [%rd352];
	// end inline asm
	setp.lt.f32 	%p75, %f276, %f165;
	mov.f32 	%f277, %f276;
	mov.u64 	%rd463, %rd462;
	@%p75 bra 	$L__BB8_190;
	setp.lt.f32 	%p76, %f165, %f276;
	mov.f32 	%f277, %f165;
	mov.u64 	%rd463, %rd351;
	@%p76 bra 	$L__BB8_190;
	setp.lt.s64 	%p77, %rd462, %rd351;
	selp.f32 	%f277, %f276, %f165, %p77;
	min.s64 	%rd463, %rd462, %rd351;
$L__BB8_190:
	add.s64 	%rd354, %rd460, -4104;
	// begin inline asm
	ld.global.nc.u64 %rd353, [%rd354];
	// end inline asm
	mov.b64 	{%r82, %r83}, %rd353;
	mov.b32 	%f168, %r82;
	add.s64 	%rd356, %rd460, -4096;
	// begin inline asm
	ld.global.nc.u64 %rd355, [%rd356];
	// end inline asm
	setp.lt.f32 	%p78, %f277, %f168;
	mov.f32 	%f278, %f277;
	mov.u64 	%rd464, %rd463;
	@%p78 bra 	$L__BB8_193;
	setp.lt.f32 	%p79, %f168, %f277;
	mov.f32 	%f278, %f168;
	mov.u64 	%rd464, %rd355;
	@%p79 bra 	$L__BB8_193;
	setp.lt.s64 	%p80, %rd463, %rd355;
	selp.f32 	%f278, %f277, %f168, %p80;
	min.s64 	%rd464, %rd463, %rd355;
$L__BB8_193:
	add.s64 	%rd358, %rd460, -8;
	// begin inline asm
	ld.global.nc.u64 %rd357, [%rd358];
	// end inline asm
	mov.b64 	{%r84, %r85}, %rd357;
	mov.b32 	%f171, %r84;
	// begin inline asm
	ld.global.nc.u64 %rd359, [%rd460];
	// end inline asm
	setp.lt.f32 	%p81, %f278, %f171;
	mov.f32 	%f279, %f278;
	mov.u64 	%rd465, %rd464;
	@%p81 bra 	$L__BB8_196;
	setp.lt.f32 	%p82, %f171, %f278;
	mov.f32 	%f279, %f171;
	mov.u64 	%rd465, %rd359;
	@%p82 bra 	$L__BB8_196;
	setp.lt.s64 	%p83, %rd464, %rd359;
	selp.f32 	%f279, %f278, %f171, %p83;
	min.s64 	%rd465, %rd464, %rd359;
$L__BB8_196:
	add.s32 	%r434, %r434, 1024;
	add.s64 	%rd460, %rd460, 16384;
	setp.lt.s32 	%p84, %r434, %r18;
	@%p84 bra 	$L__BB8_184;
$L__BB8_197:
	// begin inline asm
	mov.u32 %r86, %laneid;
	// end inline asm
	mov.b32 	%r88, %f279;
	mov.b32 	%r104, 1;
	mov.b32 	%r105, 31;
	mov.b32 	%r106, -1;
	// begin inline asm
	shfl.sync.down.b32 %r87, %r88, %r104, %r105, %r106;
	// end inline asm
	mov.b32 	%f175, %r87;
	// begin inline asm
	shfl.sync.down.b32 %r92, %r93, %r104, %r105, %r106;
	// end inline asm
	mov.b64 	{%r98, %r103}, %rd465;
	// begin inline asm
	shfl.sync.down.b32 %r97, %r98, %r104, %r105, %r106;
	// end inline asm
	// begin inline asm
	shfl.sync.down.b32 %r102, %r103, %r104, %r105, %r106;
	// end inline asm
	mov.b64 	%rd200, {%r97, %r102};
	setp.gt.s32 	%p85, %r86, 30;
	setp.lt.f32 	%p86, %f279, %f175;
	or.pred  	%p87, %p85, %p86;
	mov.f32 	%f281, %f279;
	mov.u64 	%rd467, %rd465;
	@%p87 bra 	$L__BB8_200;
	setp.gt.f32 	%p88, %f279, %f175;
	mov.f32 	%f281, %f175;
	mov.u64 	%rd467, %rd200;
	@%p88 bra 	$L__BB8_200;
	setp.lt.s64 	%p89, %rd465, %rd200;
	selp.f32 	%f281, %f279, %f175, %p89;
	min.s64 	%rd467, %rd465, %rd200;
$L__BB8_200:
	mov.b32 	%r108, %f281;
	mov.b32 	%r124, 2;
	mov.b32 	%r125, 31;
	mov.b32 	%r126, -1;
	// begin inline asm
	shfl.sync.down.b32 %r107, %r108, %r124, %r125, %r126;
	// end inline asm
	mov.b32 	%f178, %r107;
	// begin inline asm
	shfl.sync.down.b32 %r112, %r113, %r124, %r125, %r126;
	// end inline asm
	mov.b64 	{%r118, %r123}, %rd467;
	// begin inline asm
	shfl.sync.down.b32 %r117, %r118, %r124, %r125, %r126;
	// end inline asm
	// begin inline asm
	shfl.sync.down.b32 %r122, %r123, %r124, %r125, %r126;
	// end inline asm
	mov.b64 	%rd203, {%r117, %r122};
	setp.gt.s32 	%p90, %r86, 29;
	setp.lt.f32 	%p91, %f281, %f178;
	or.pred  	%p92, %p90, %p91;
	mov.f32 	%f282, %f281;
	mov.u64 	%rd468, %rd467;
	@%p92 bra 	$L__BB8_203;
	setp.gt.f32 	%p93, %f281, %f178;
	mov.f32 	%f282, %f178;
	mov.u64 	%rd468, %rd203;
	@%p93 bra 	$L__BB8_203;
	setp.lt.s64 	%p94, %rd467, %rd203;
	selp.f32 	%f282, %f281, %f178, %p94;
	min.s64 	%rd468, %rd467, %rd203;
$L__BB8_203:
	mov.b32 	%r128, %f282;
	mov.b32 	%r144, 4;
	mov.b32 	%r145, 31;
	mov.b32 	%r146, -1;
	// begin inline asm
	shfl.sync.down.b32 %r127, %r128, %r144, %r145, %r146;
	// end inline asm
	mov.b32 	%f181, %r127;
	// begin inline asm
	shfl.sync.down.b32 %r132, %r133, %r144, %r145, %r146;
	// end inline asm
	mov.b64 	{%r138, %r143}, %rd468;
	// begin inline asm
	shfl.sync.down.b32 %r137, %r138, %r144, %r145, %r146;
	// end inline asm
	// begin inline asm
	shfl.sync.down.b32 %r142, %r143, %r144, %r145, %r146;
	// end inline asm
	mov.b64 	%rd206, {%r137, %r142};
	setp.gt.s32 	%p95, %r86, 27;
	setp.lt.f32 	%p96, %f282, %f181;
	or.pred  	%p97, %p95, %p96;
	mov.f32 	%f283, %f282;
	mov.u64 	%rd469, %rd468;
	@%p97 bra 	$L__BB8_206;
	setp.gt.f32 	%p98, %f282, %f181;
	mov.f32 	%f283, %f181;
	mov.u64 	%rd469, %rd206;
	@%p98 bra 	$L__BB8_206;
	setp.lt.s64 	%p99, %rd468, %rd206;
	selp.f32 	%f283, %f282, %f181, %p99;
	min.s64 	%rd469, %rd468, %rd206;
$L__BB8_206:
	mov.b32 	%r148, %f283;
	mov.b32 	%r164, 8;
	mov.b32 	%r165, 31;
	mov.b32 	%r166, -1;
	// begin inline asm
	shfl.sync.down.b32 %r147, %r148, %r164, %r165, %r166;
	// end inline asm
	mov.b32 	%f184, %r147;
	// begin inline asm
	shfl.sync.down.b32 %r152, %r153, %r164, %r165, %r166;
	// end inline asm
	mov.b64 	{%r158, %r163}, %rd469;
	// begin inline asm
	shfl.sync.down.b32 %r157, %r158, %r164, %r165, %r166;
	// end inline asm
	// begin inline asm
	shfl.sync.down.b32 %r162, %r163, %r164, %r165, %r166;
	// end inline asm
	mov.b64 	%rd209, {%r157, %r162};
	setp.gt.s32 	%p100, %r86, 23;
	setp.lt.f32 	%p101, %f283, %f184;
	or.pred  	%p102, %p100, %p101;
	mov.f32 	%f284, %f283;
	mov.u64 	%rd470, %rd469;
	@%p102 bra 	$L__BB8_209;
	setp.gt.f32 	%p103, %f283, %f184;
	mov.f32 	%f284, %f184;
	mov.u64 	%rd470, %rd209;
	@%p103 bra 	$L__BB8_209;
	setp.lt.s64 	%p104, %rd469, %rd209;
	selp.f32 	%f284, %f283, %f184, %p104;
	min.s64 	%rd470, %rd469, %rd209;
$L__BB8_209:
	mov.b32 	%r168, %f284;
	mov.b32 	%r184, 16;
	mov.b32 	%r185, 31;
	mov.b32 	%r186, -1;
	// begin inline asm
	shfl.sync.down.b32 %r167, %r168, %r184, %r185, %r186;
	// end inline asm
	mov.b32 	%f187, %r167;
	// begin inline asm
	shfl.sync.down.b32 %r172, %r173, %r184, %r185, %r186;
	// end inline asm
	mov.b64 	{%r178, %r183}, %rd470;
	// begin inline asm
	shfl.sync.down.b32 %r177, %r178, %r184, %r185, %r186;
	// end inline asm
	// begin inline asm
	shfl.sync.down.b32 %r182, %r183, %r184, %r185, %r186;
	// end inline asm
	mov.b64 	%rd212, {%r177, %r182};
	setp.gt.s32 	%p105, %r86, 15;
	setp.lt.f32 	%p106, %f284, %f187;
	or.pred  	%p107, %p105, %p106;
	mov.f32 	%f292, %f284;
	mov.u64 	%rd478, %rd470;
	@%p107 bra 	$L__BB8_212;
	setp.gt.f32 	%p108, %f284, %f187;
	mov.f32 	%f292, %f187;
	mov.u64 	%rd478, %rd212;
	@%p108 bra 	$L__BB8_212;
	setp.lt.s64 	%p109, %rd470, %rd212;
	selp.f32 	%f292, %f284, %f187, %p109;
	min.s64 	%rd478, %rd470, %rd212;
$L__BB8_212:
	setp.ne.s32 	%p110, %r86, 0;
	@%p110 bra 	$L__BB8_214;
	shr.u32 	%r187, %r16, 1;
	and.b32  	%r188, %r187, 496;
	mov.u32 	%r189, _ZN6thrust24THRUST_300001_SM_1000_NS8cuda_cub4core6detail5shmemE;
	add.s32 	%r190, %r189, %r188;
	st.shared.f32 	[%r190+8], %f292;
	st.shared.u64 	[%r190+16], %rd478;
$L__BB8_214:
	bar.sync 	0;
	setp.ne.s32 	%p111, %r16, 0;
	@%p111 bra 	$L__BB8_236;
	ld.shared.f32 	%f190, [_ZN6thrust24THRUST_300001_SM_1000_NS8cuda_cub4core6detail5shmemE+24];
	ld.shared.u64 	%rd215, [_ZN6thrust24THRUST_300001_SM_1000_NS8cuda_cub4core6detail5shmemE+32];
	setp.lt.f32 	%p112, %f292, %f190;
	mov.f32 	%f286, %f292;
	mov.u64 	%rd472, %rd478;
	@%p112 bra 	$L__BB8_218;
	setp.lt.f32 	%p113, %f190, %f292;
	mov.f32 	%f286, %f190;
	mov.u64 	%rd472, %rd215;
	@%p113 bra 	$L__BB8_218;
	setp.lt.s64 	%p114, %rd478, %rd215;
	selp.f32 	%f286, %f292, %f190, %p114;
	min.s64 	%rd472, %rd478, %rd215;
$L__BB8_218:
	ld.shared.f32 	%f193, [_ZN6thrust24THRUST_300001_SM_1000_NS8cuda_cub4core6detail5shmemE+40];
	ld.shared.u64 	%rd218, [_ZN6thrust24THRUST_300001_SM_1000_NS8cuda_cub4core6detail5shmemE+48];
	setp.lt.f32 	%p115, %f286, %f193;
	mov.f32 	%f287, %f286;
	mov.u64 	%rd473, %rd472;
	@%p115 bra 	$L__BB8_221;
	setp.lt.f32 	%p116, %f193, %f286;
	mov.f32 	%f287, %f193;
	mov.u64 	%rd473, %rd218;
	@%p116 bra 	$L__BB8_221;
	setp.lt.s64 	%p117, %rd472, %rd218;
	selp.f32 	%f287, %f286, %f193, %p117;
	min.s64 	%rd473, %rd472, %rd218;
$L__BB8_221:
	ld.shared.f32 	%f196, [_ZN6thrust24THRUST_300001_SM_1000_NS8cuda_cub4core6detail5shmemE+56];
	ld.shared.u64 	%rd221, [_ZN6thrust24THRUST_300001_SM_1000_NS8cuda_cub4core6detail5shmemE+64];
	setp.lt.f32 	%p118, %f287, %f196;
	mov.f32 	%f288, %f287;
	mov.u64 	%rd474, %rd473;
	@%p118 bra 	$L__BB8_224;
	setp.lt.f32 	%p119, %f196, %f287;
	mov.f32 	%f288, %f196;
	mov.u64 	%rd474, %rd221;
	@%p119 bra 	$L__BB8_224;
	setp.lt.s64 	%p120, %rd473, %rd221;
	selp.f32 	%f288, %f287, %f196, %p120;
	min.s64 	%rd474, %rd473, %rd221;
$L__BB8_224:
	ld.shared.f32 	%f199, [_ZN6thrust24THRUST_300001_SM_1000_NS8cuda_cub4core6detail5shmemE+72];
	ld.shared.u64 	%rd224, [_ZN6thrust24THRUST_300001_SM_1000_NS8cuda_cub4core6detail5shmemE+80];
	setp.lt.f32 	%p121, %f288, %f199;
	mov.f32 	%f289, %f288;
	mov.u64 	%rd475, %rd474;
	@%p121 bra 	$L__BB8_227;
	setp.lt.f32 	%p122, %f199, %f288;
	mov.f32 	%f289, %f199;
	mov.u64 	%rd475, %rd224;
	@%p122 bra 	$L__BB8_227;
	setp.lt.s64 	%p123, %rd474, %rd224;
	selp.f32 	%f289, %f288, %f199, %p123;
	min.s64 	%rd475, %rd474, %rd224;
$L__BB8_227:
	ld.shared.f32 	%f202, [_ZN6thrust24THRUST_300001_SM_1000_NS8cuda_cub4core6detail5shmemE+88];
	ld.shared.u64 	%rd227, [_ZN6thrust24THRUST_300001_SM_1000_NS8cuda_cub4core6detail5shmemE+96];
	setp.lt.f32 	%p124, %f289, %f202;
	mov.f32 	%f290, %f289;
	mov.u64 	%rd476, %rd475;
	@%p124 bra 	$L__BB8_230;
	setp.lt.f32 	%p125, %f202, %f289;
	mov.f32 	%f290, %f202;
	mov.u64 	%rd476, %rd227;
	@%p125 bra 	$L__BB8_230;
	setp.lt.s64 	%p126, %rd475, %rd227;
	selp.f32 	%f290, %f289, %f202, %p126;
	min.s64 	%rd476, %rd475, %rd227;
$L__BB8_230:
	ld.shared.f32 	%f205, [_ZN6thrust24THRUST_300001_SM_1000_NS8cuda_cub4core6detail5shmemE+104];
	ld.shared.u64 	%rd230, [_ZN6thrust24THRUST_300001_SM_1000_NS8cuda_cub4core6detail5shmemE+112];
	setp.lt.f32 	%p127, %f290, %f205;
	mov.f32 	%f291, %f290;
	mov.u64 	%rd477, %rd476;
	@%p127 bra 	$L__BB8_233;
	setp.lt.f32 	%p128, %f205, %f290;
	mov.f32 	%f291, %f205;
	mov.u64 	%rd477, %rd230;
	@%p128 bra 	$L__BB8_233;
	setp.lt.s64 	%p129, %rd476, %rd230;
	selp.f32 	%f291, %f290, %f205, %p129;
	min.s64 	%rd477, %rd476, %rd230;
$L__BB8_233:
	ld.shared.f32 	%f208, [_ZN6thrust24THRUST_300001_SM_1000_NS8cuda_cub4core6detail5shmemE+120];
	ld.shared.u64 	%rd233, [_ZN6thrust24THRUST_300001_SM_1000_NS8cuda_cub4core6detail5shmemE+128];
	setp.lt.f32 	%p130, %f291, %f208;
	mov.f32 	%f292, %f291;
	mov.u64 	%rd478, %rd477;
	@%p130 bra 	$L__BB8_236;
	setp.lt.f32 	%p131, %f208, %f291;
	mov.f32 	%f292, %f208;
	mov.u64 	%rd478, %rd233;
	@%p131 bra 	$L__BB8_236;
	setp.lt.s64 	%p132, %rd477, %rd233;
	selp.f32 	%f292, %f291, %f208, %p132;
	min.s64 	%rd478, %rd477, %rd233;
$L__BB8_236:
	mov.u32 	%r426, %tid.x;
	setp.ne.s32 	%p259, %r426, 0;
	@%p259 bra 	$L__BB8_238;
	ld.param.u64 	%rd391, [_ZN6thrust24THRUST_300001_SM_1000_NS8cuda_cub4core6detail13_kernel_agentINS1_8__reduce11ReduceAgentIPN4cuda3std3__45tupleIJflEEESC_SB_lNS1_9__extrema9arg_min_fIflNS9_4lessIfEEEEEEJSC_SC_iSH_EEEvDpT0__param_1];
	cvta.to.global.u64 	%rd390, %rd391;
	st.global.f32 	[%rd390], %f292;
	st.global.u64 	[%rd390+8], %rd478;
$L__BB8_238:
	ret;

}
	// .globl	_ZN3cub18CUB_300001_SM_10006detail11EmptyKernelIvEEvv
.visible .entry _ZN3cub18CUB_300001_SM_10006detail11EmptyKernelIvEEvv()
{


	ret;

}


// ===== COMPILED SASS (sm_100) =====

	.target	sm_100

	.elftype	@"ET_EXEC"


//--------------------- .note.nv.tkinfo           --------------------------
	.section	.note.nv.tkinfo,"",@"SHT_NOTE"
	.sectionflags	@"SHF_NOTE_NV_TKINFO"
	.tkinfo
        /*0018*/ 	.word	0x00000002
        /*0030*/ 	.string	""
        /*0030*/ 	.string	"ptxas"
        /*0030*/ 	.string	"Cuda compilation tools, release 13.0, V13.0.88"
        /*0030*/ 	.string	"Build cuda_13.0.r13.0/compiler.36424714_0"
        /*0030*/ 	.string	"-arch sm_100 -m 64 "



//--------------------- .note.nv.cuinfo           --------------------------
	.section	.note.nv.cuinfo,"",@"SHT_NOTE"
	.sectionflags	@"SHF_NOTE_NV_CUINFO"
        /*0018*/ 	.short	0x0002
        /*001a*/ 	.short	0x0064
        /*001c*/ 	.short	0x0082
	.zero		2


//--------------------- .nv.info                  --------------------------
	.section	.nv.info,"",@"SHT_CUDA_INFO"
	.align	4


	//----- nvinfo : EIATTR_REGCOUNT
	.align		4
        /*0000*/ 	.byte	0x04, 0x2f
        /*0002*/ 	.short	(.L_47 - .L_46)
	.align		4
.L_46:
        /*0004*/ 	.word	index@(_Z6kernelPfy)
        /*0008*/ 	.word	0x00000017


	//----- nvinfo : EIATTR_FRAME_SIZE
	.align		4
.L_47:
        /*000c*/ 	.byte	0x04, 0x11
        /*000e*/ 	.short	(.L_49 - .L_48)
	.align		4
.L_48:
        /*0010*/ 	.word	index@($__internal_1_$__cuda_sm20_sqrt_rn_f32_slowpath)
        /*0014*/ 	.word	0x00000020


	//----- nvinfo : EIATTR_FRAME_SIZE
	.align		4
.L_49:
        /*0018*/ 	.byte	0x04, 0x11
        /*001a*/ 	.short	(.L_51 - .L_50)
	.align		4
.L_50:
        /*001c*/ 	.word	index@($__internal_0_$__cuda_sm20_div_rn_f64_full)
        /*0020*/ 	.word	0x00000020


	//----- nvinfo : EIATTR_FRAME_SIZE
	.align		4
.L_51:
        /*0024*/ 	.byte	0x04, 0x11
        /*0026*/ 	.short	(.L_53 - .L_52)
	.align		4
.L_52:
        /*0028*/ 	.word	index@(_Z6kernelPfy)
        /*002c*/ 	.word	0x00000020


	//----- nvinfo : EIATTR_REGCOUNT
	.align		4
.L_53:
        /*0030*/ 	.byte	0x04, 0x2f
        /*0032*/ 	.short	(.L_55 - .L_54)
	.align		4
.L_54:
        /*0034*/ 	.word	index@(_ZN6thrust24THRUST_300001_SM_1000_NS8cuda_cub4core6detail13_kernel_agentINS1_8__reduce11ReduceAgentINS0_12zip_iteratorIN4cuda3std3__45tupleIJPfNS0_17counting_iteratorIlNS0_11use_defaultESE_SE_EEEEEEEPNSB_IJflEEESI_iNS1_9__extrema9arg_min_fIflNSA_4lessIfEEEEEEJSH_SJ_iSO_EEEvDpT0_)
        /*0038*/ 	.word	0x0000001e


	//----- nvinfo : EIATTR_FRAME_SIZE
	.align		4
.L_55:
        /*003c*/ 	.byte	0x04, 0x11
        /*003e*/ 	.short	(.L_57 - .L_56)
	.align		4
.L_56:
        /*0040*/ 	.word	index@(_ZN6thrust24THRUST_300001_SM_1000_NS8cuda_cub4core6detail13_kernel_agentINS1_8__reduce11ReduceAgentINS0_12zip_iteratorIN4cuda3std3__45tupleIJPfNS0_17counting_iteratorIlNS0_11use_defaultESE_SE_EEEEEEEPNSB_IJflEEESI_iNS1_9__extrema9arg_min_fIflNSA_4lessIfEEEEEEJSH_SJ_iSO_EEEvDpT0_)
        /*0044*/ 	.word	0x00000000


	//----- nvinfo : EIATTR_REGCOUNT
	.align		4
.L_57:
        /*0048*/ 	.byte	0x04, 0x2f
        /*004a*/ 	.short	(.L_59 - .L_58)
	.align		4
.L_58:
        /*004c*/ 	.word	index@(_ZN6thrust24THRUST_300001_SM_1000_NS8cuda_cub4core6detail13_kernel_agentINS1_8__reduce11ReduceAgentINS0_12zip_iteratorIN4cuda3std3__45tupleIJPfNS0_17counting_iteratorIlNS0_11use_defaultESE_SE_EEEEEEEPNSB_IJflEEESI_iNS1_9__extrema9arg_min_fIflNSA_4lessIfEEEEEEJSH_SJ_iN3cub18CUB_300001_SM_100013GridEvenShareIiEENSR_9GridQueueIjEESO_EEEvDpT0_)
        /*0050*/ 	.word	0x0000001d


	//----- nvinfo : EIATTR_FRAME_SIZE
	.align		4
.L_59:
        /*0054*/ 	.byte	0x04, 0x11
        /*0056*/ 	.short	(.L_61 - .L_60)
	.align		4
.L_60:
        /*0058*/ 	.word	index@(_ZN6thrust24THRUST_300001_SM_1000_NS8cuda_cub4core6detail13_kernel_agentINS1_8__reduce11ReduceAgentINS0_12zip_iteratorIN4cuda3std3__45tupleIJPfNS0_17counting_iteratorIlNS0_11use_defaultESE_SE_EEEEEEEPNSB_IJflEEESI_iNS1_9__extrema9arg_min_fIflNSA_4lessIfEEEEEEJSH_SJ_iN3cub18CUB_300001_SM_100013GridEvenShareIiEENSR_9GridQueueIjEESO_EEEvDpT0_)
        /*005c*/ 	.word	0x00000000


	//----- nvinfo : EIATTR_REGCOUNT
	.align		4
.L_61:
        /*0060*/ 	.byte	0x04, 0x2f
        /*0062*/ 	.short	(.L_63 - .L_62)
	.align		4
.L_62:
        /*0064*/ 	.word	index@(_ZN6thrust24THRUST_300001_SM_1000_NS8cuda_cub4core6detail13_kernel_agentINS1_8__reduce10DrainAgentIiEEJN3cub18CUB_300001_SM_10009GridQueueIjEEiEEEvDpT0_)
        /*0068*/ 	.word	0x00000008


	//----- nvinfo : EIATTR_FRAME_SIZE
	.align		4
.L_63:
        /*006c*/ 	.byte	0x04, 0x11
        /*006e*/ 	.short	(.L_65 - .L_64)
	.align		4
.L_64:
        /*0070*/ 	.word	index@(_ZN6thrust24THRUST_300001_SM_1000_NS8cuda_cub4core6detail13_kernel_agentINS1_8__reduce10DrainAgentIiEEJN3cub18CUB_300001_SM_10009GridQueueIjEEiEEEvDpT0_)
        /*0074*/ 	.word	0x00000000


	//----- nvinfo : EIATTR_REGCOUNT
	.align		4
.L_65:
        /*0078*/ 	.byte	0x04, 0x2f
        /*007a*/ 	.short	(.L_67 - .L_66)
	.align		4
.L_66:
        /*007c*/ 	.word	index@(_ZN6thrust24THRUST_300001_SM_1000_NS8cuda_cub4core6detail13_kernel_agentINS1_8__reduce11ReduceAgentIPN4cuda3std3__45tupleIJflEEESC_SB_iNS1_9__extrema9arg_min_fIflNS9_4lessIfEEEEEEJSC_SC_iSH_EEEvDpT0_)
        /*0080*/ 	.word	0x0000001e


	//----- nvinfo : EIATTR_FRAME_SIZE
	.align		4
.L_67:
        /*0084*/ 	.byte	0x04, 0x11
        /*0086*/ 	.short	(.L_69 - .L_68)
	.align		4
.L_68:
        /*0088*/ 	.word	index@(_ZN6thrust24THRUST_300001_SM_1000_NS8cuda_cub4core6detail13_kernel_agentINS1_8__reduce11ReduceAgentIPN4cuda3std3__45tupleIJflEEESC_SB_iNS1_9__extrema9arg_min_fIflNS9_4lessIfEEEEEEJSC_SC_iSH_EEEvDpT0_)
        /*008c*/ 	.word	0x00000000


	//----- nvinfo : EIATTR_REGCOUNT
	.align		4
.L_69:
        /*0090*/ 	.byte	0x04, 0x2f
        /*0092*/ 	.short	(.L_71 - .L_70)
	.align		4
.L_70:
        /*0094*/ 	.word	index@(_ZN6thrust24THRUST_300001_SM_1000_NS8cuda_cub4core6detail13_kernel_agentINS1_8__reduce11ReduceAgentINS0_12zip_iteratorIN4cuda3std3__45tupleIJPfNS0_17counting_iteratorIlNS0_11use_defaultESE_SE_EEEEEEEPNSB_IJflEEESI_lNS1_9__extrema9arg_min_fIflNSA_4lessIfEEEEEEJSH_SJ_lSO_EEEvDpT0_)
        /*0098*/ 	.word	0x0000001c


	//----- nvinfo : EIATTR_FRAME_SIZE
	.align		4
.L_71:
        /*009c*/ 	.byte	0x04, 0x11
        /*009e*/ 	.short	(.L_73 - .L_72)
	.align		4
.L_72:
        /*00a0*/ 	.word	index@(_ZN6thrust24THRUST_300001_SM_1000_NS8cuda_cub4core6detail13_kernel_agentINS1_8__reduce11ReduceAgentINS0_12zip_iteratorIN4cuda3std3__45tupleIJPfNS0_17counting_iteratorIlNS0_11use_defaultESE_SE_EEEEEEEPNSB_IJflEEESI_lNS1_9__extrema9arg_min_fIflNSA_4lessIfEEEEEEJSH_SJ_lSO_EEEvDpT0_)
        /*00a4*/ 	.word	0x00000000


	//----- nvinfo : EIATTR_REGCOUNT
	.align		4
.L_73:
        /*00a8*/ 	.byte	0x04, 0x2f
        /*00aa*/ 	.short	(.L_75 - .L_74)
	.align		4
.L_74:
        /*00ac*/ 	.word	index@(_ZN6thrust24THRUST_300001_SM_1000_NS8cuda_cub4core6detail13_kernel_agentINS1_8__reduce11ReduceAgentINS0_12zip_iteratorIN4cuda3std3__45tupleIJPfNS0_17counting_iteratorIlNS0_11use_defaultESE_SE_EEEEEEEPNSB_IJflEEESI_lNS1_9__extrema9arg_min_fIflNSA_4lessIfEEEEEEJSH_SJ_lN3cub18CUB_300001_SM_100013GridEvenShareIlEENSR_9GridQueueIyEESO_EEEvDpT0_)
        /*00b0*/ 	.word	0x0000001e


	//----- nvinfo : EIATTR_FRAME_SIZE
	.align		4
.L_75:
        /*00b4*/ 	.byte	0x04, 0x11
        /*00b6*/ 	.short	(.L_77 - .L_76)
	.align		4
.L_76:
        /*00b8*/ 	.word	index@(_ZN6thrust24THRUST_300001_SM_1000_NS8cuda_cub4core6detail13_kernel_agentINS1_8__reduce11ReduceAgentINS0_12zip_iteratorIN4cuda3std3__45tupleIJPfNS0_17counting_iteratorIlNS0_11use_defaultESE_SE_EEEEEEEPNSB_IJflEEESI_lNS1_9__extrema9arg_min_fIflNSA_4lessIfEEEEEEJSH_SJ_lN3cub18CUB_300001_SM_100013GridEvenShareIlEENSR_9GridQueueIyEESO_EEEvDpT0_)
        /*00bc*/ 	.word	0x00000000


	//----- nvinfo : EIATTR_REGCOUNT
	.align		4
.L_77:
        /*00c0*/ 	.byte	0x04, 0x2f
        /*00c2*/ 	.short	(.L_79 - .L_78)
	.align		4
.L_78:
        /*00c4*/ 	.word	index@(_ZN6thrust24THRUST_300001_SM_1000_NS8cuda_cub4core6detail13_kernel_agentINS1_8__reduce10DrainAgentIlEEJN3cub18CUB_300001_SM_10009GridQueueIyEElEEEvDpT0_)
        /*00c8*/ 	.word	0x00000008


	//----- nvinfo : EIATTR_FRAME_SIZE
	.align		4
.L_79:
        /*00cc*/ 	.byte	0x04, 0x11
        /*00ce*/ 	.short	(.L_81 - .L_80)
	.align		4
.L_80:
        /*00d0*/ 	.word	index@(_ZN6thrust24THRUST_300001_SM_1000_NS8cuda_cub4core6detail13_kernel_agentINS1_8__reduce10DrainAgentIlEEJN3cub18CUB_300001_SM_10009GridQueueIyEElEEEvDpT0_)
        /*00d4*/ 	.word	0x00000000


	//----- nvinfo : EIATTR_REGCOUNT
	.align		4
.L_81:
        /*00d8*/ 	.byte	0x04, 0x2f
        /*00da*/ 	.short	(.L_83 - .L_82)
	.align		4
.L_82:
        /*00dc*/ 	.word	index@(_ZN6thrust24THRUST_300001_SM_1000_NS8cuda_cub4core6detail13_kernel_agentINS1_8__reduce11ReduceAgentIPN4cuda3std3__45tupleIJflEEESC_SB_lNS1_9__extrema9arg_min_fIflNS9_4lessIfEEEEEEJSC_SC_iSH_EEEvDpT0_)
        /*00e0*/ 	.word	0x00000020


	//----- nvinfo : EIATTR_FRAME_SIZE
	.align		4
.L_83:
        /*00e4*/ 	.byte	0x04, 0x11
        /*00e6*/ 	.short	(.L_85 - .L_84)
	.align		4
.L_84:
        /*00e8*/ 	.word	index@(_ZN6thrust24THRUST_300001_SM_1000_NS8cuda_cub4core6detail13_kernel_agentINS1_8__reduce11ReduceAgentIPN4cuda3std3__45tupleIJflEEESC_SB_lNS1_9__extrema9arg_min_fIflNS9_4lessIfEEEEEEJSC_SC_iSH_EEEvDpT0_)
        /*00ec*/ 	.word	0x00000000


	//----- nvinfo : EIATTR_REGCOUNT
	.align		4
.L_85:
        /*00f0*/ 	.byte	0x04, 0x2f
        /*00f2*/ 	.short	(.L_87 - .L_86)
	.align		4
.L_86:
        /*00f4*/ 	.word	index@(_ZN3cub18CUB_300001_SM_10006detail11EmptyKernelIvEEvv)
        /*00f8*/ 	.word	0x00000004


	//----- nvinfo : EIATTR_FRAME_SIZE
	.align		4
.L_87:
        /*00fc*/ 	.byte	0x04, 0x11
        /*00fe*/ 	.short	(.L_89 - .L_88)
	.align		4
.L_88:
        /*0100*/ 	.word	index@(_ZN3cub18CUB_300001_SM_10006detail11EmptyKernelIvEEvv)
        /*0104*/ 	.word	0x00000000


	//----- nvinfo : EIATTR_MIN_STACK_SIZE
	.align		4
.L_89:
        /*0108*/ 	.byte	0x04, 0x12
        /*010a*/ 	.short	(.L_91 - .L_90)
	.align		4
.L_90:
        /*010c*/ 	.word	index@(_ZN3cub18CUB_300001_SM_10006detail11EmptyKernelIvEEvv)
        /*0110*/ 	.word	0x00000000


	//----- nvinfo : EIATTR_MIN_STACK_SIZE
	.align		4
.L_91:
        /*0114*/ 	.byte	0x04, 0x12
        /*0116*/ 	.short	(.L_93 - .L_92)
	.align		4
.L_92:
        /*0118*/ 	.word	index@(_ZN6thrust24THRUST_300001_SM_1000_NS8cuda_cub4core6detail13_kernel_agentINS1_8__reduce11ReduceAgentIPN4cuda3std3__45tupleIJflEEESC_SB_lNS1_9__extrema9arg_min_fIflNS9_4lessIfEEEEEEJSC_SC_iSH_EEEvDpT0_)
        /*011c*/ 	.word	0x00000000


	//----- nvinfo : EIATTR_MIN_STACK_SIZE
	.align		4
.L_93:
        /*0120*/ 	.byte	0x04, 0x12
        /*0122*/ 	.short	(.L_95 - .L_94)
	.align		4
.L_94:
        /*0124*/ 	.word	index@(_ZN6thrust24THRUST_300001_SM_1000_NS8cuda_cub4core6detail13_kernel_agentINS1_8__reduce10DrainAgentIlEEJN3cub18CUB_300001_SM_10009GridQueueIyEElEEEvDpT0_)
        /*0128*/ 	.word	0x00000000


	//----- nvinfo : EIATTR_MIN_STACK_SIZE
	.align		4
.L_95:
        /*012c*/ 	.byte	0x04, 0x12
        /*012e*/ 	.short	(.L_97 - .L_96)
	.align		4
.L_96:
        /*0130*/ 	.word	index@(_ZN6thrust24THRUST_300001_SM_1000_NS8cuda_cub4core6detail13_kernel_agentINS1_8__reduce11ReduceAgentINS0_12zip_iteratorIN4cuda3std3__45tupleIJPfNS0_17counting_iteratorIlNS0_11use_defaultESE_SE_EEEEEEEPNSB_IJflEEESI_lNS1_9__extrema9arg_min_fIflNSA_4lessIfEEEEEEJSH_SJ_lN3cub18CUB_300001_SM_100013GridEvenShareIlEENSR_9GridQueueIyEESO_EEEvDpT0_)
        /*0134*/ 	.word	0x00000000


	//----- nvinfo : EIATTR_MIN_STACK_SIZE
	.align		4
.L_97:
        /*0138*/ 	.byte	0x04, 0x12
        /*013a*/ 	.short	(.L_99 - .L_98)
	.align		4
.L_98:
        /*013c*/ 	.word	index@(_ZN6thrust24THRUST_300001_SM_1000_NS8cuda_cub4core6detail13_kernel_agentINS1_8__reduce11ReduceAgentINS0_12zip_iteratorIN4cuda3std3__45tupleIJPfNS0_17counting_iteratorIlNS0_11use_defaultESE_SE_EEEEEEEPNSB_IJflEEESI_lNS1_9__extrema9arg_min_fIflNSA_4lessIfEEEEEEJSH_SJ_lSO_EEEvDpT0_)
        /*0140*/ 	.word	0x00000000


	//----- nvinfo : EIATTR_MIN_STACK_SIZE
	.align		4
.L_99:
        /*0144*/ 	.byte	0x04, 0x12
        /*0146*/ 	.short	(.L_101 - .L_100)
	.align		4
.L_100:
        /*0148*/ 	.word	index@(_ZN6thrust24THRUST_300001_SM_1000_NS8cuda_cub4core6detail13_kernel_agentINS1_8__reduce11ReduceAgentIPN4cuda3std3__45tupleIJflEEESC_SB_iNS1_9__extrema9arg_min_fIflNS9_4lessIfEEEEEEJSC_SC_iSH_EEEvDpT0_)
        /*014c*/ 	.word	0x00000000


	//----- nvinfo : EIATTR_MIN_STACK_SIZE
	.align		4
.L_101:
        /*0150*/ 	.byte	0x04, 0x12
        /*0152*/ 	.short	(.L_103 - .L_102)
	.align		4
.L_102:
        /*0154*/ 	.word	index@(_ZN6thrust24THRUST_300001_SM_1000_NS8cuda_cub4core6detail13_kernel_agentINS1_8__reduce10DrainAgentIiEEJN3cub18CUB_300001_SM_10009GridQueueIjEEiEEEvDpT0_)
        /*0158*/ 	.word	0x00000000


	//----- nvinfo : EIATTR_MIN_STACK_SIZE
	.align		4
.L_103:
        /*015c*/ 	.byte	0x04, 0x12
        /*015e*/ 	.short	(.L_105 - .L_104)
	.align		4
.L_104:
        /*0160*/ 	.word	index@(_ZN6thrust24THRUST_300001_SM_1000_NS8cuda_cub4core6detail13_kernel_agentINS1_8__reduce11ReduceAgentINS0_12zip_iteratorIN4cuda3std3__45tupleIJPfNS0_17counting_iteratorIlNS0_11use_defaultESE_SE_EEEEEEEPNSB_IJflEEESI_iNS1_9__extrema9arg_min_fIflNSA_4lessIfEEEEEEJSH_SJ_iN3cub18CUB_300001_SM_100013GridEvenShareIiEENSR_9GridQueueIjEESO_EEEvDpT0_)
        /*0164*/ 	.word	0x00000000


	//----- nvinfo : EIATTR_MIN_STACK_SIZE
	.align		4
.L_105:
        /*0168*/ 	.byte	0x04, 0x12
        /*016a*/ 	.short	(.L_107 - .L_106)
	.align		4
.L_106:
        /*016c*/ 	.word	index@(_ZN6thrust24THRUST_300001_SM_1000_NS8cuda_cub4core6detail13_kernel_agentINS1_8__reduce11ReduceAgentINS0_12zip_iteratorIN4cuda3std3__45tupleIJPfNS0_17counting_iteratorIlNS0_11use_defaultESE_SE_EEEEEEEPNSB_IJflEEESI_iNS1_9__extrema9arg_min_fIflNSA_4lessIfEEEEEEJSH_SJ_iSO_EEEvDpT0_)
        /*0170*/ 	.word	0x00000000


	//----- nvinfo : EIATTR_MIN_STACK_SIZE
	.align		4
.L_107:
        /*0174*/ 	.byte	0x04, 0x12
        /*0176*/ 	.short	(.L_109 - .L_108)
	.align		4
.L_108:
        /*0178*/ 	.word	index@(_Z6kernelPfy)
        /*017c*/ 	.word	0x00000020
.L_109:


//--------------------- .nv.compat                --------------------------
	.section	.nv.compat,"",@"SHT_CUDA_COMPAT_INFO"
	.align	4
        /*0000*/ 	.byte	0x02, 0x09, 0x00, 0x00, 0x02, 0x02, 0x01, 0x00, 0x02, 0x05, 0x05, 0x00, 0x03, 0x07, 0x01, 0x01
        /*0010*/ 	.byte	0x02, 0x03, 0x00, 0x00, 0x02, 0x06, 0x01, 0x00, 0x04, 0x0b, 0x08, 0x00, 0x01, 0x00, 0x00, 0x00
        /*0020*/ 	.byte	0x00, 0x00, 0x00, 0x00


//--------------------- .nv.info._ZN3cub18CUB_300001_SM_10006detail11EmptyKernelIvEEvv --------------------------
	.section	.nv.info._ZN3cub18CUB_300001_SM_10006detail11EmptyKernelIvEEvv,"",@"SHT_CUDA_INFO"
	.sectionflags	@""
	.align	4


	//----- nvinfo : EIATTR_CUDA_API_VERSION
	.align		4
        /*0000*/ 	.byte	0x04, 0x37
        /*0002*/ 	.short	(.L_111 - .L_110)
.L_110:
        /*0004*/ 	.word	0x00000082


	//----- nvinfo : EIATTR_SPARSE_MMA_MASK
	.align		4
.L_111:
        /*0008*/ 	.byte	0x03, 0x50
        /*000a*/ 	.short	0x0000


	//----- nvinfo : EIATTR_MAXREG_COUNT
	.align		4
        /*000c*/ 	.byte	0x03, 0x1b
        /*000e*/ 	.short	0x00ff


	//----- nvinfo : EIATTR_MERCURY_ISA_VERSION
	.align		4
        /*0010*/ 	.byte	0x03, 0x5f
        /*0012*/ 	.short	0x0101


	//----- nvinfo : EIATTR_VRC_CTA_INIT_COUNT
	.align		4
        /*0014*/ 	.byte	0x02, 0x4a
	.zero		1
	.zero		1


	//----- nvinfo : EIATTR_EXIT_INSTR_OFFSETS
	.align		4
        /*0018*/ 	.byte	0x04, 0x1c
        /*001a*/ 	.short	(.L_113 - .L_112)


	//   ....[0]....
.L_112:
        /*001c*/ 	.word	0x00000010


	//----- nvinfo : EIATTR_SW_WAR
	.align		4
.L_113:
        /*0020*/ 	.byte	0x04, 0x36
        /*0022*/ 	.short	(.L_115 - .L_114)
.L_114:
        /*0024*/ 	.word	0x00000008
.L_115:


//--------------------- .nv.info._ZN6thrust24THRUST_300001_SM_1000_NS8cuda_cub4core6detail13_kernel_agentINS1_8__reduce11ReduceAgentIPN4cuda3std3__45tupleIJflEEESC_SB_lNS1_9__extrema9arg_min_fIflNS9_4lessIfEEEEEEJSC_SC_iSH_EEEvDpT0_ --------------------------
	.section	.nv.info._ZN6thrust24THRUST_300001_SM_1000_NS8cuda_cub4core6detail13_kernel_agentINS1_8__reduce11ReduceAgentIPN4cuda3std3__45tupleIJflEEESC_SB_lNS1_9__extrema9arg_min_fIflNS9_4lessIfEEEEEEJSC_SC_iSH_EEEvDpT0_,"",@"SHT_CUDA_INFO"
	.sectionflags	@""
	.align	4


	//----- nvinfo : EIATTR_CUDA_API_VERSION
	.align		4
        /*0000*/ 	.byte	0x04, 0x37
        /*0002*/ 	.short	(.L_117 - .L_116)
.L_116:
        /*0004*/ 	.word	0x00000082


	//----- nvinfo : EIATTR_KPARAM_INFO
	.align		4
.L_117:
        /*0008*/ 	.byte	0x04, 0x17
        /*000a*/ 	.short	(.L_119 - .L_118)
.L_118:
        /*000c*/ 	.word	0x00000000
        /*0010*/ 	.short	0x0003
        /*0012*/ 	.short	0x0014
        /*0014*/ 	.byte	0x00, 0xf0, 0x05, 0x00


	//----- nvinfo : EIATTR_KPARAM_INFO
	.align		4
.L_119:
        /*0018*/ 	.byte	0x04, 0x17
        /*001a*/ 	.short	(.L_121 - .L_120)
.L_120:
        /*001c*/ 	.word	0x00000000
        /*0020*/ 	.short	0x0002
        /*0022*/ 	.short	0x0010
        /*0024*/ 	.byte	0x00, 0xf0, 0x11, 0x00


	//----- nvinfo : EIATTR_KPARAM_INFO
	.align		4
.L_121:
        /*0028*/ 	.byte	0x04, 0x17
        /*002a*/ 	.short	(.L_123 - .L_122)
.L_122:
        /*002c*/ 	.word	0x00000000
        /*0030*/ 	.short	0x0001
        /*0032*/ 	.short	0x0008
        /*0034*/ 	.byte	0x00, 0xf5, 0x21, 0x00


	//----- nvinfo : EIATTR_KPARAM_INFO
	.align		4
.L_123:
        /*0038*/ 	.byte	0x04, 0x17
        /*003a*/ 	.short	(.L_125 - .L_124)
.L_124:
        /*003c*/ 	.word	0x00000000
        /*0040*/ 	.short	0x0000
        /*0042*/ 	.short	0x0000
        /*0044*/ 	.byte	0x00, 0xf5, 0x21, 0x00


	//----- nvinfo : EIATTR_SPARSE_MMA_MASK
	.align		4
.L_125:
        /*0048*/ 	.byte	0x03, 0x50
        /*004a*/ 	.short	0x0000


	//----- nvinfo : EIATTR_MAXREG_COUNT
	.align		4
        /*004c*/ 	.byte	0x03, 0x1b
        /*004e*/ 	.short	0x00ff


	//----- nvinfo : EIATTR_NUM_BARRIERS
	.align		4
        /*0050*/ 	.byte	0x02, 0x4c
        /*0052*/ 	.byte	0x01
	.zero		1


	//----- nvinfo : EIATTR_MERCURY_ISA_VERSION
	.align		4
        /*0054*/ 	.byte	0x03, 0x5f
        /*0056*/ 	.short	0x0101


	//----- nvinfo : EIATTR_COOP_GROUP_MASK_REGIDS
	.align		4
        /*0058*/ 	.byte	0x04, 0x29
        /*005a*/ 	.short	(.L_127 - .L_126)


	//   ....[0]....
.L_126:
        /*005c*/ 	.word	0xffffffff


	//   ....[1]....
        /*0060*/ 	.word	0xffffffff


	//   ....[2]....
        /*0064*/ 	.word	0xffffffff


	//   ....[3]....
        /*0068*/ 	.word	0xffffffff


	//   ....[4]....
        /*006c*/ 	.word	0xffffffff


	//   ....[5]....
        /*0070*/ 	.word	0xffffffff


	//   ....[6]....
        /*0074*/ 	.word	0xffffffff


	//   ....[7]....
        /*0078*/ 	.word	0xffffffff


	//   ....[8]....
        /*007c*/ 	.word	0xffffffff


	//   ....[9]....
        /*0080*/ 	.word	0xffffffff


	//   ....[10]....
        /*0084*/ 	.word	0xffffffff


	//   ....[11]....
        /*0088*/ 	.word	0xffffffff


	//   ....[12]....
        /*008c*/ 	.word	0xffffffff


	//   ....[13]....
        /*0090*/ 	.word	0xffffffff


	//   ....[14]....
        /*0094*/ 	.word	0xffffffff


	//   ....[15]....
        /*0098*/ 	.word	0xffffffff


	//   ....[16]....
        /*009c*/ 	.word	0xffffffff


	//   ....[17]....
        /*00a0*/ 	.word	0xffffffff


	//   ....[18]....
        /*00a4*/ 	.word	0xffffffff


	//   ....[19]....
        /*00a8*/ 	.word	0xffffffff


	//   ....[20]....
        /*00ac*/ 	.word	0xffffffff


	//   ....[21]....
        /*00b0*/ 	.word	0xffffffff


	//   ....[22]....
        /*00b4*/ 	.word	0xffffffff


	//   ....[23]....
        /*00b8*/ 	.word	0xffffffff


	//   ....[24]....
        /*00bc*/ 	.word	0xffffffff


	//   ....[25]....
        /*00c0*/ 	.word	0xffffffff


	//   ....[26]....
        /*00c4*/ 	.word	0xffffffff


	//   ....[27]....
        /*00c8*/ 	.word	0xffffffff


	//   ....[28]....
        /*00cc*/ 	.word	0xffffffff


	//   ....[29]....
        /*00d0*/ 	.word	0xffffffff


	//   ....[30]....
        /*00d4*/ 	.word	0xffffffff


	//   ....[31]....
        /*00d8*/ 	.word	0xffffffff


	//   ....[32]....
        /*00dc*/ 	.word	0xffffffff


	//   ....[33]....
        /*00e0*/ 	.word	0xffffffff


	//   ....[34]....
        /*00e4*/ 	.word	0xffffffff


	//   ....[35]....
        /*00e8*/ 	.word	0xffffffff


	//   ....[36]....
        /*00ec*/ 	.word	0xffffffff


	//   ....[37]....
        /*00f0*/ 	.word	0xffffffff


	//   ....[38]....
        /*00f4*/ 	.word	0xffffffff


	//   ....[39]....
        /*00f8*/ 	.word	0xffffffff


	//   ....[40]....
        /*00fc*/ 	.word	0xffffffff


	//   ....[41]....
        /*0100*/ 	.word	0xffffffff


	//   ....[42]....
        /*0104*/ 	.word	0xffffffff


	//   ....[43]....
        /*0108*/ 	.word	0xffffffff


	//   ....[44]....
        /*010c*/ 	.word	0xffffffff


	//----- nvinfo : EIATTR_COOP_GROUP_INSTR_OFFSETS
	.align		4
.L_127:
        /*0110*/ 	.byte	0x04, 0x28
        /*0112*/ 	.short	(.L_129 - .L_128)


	//   ....[0]....
.L_128:
        /*0114*/ 	.word	0x00000a00


	//   ....[1]....
        /*0118*/ 	.word	0x00000a30


	//   ....[2]....
        /*011c*/ 	.word	0x00000a40


	//   ....[3]....
        /*0120*/ 	.word	0x00000b40


	//   ....[4]....
        /*0124*/ 	.word	0x00000b70


	//   ....[5]....
        /*0128*/ 	.word	0x00000ba0


	//   ....[6]....
        /*012c*/ 	.word	0x00000ca0


	//   ....[7]....
        /*0130*/ 	.word	0x00000cd0


	//   ....[8]....
        /*0134*/ 	.word	0x00000d00


	//   ....[9]....
        /*0138*/ 	.word	0x00000e00


	//   ....[10]....
        /*013c*/ 	.word	0x00000e30


	//   ....[11]....
        /*0140*/ 	.word	0x00000e60


	//   ....[12]....
        /*0144*/ 	.word	0x00000f60


	//   ....[13]....
        /*0148*/ 	.word	0x00000fa0


	//   ....[14]....
        /*014c*/ 	.word	0x00000fd0


	//   ....[15]....
        /*0150*/ 	.word	0x00001b70


	//   ....[16]....
        /*0154*/ 	.word	0x00001b80


	//   ....[17]....
        /*0158*/ 	.word	0x00001b90


	//   ....[18]....
        /*015c*/ 	.word	0x00001c90


	//   ....[19]....
        /*0160*/ 	.word	0x00001cd0


	//   ....[20]....
        /*0164*/ 	.word	0x00001cf0


	//   ....[21]....
        /*0168*/ 	.word	0x00001e00


	//   ....[22]....
        /*016c*/ 	.word	0x00001e40


	//   ....[23]....
        /*0170*/ 	.word	0x00001e60


	//   ....[24]....
        /*0174*/ 	.word	0x00001f70


	//   ....[25]....
        /*0178*/ 	.word	0x00001fb0


	//   ....[26]....
        /*017c*/ 	.word	0x00001fe0


	//   ....[27]....
        /*0180*/ 	.word	0x000020e0


	//   ....[28]....
        /*0184*/ 	.word	0x00002120


	//   ....[29]....
        /*0188*/ 	.word	0x00002150


	//   ....[30]....
        /*018c*/ 	.word	0x00005430


	//   ....[31]....
        /*0190*/ 	.word	0x00005460


	//   ....[32]....
        /*0194*/ 	.word	0x00005470


	//   ....[33]....
        /*0198*/ 	.word	0x00005570


	//   ....[34]....
        /*019c*/ 	.word	0x000055a0


	//   ....[35]....
        /*01a0*/ 	.word	0x000055d0


	//   ....[36]....
        /*01a4*/ 	.word	0x000056d0


	//   ....[37]....
        /*01a8*/ 	.word	0x00005700


	//   ....[38]....
        /*01ac*/ 	.word	0x00005730


	//   ....[39]....
        /*01b0*/ 	.word	0x00005830


	//   ....[40]....
        /*01b4*/ 	.word	0x00005860


	//   ....[41]....
        /*01b8*/ 	.word	0x00005890


	//   ....[42]....
        /*01bc*/ 	.word	0x00005990


	//   ....[43]....
        /*01c0*/ 	.word	0x000059d0


	//   ....[44]....
        /*01c4*/ 	.word	0x00005a00


	//----- nvinfo : EIATTR_VRC_CTA_INIT_COUNT
	.align		4
.L_129:
        /*01c8*/ 	.byte	0x02, 0x4a
	.zero		1
	.zero		1


	//----- nvinfo : EIATTR_EXIT_INSTR_OFFSETS
	.align		4
        /*01cc*/ 	.byte	0x04, 0x1c
        /*01ce*/ 	.short	(.L_131 - .L_130)


	//   ....[0]....
.L_130:
        /*01d0*/ 	.word	0x00000030


	//   ....[1]....
        /*01d4*/ 	.word	0x000064e0


	//   ....[2]....
        /*01d8*/ 	.word	0x00006540


	//----- nvinfo : EIATTR_MAX_THREADS
	.align		4
.L_131:
        /*01dc*/ 	.byte	0x04, 0x05
        /*01de*/ 	.short	(.L_133 - .L_132)
.L_132:
        /*01e0*/ 	.word	0x00000100
        /*01e4*/ 	.word	0x00000001
        /*01e8*/ 	.word	0x00000001


	//----- nvinfo : EIATTR_CRS_STACK_SIZE
	.align		4
.L_133:
        /*01ec*/ 	.byte	0x04, 0x1e
        /*01ee*/ 	.short	(.L_135 - .L_134)
.L_134:
        /*01f0*/ 	.word	0x00000000


	//----- nvinfo : EIATTR_CBANK_PARAM_SIZE
	.align		4
.L_135:
        /*01f4*/ 	.byte	0x03, 0x19
        /*01f6*/ 	.short	0x0015


	//----- nvinfo : EIATTR_PARAM_CBANK
	.align		4
        /*01f8*/ 	.byte	0x04, 0x0a
        /*01fa*/ 	.short	(.L_137 - .L_136)
	.align		4
.L_136:
        /*01fc*/ 	.word	index@(.nv.constant0._ZN6thrust24THRUST_300001_SM_1000_NS8cuda_cub4core6detail13_kernel_agentINS1_8__reduce11ReduceAgentIPN4cuda3std3__45tupleIJflEEESC_SB_lNS1_9__extrema9arg_min_fIflNS9_4lessIfEEEEEEJSC_SC_iSH_EEEvDpT0_)
        /*0200*/ 	.short	0x0380
        /*0202*/ 	.short	0x0015


	//----- nvinfo : EIATTR_SW_WAR
	.align		4
.L_137:
        /*0204*/ 	.byte	0x04, 0x36
        /*0206*/ 	.short	(.L_139 - .L_138)
.L_138:
        /*0208*/ 	.word	0x00000008
.L_139:


//--------------------- .nv.info._ZN6thrust24THRUST_300001_SM_1000_NS8cuda_cub4core6detail13_kernel_agentINS1_8__reduce10DrainAgentIlEEJN3cub18CUB_300001_SM_10009GridQueueIyEElEEEvDpT0_ --------------------------
	.section	.nv.info._ZN6thrust24THRUST_300001_SM_1000_NS8cuda_cub4core6detail13_kernel_agentINS1_8__reduce10DrainAgentIlEEJN3cub18CUB_300001_SM_10009GridQueueIyEElEEEvDpT0_,"",@"SHT_CUDA_INFO"
	.sectionflags	@""
	.align	4


	//----- nvinfo : EIATTR_CUDA_API_VERSION
	.align		4
        /*0000*/ 	.byte	0x04, 0x37
        /*0002*/ 	.short	(.L_141 - .L_140)
.L_140:
        /*0004*/ 	.word	0x00000082


	//----- nvinfo : EIATTR_KPARAM_INFO
	.align		4
.L_141:
        /*0008*/ 	.byte	0x04, 0x17
        /*000a*/ 	.short	(.L_143 - .L_142)
.L_142:
        /*000c*/ 	.word	0x00000000
        /*0010*/ 	.short	0x0001
        /*0012*/ 	.short	0x0008
        /*0014*/ 	.byte	0x00, 0xf0, 0x21, 0x00


	//----- nvinfo : EIATTR_KPARAM_INFO
	.align		4
.L_143:
        /*0018*/ 	.byte	0x04, 0x17
        /*001a*/ 	.short	(.L_145 - .L_144)
.L_144:
        /*001c*/ 	.word	0x00000000
        /*0020*/ 	.short	0x0000
        /*0022*/ 	.short	0x0000
        /*0024*/ 	.byte	0x00, 0xf0, 0x21, 0x00


	//----- nvinfo : EIATTR_SPARSE_MMA_MASK
	.align		4
.L_145:
        /*0028*/ 	.byte	0x03, 0x50
        /*002a*/ 	.short	0x0000


	//----- nvinfo : EIATTR_MAXREG_COUNT
	.align		4
        /*002c*/ 	.byte	0x03, 0x1b
        /*002e*/ 	.short	0x00ff


	//----- nvinfo : EIATTR_MERCURY_ISA_VERSION
	.align		4
        /*0030*/ 	.byte	0x03, 0x5f
        /*0032*/ 	.short	0x0101


	//----- nvinfo : EIATTR_VRC_CTA_INIT_COUNT
	.align		4
        /*0034*/ 	.byte	0x02, 0x4a
	.zero		1
	.zero		1


	//----- nvinfo : EIATTR_EXIT_INSTR_OFFSETS
	.align		4
        /*0038*/ 	.byte	0x04, 0x1c
        /*003a*/ 	.short	(.L_147 - .L_146)


	//   ....[0]....
.L_146:
        /*003c*/ 	.word	0x00000060


	//----- nvinfo : EIATTR_MAX_THREADS
	.align		4
.L_147:
        /*0040*/ 	.byte	0x04, 0x05
        /*0042*/ 	.short	(.L_149 - .L_148)
.L_148:
        /*0044*/ 	.word	0x00000001
        /*0048*/ 	.word	0x00000001
        /*004c*/ 	.word	0x00000001


	//----- nvinfo : EIATTR_CBANK_PARAM_SIZE
	.align		4
.L_149:
        /*0050*/ 	.byte	0x03, 0x19
        /*0052*/ 	.short	0x0010


	//----- nvinfo : EIATTR_PARAM_CBANK
	.align		4
        /*0054*/ 	.byte	0x04, 0x0a
        /*0056*/ 	.short	(.L_151 - .L_150)
	.align		4
.L_150:
        /*0058*/ 	.word	index@(.nv.constant0._ZN6thrust24THRUST_300001_SM_1000_NS8cuda_cub4core6detail13_kernel_agentINS1_8__reduce10DrainAgentIlEEJN3cub18CUB_300001_SM_10009GridQueueIyEElEEEvDpT0_)
        /*005c*/ 	.short	0x0380
        /*005e*/ 	.short	0x0010


	//----- nvinfo : EIATTR_SW_WAR
	.align		4
.L_151:
        /*0060*/ 	.byte	0x04, 0x36
        /*0062*/ 	.short	(.L_153 - .L_152)
.L_152:
        /*0064*/ 	.word	0x00000008
.L_153:


//--------------------- .nv.info._ZN6thrust24THRUST_300001_SM_1000_NS8cuda_cub4core6detail13_kernel_agentINS1_8__reduce11ReduceAgentINS0_12zip_iteratorIN4cuda3std3__45tupleIJPfNS0_17counting_iteratorIlNS0_11use_defaultESE_SE_EEEEEEEPNSB_IJflEEESI_lNS1_9__extrema9arg_min_fIflNSA_4lessIfEEEEEEJSH_SJ_lN3cub18CUB_300001_SM_100013GridEvenShareIlEENSR_9GridQueueIyEESO_EEEvDpT0_ --------------------------
	.section	.nv.info._ZN6thrust24THRUST_300001_SM_1000_NS8cuda_cub4core6detail13_kernel_agentINS1_8__reduce11ReduceAgentINS0_12zip_iteratorIN4cuda3std3__45tupleIJPfNS0_17counting_iteratorIlNS0_11use_defaultESE_SE_EEEEEEEPNSB_IJflEEESI_lNS1_9__extrema9arg_min_fIflNSA_4lessIfEEEEEEJSH_SJ_lN3cub18CUB_300001_SM_100013GridEvenShareIlEENSR_9GridQueueIyEESO_EEEvDpT0_,"",@"SHT_CUDA_INFO"
	.sectionflags	@""
	.align	4


	//----- nvinfo : EIATTR_CUDA_API_VERSION
	.align		4
        /*0000*/ 	.byte	0x04, 0x37
        /*0002*/ 	.short	(.L_155 - .L_154)
.L_154:
        /*0004*/ 	.word	0x00000082


	//----- nvinfo : EIATTR_KPARAM_INFO
	.align		4
.L_155:
        /*0008*/ 	.byte	0x04, 0x17
        /*000a*/ 	.short	(.L_157 - .L_156)
.L_156:
        /*000c*/ 	.word	0x00000000
        /*0010*/ 	.short	0x0005
        /*0012*/ 	.short	0x0070
        /*0014*/ 	.byte	0x00, 0xf0, 0x05, 0x00


	//----- nvinfo : EIATTR_KPARAM_INFO
	.align		4
.L_157:
        /*0018*/ 	.byte	0x04, 0x17
        /*001a*/ 	.short	(.L_159 - .L_158)
.L_158:
        /*001c*/ 	.word	0x00000000
        /*0020*/ 	.short	0x0004
        /*0022*/ 	.short	0x0068
        /*0024*/ 	.byte	0x00, 0xf0, 0x21, 0x00


	//----- nvinfo : EIATTR_KPARAM_INFO
	.align		4
.L_159:
        /*0028*/ 	.byte	0x04, 0x17
        /*002a*/ 	.short	(.L_161 - .L_160)
.L_160:
        /*002c*/ 	.word	0x00000000
        /*0030*/ 	.short	0x0003
        /*0032*/ 	.short	0x0020
        /*0034*/ 	.byte	0x00, 0xf0, 0x21, 0x01


	//----- nvinfo : EIATTR_KPARAM_INFO
	.align		4
.L_161:
        /*0038*/ 	.byte	0x04, 0x17
        /*003a*/ 	.short	(.L_163 - .L_162)
.L_162:
        /*003c*/ 	.word	0x00000000
        /*0040*/ 	.short	0x0002
        /*0042*/ 	.short	0x0018
        /*0044*/ 	.byte	0x00, 0xf0, 0x21, 0x00


	//----- nvinfo : EIATTR_KPARAM_INFO
	.align		4
.L_163:
        /*0048*/ 	.byte	0x04, 0x17
        /*004a*/ 	.short	(.L_165 - .L_164)
.L_164:
        /*004c*/ 	.word	0x00000000
        /*0050*/ 	.short	0x0001
        /*0052*/ 	.short	0x0010
        /*0054*/ 	.byte	0x00, 0xf5, 0x21, 0x00


	//----- nvinfo : EIATTR_KPARAM_INFO
	.align		4
.L_165:
        /*0058*/ 	.byte	0x04, 0x17
        /*005a*/ 	.short	(.L_167 - .L_166)
.L_166:
        /*005c*/ 	.word	0x00000000
        /*0060*/ 	.short	0x0000
        /*0062*/ 	.short	0x0000
        /*0064*/ 	.byte	0x00, 0xf0, 0x41, 0x00


	//----- nvinfo : EIATTR_SPARSE_MMA_MASK
	.align		4
.L_167:
        /*0068*/ 	.byte	0x03, 0x50
        /*006a*/ 	.short	0x0000


	//----- nvinfo : EIATTR_MAXREG_COUNT
	.align		4
        /*006c*/ 	.byte	0x03, 0x1b
        /*006e*/ 	.short	0x00ff


	//----- nvinfo : EIATTR_NUM_BARRIERS
	.align		4
        /*0070*/ 	.byte	0x02, 0x4c
        /*0072*/ 	.byte	0x01
	.zero		1


	//----- nvinfo : EIATTR_MERCURY_ISA_VERSION
	.align		4
        /*0074*/ 	.byte	0x03, 0x5f
        /*0076*/ 	.short	0x0101


	//----- nvinfo : EIATTR_COOP_GROUP_MASK_REGIDS
	.align		4
        /*0078*/ 	.byte	0x04, 0x29
        /*007a*/ 	.short	(.L_169 - .L_168)


	//   ....[0]....
.L_168:
        /*007c*/ 	.word	0xffffffff


	//   ....[1]....
        /*0080*/ 	.word	0xffffffff


	//   ....[2]....
        /*0084*/ 	.word	0xffffffff


	//   ....[3]....
        /*0088*/ 	.word	0xffffffff


	//   ....[4]....
        /*008c*/ 	.word	0xffffffff


	//   ....[5]....
        /*0090*/ 	.word	0xffffffff


	//   ....[6]....
        /*0094*/ 	.word	0xffffffff


	//   ....[7]....
        /*0098*/ 	.word	0xffffffff


	//   ....[8]....
        /*009c*/ 	.word	0xffffffff


	//   ....[9]....
        /*00a0*/ 	.word	0xffffffff


	//   ....[10]....
        /*00a4*/ 	.word	0xffffffff


	//   ....[11]....
        /*00a8*/ 	.word	0xffffffff


	//   ....[12]....
        /*00ac*/ 	.word	0xffffffff


	//   ....[13]....
        /*00b0*/ 	.word	0xffffffff


	//   ....[14]....
        /*00b4*/ 	.word	0xffffffff


	//   ....[15]....
        /*00b8*/ 	.word	0xffffffff


	//   ....[16]....
        /*00bc*/ 	.word	0xffffffff


	//   ....[17]....
        /*00c0*/ 	.word	0xffffffff


	//   ....[18]....
        /*00c4*/ 	.word	0xffffffff


	//   ....[19]....
        /*00c8*/ 	.word	0xffffffff


	//   ....[20]....
        /*00cc*/ 	.word	0xffffffff


	//   ....[21]....
        /*00d0*/ 	.word	0xffffffff


	//   ....[22]....
        /*00d4*/ 	.word	0xffffffff


	//   ....[23]....
        /*00d8*/ 	.word	0xffffffff


	//   ....[24]....
        /*00dc*/ 	.word	0xffffffff


	//   ....[25]....
        /*00e0*/ 	.word	0xffffffff


	//   ....[26]....
        /*00e4*/ 	.word	0xffffffff


	//   ....[27]....
        /*00e8*/ 	.word	0xffffffff


	//   ....[28]....
        /*00ec*/ 	.word	0xffffffff


	//   ....[29]....
        /*00f0*/ 	.word	0xffffffff


	//   ....[30]....
        /*00f4*/ 	.word	0xffffffff


	//   ....[31]....
        /*00f8*/ 	.word	0xffffffff


	//   ....[32]....
        /*00fc*/ 	.word	0xffffffff


	//   ....[33]....
        /*0100*/ 	.word	0xffffffff


	//   ....[34]....
        /*0104*/ 	.word	0xffffffff


	//   ....[35]....
        /*0108*/ 	.word	0xffffffff


	//   ....[36]....
        /*010c*/ 	.word	0xffffffff


	//   ....[37]....
        /*0110*/ 	.word	0xffffffff


	//   ....[38]....
        /*0114*/ 	.word	0xffffffff


	//   ....[39]....
        /*0118*/ 	.word	0xffffffff


	//   ....[40]....
        /*011c*/ 	.word	0xffffffff


	//   ....[41]....
        /*0120*/ 	.word	0xffffffff


	//   ....[42]....
        /*0124*/ 	.word	0xffffffff


	//   ....[43]....
        /*0128*/ 	.word	0xffffffff


	//   ....[44]....
        /*012c*/ 	.word	0xffffffff


	//----- nvinfo : EIATTR_COOP_GROUP_INSTR_OFFSETS
	.align		4
.L_169:
        /*0130*/ 	.byte	0x04, 0x28
        /*0132*/ 	.short	(.L_171 - .L_170)


	//   ....[0]....
.L_170:
        /*0134*/ 	.word	0x00000bf0


	//   ....[1]....
        /*0138*/ 	.word	0x00000c20


	//   ....[2]....
        /*013c*/ 	.word	0x00000c30


	//   ....[3]....
        /*0140*/ 	.word	0x00000d30


	//   ....[4]....
        /*0144*/ 	.word	0x00000d60


	//   ....[5]....
        /*0148*/ 	.word	0x00000d90


	//   ....[6]....
        /*014c*/ 	.word	0x00000e90


	//   ....[7]....
        /*0150*/ 	.word	0x00000ec0


	//   ....[8]....
        /*0154*/ 	.word	0x00000ef0


	//   ....[9]....
        /*0158*/ 	.word	0x00000ff0


	//   ....[10]....
        /*015c*/ 	.word	0x00001020


	//   ....[11]....
        /*0160*/ 	.word	0x00001050


	//   ....[12]....
        /*0164*/ 	.word	0x00001150


	//   ....[13]....
        /*0168*/ 	.word	0x00001190


	//   ....[14]....
        /*016c*/ 	.word	0x000011c0


	//   ....[15]....
        /*0170*/ 	.word	0x00001d60


	//   ....[16]....
        /*0174*/ 	.word	0x00001d70


	//   ....[17]....
        /*0178*/ 	.word	0x00001d80


	//   ....[18]....
        /*017c*/ 	.word	0x00001e80


	//   ....[19]....
        /*0180*/ 	.word	0x00001ec0


	//   ....[20]....
        /*0184*/ 	.word	0x00001ee0


	//   ....[21]....
        /*0188*/ 	.word	0x00001ff0


	//   ....[22]....
        /*018c*/ 	.word	0x00002030


	//   ....[23]....
        /*0190*/ 	.word	0x00002050


	//   ....[24]....
        /*0194*/ 	.word	0x00002160


	//   ....[25]....
        /*0198*/ 	.word	0x000021a0


	//   ....[26]....
        /*019c*/ 	.word	0x000021c0


	//   ....[27]....
        /*01a0*/ 	.word	0x000022d0


	//   ....[28]....
        /*01a4*/ 	.word	0x00002310


	//   ....[29]....
        /*01a8*/ 	.word	0x00002340


	//   ....[30]....
        /*01ac*/ 	.word	0x00004a10


	//   ....[31]....
        /*01b0*/ 	.word	0x00004a40


	//   ....[32]....
        /*01b4*/ 	.word	0x00004a50


	//   ....[33]....
        /*01b8*/ 	.word	0x00004b50


	//   ....[34]....
        /*01bc*/ 	.word	0x00004b80


	//   ....[35]....
        /*01c0*/ 	.word	0x00004bb0


	//   ....[36]....
        /*01c4*/ 	.word	0x00004cb0


	//   ....[37]....
        /*01c8*/ 	.word	0x00004ce0


	//   ....[38]....
        /*01cc*/ 	.word	0x00004d10


	//   ....[39]....
        /*01d0*/ 	.word	0x00004e10


	//   ....[40]....
        /*01d4*/ 	.word	0x00004e40


	//   ....[41]....
        /*01d8*/ 	.word	0x00004e70


	//   ....[42]....
        /*01dc*/ 	.word	0x00004f70


	//   ....[43]....
        /*01e0*/ 	.word	0x00004fb0


	//   ....[44]....
        /*01e4*/ 	.word	0x00004fe0


	//----- nvinfo : EIATTR_VRC_CTA_INIT_COUNT
	.align		4
.L_171:
        /*01e8*/ 	.byte	0x02, 0x4a
	.zero		1
	.zero		1


	//----- nvinfo : EIATTR_EXIT_INSTR_OFFSETS
	.align		4
        /*01ec*/ 	.byte	0x04, 0x1c
        /*01ee*/ 	.short	(.L_173 - .L_172)


	//   ....[0]....
.L_172:
        /*01f0*/ 	.word	0x00005aa0


	//   ....[1]....
        /*01f4*/ 	.word	0x00005b20


	//----- nvinfo : EIATTR_MAX_THREADS
	.align		4
.L_173:
        /*01f8*/ 	.byte	0x04, 0x05
        /*01fa*/ 	.short	(.L_175 - .L_174)
.L_174:
        /*01fc*/ 	.word	0x00000100
        /*0200*/ 	.word	0x00000001
        /*0204*/ 	.word	0x00000001


	//----- nvinfo : EIATTR_CRS_STACK_SIZE
	.align		4
.L_175:
        /*0208*/ 	.byte	0x04, 0x1e
        /*020a*/ 	.short	(.L_177 - .L_176)
.L_176:
        /*020c*/ 	.word	0x00000000


	//----- nvinfo : EIATTR_CBANK_PARAM_SIZE
	.align		4
.L_177:
        /*0210*/ 	.byte	0x03, 0x19
        /*0212*/ 	.short	0x0071


	//----- nvinfo : EIATTR_PARAM_CBANK
	.align		4
        /*0214*/ 	.byte	0x04, 0x0a
        /*0216*/ 	.short	(.L_179 - .L_178)
	.align		4
.L_178:
        /*0218*/ 	.word	index@(.nv.constant0._ZN6thrust24THRUST_300001_SM_1000_NS8cuda_cub4core6detail13_kernel_agentINS1_8__reduce11ReduceAgentINS0_12zip_iteratorIN4cuda3std3__45tupleIJPfNS0_17counting_iteratorIlNS0_11use_defaultESE_SE_EEEEEEEPNSB_IJflEEESI_lNS1_9__extrema9arg_min_fIflNSA_4lessIfEEEEEEJSH_SJ_lN3cub18CUB_300001_SM_100013GridEvenShareIlEENSR_9GridQueueIyEESO_EEEvDpT0_)
        /*021c*/ 	.short	0x0380
        /*021e*/ 	.short	0x0071


	//----- nvinfo : EIATTR_SW_WAR
	.align		4
.L_179:
        /*0220*/ 	.byte	0x04, 0x36
        /*0222*/ 	.short	(.L_181 - .L_180)
.L_180:
        /*0224*/ 	.word	0x00000008
.L_181:


//--------------------- .nv.info._ZN6thrust24THRUST_300001_SM_1000_NS8cuda_cub4core6detail13_kernel_agentINS1_8__reduce11ReduceAgentINS0_12zip_iteratorIN4cuda3std3__45tupleIJPfNS0_17counting_iteratorIlNS0_11use_defaultESE_SE_EEEEEEEPNSB_IJflEEESI_lNS1_9__extrema9arg_min_fIflNSA_4lessIfEEEEEEJSH_SJ_lSO_EEEvDpT0_ --------------------------
	.section	.nv.info._ZN6thrust24THRUST_300001_SM_1000_NS8cuda_cub4core6detail13_kernel_agentINS1_8__reduce11ReduceAgentINS0_12zip_iteratorIN4cuda3std3__45tupleIJPfNS0_17counting_iteratorIlNS0_11use_defaultESE_SE_EEEEEEEPNSB_IJflEEESI_lNS1_9__extrema9arg_min_fIflNSA_4lessIfEEEEEEJSH_SJ_lSO_EEEvDpT0_,"",@"SHT_CUDA_INFO"
	.sectionflags	@""
	.align	4


	//----- nvinfo : EIATTR_CUDA_API_VERSION
	.align		4
        /*0000*/ 	.byte	0x04, 0x37
        /*0002*/ 	.short	(.L_183 - .L_182)
.L_182:
        /*0004*/ 	.word	0x00000082


	//----- nvinfo : EIATTR_KPARAM_INFO
	.align		4
.L_183:
        /*0008*/ 	.byte	0x04, 0x17
        /*000a*/ 	.short	(.L_185 - .L_184)
.L_184:
        /*000c*/ 	.word	0x00000000
        /*0010*/ 	.short	0x0003
        /*0012*/ 	.short	0x0020
        /*0014*/ 	.byte	0x00, 0xf0, 0x05, 0x00


	//----- nvinfo : EIATTR_KPARAM_INFO
	.align		4
.L_185:
        /*0018*/ 	.byte	0x04, 0x17
        /*001a*/ 	.short	(.L_187 - .L_186)
.L_186:
        /*001c*/ 	.word	0x00000000
        /*0020*/ 	.short	0x0002
        /*0022*/ 	.short	0x0018
        /*0024*/ 	.byte	0x00, 0xf0, 0x21, 0x00


	//----- nvinfo : EIATTR_KPARAM_INFO
	.align		4
.L_187:
        /*0028*/ 	.byte	0x04, 0x17
        /*002a*/ 	.short	(.L_189 - .L_188)
.L_188:
        /*002c*/ 	.word	0x00000000
        /*0030*/ 	.short	0x0001
        /*0032*/ 	.short	0x0010
        /*0034*/ 	.byte	0x00, 0xf5, 0x21, 0x00


	//----- nvinfo : EIATTR_KPARAM_INFO
	.align		4
.L_189:
        /*0038*/ 	.byte	0x04, 0x17
        /*003a*/ 	.short	(.L_191 - .L_190)
.L_190:
        /*003c*/ 	.word	0x00000000
        /*0040*/ 	.short	0x0000
        /*0042*/ 	.short	0x0000
        /*0044*/ 	.byte	0x00, 0xf0, 0x41, 0x00


	//----- nvinfo : EIATTR_SPARSE_MMA_MASK
	.align		4
.L_191:
        /*0048*/ 	.byte	0x03, 0x50
        /*004a*/ 	.short	0x0000


	//----- nvinfo : EIATTR_MAXREG_COUNT
	.align		4
        /*004c*/ 	.byte	0x03, 0x1b
        /*004e*/ 	.short	0x00ff


	//----- nvinfo : EIATTR_NUM_BARRIERS
	.align		4
        /*0050*/ 	.byte	0x02, 0x4c
        /*0052*/ 	.byte	0x01
	.zero		1


	//----- nvinfo : EIATTR_MERCURY_ISA_VERSION
	.align		4
        /*0054*/ 	.byte	0x03, 0x5f
        /*0056*/ 	.short	0x0101


	//----- nvinfo : EIATTR_COOP_GROUP_MASK_REGIDS
	.align		4
        /*0058*/ 	.byte	0x04, 0x29
        /*005a*/ 	.short	(.L_193 - .L_192)


	//   ....[0]....
.L_192:
        /*005c*/ 	.word	0xffffffff


	//   ....[1]....
        /*0060*/ 	.word	0xffffffff


	//   ....[2]....
        /*0064*/ 	.word	0xffffffff


	//   ....[3]....
        /*0068*/ 	.word	0xffffffff


	//   ....[4]....
        /*006c*/ 	.word	0xffffffff


	//   ....[5]....
        /*0070*/ 	.word	0xffffffff


	//   ....[6]....
        /*0074*/ 	.word	0xffffffff


	//   ....[7]....
        /*0078*/ 	.word	0xffffffff


	//   ....[8]....
        /*007c*/ 	.word	0xffffffff


	//   ....[9]....
        /*0080*/ 	.word	0xffffffff


	//   ....[10]....
        /*0084*/ 	.word	0xffffffff


	//   ....[11]....
        /*0088*/ 	.word	0xffffffff


	//   ....[12]....
        /*008c*/ 	.word	0xffffffff


	//   ....[13]....
        /*0090*/ 	.word	0xffffffff


	//   ....[14]....
        /*0094*/ 	.word	0xffffffff


	//   ....[15]....
        /*0098*/ 	.word	0xffffffff


	//   ....[16]....
        /*009c*/ 	.word	0xffffffff


	//   ....[17]....
        /*00a0*/ 	.word	0xffffffff


	//   ....[18]....
        /*00a4*/ 	.word	0xffffffff


	//   ....[19]....
        /*00a8*/ 	.word	0xffffffff


	//   ....[20]....
        /*00ac*/ 	.word	0xffffffff


	//   ....[21]....
        /*00b0*/ 	.word	0xffffffff


	//   ....[22]....
        /*00b4*/ 	.word	0xffffffff


	//   ....[23]....
        /*00b8*/ 	.word	0xffffffff


	//   ....[24]....
        /*00bc*/ 	.word	0xffffffff


	//   ....[25]....
        /*00c0*/ 	.word	0xffffffff


	//   ....[26]....
        /*00c4*/ 	.word	0xffffffff


	//   ....[27]....
        /*00c8*/ 	.word	0xffffffff


	//   ....[28]....
        /*00cc*/ 	.word	0xffffffff


	//   ....[29]....
        /*00d0*/ 	.word	0xffffffff


	//   ....[30]....
        /*00d4*/ 	.word	0xffffffff


	//   ....[31]....
        /*00d8*/ 	.word	0xffffffff


	//   ....[32]....
        /*00dc*/ 	.word	0xffffffff


	//   ....[33]....
        /*00e0*/ 	.word	0xffffffff


	//   ....[34]....
        /*00e4*/ 	.word	0xffffffff


	//   ....[35]....
        /*00e8*/ 	.word	0xffffffff


	//   ....[36]....
        /*00ec*/ 	.word	0xffffffff


	//   ....[37]....
        /*00f0*/ 	.word	0xffffffff


	//   ....[38]....
        /*00f4*/ 	.word	0xffffffff


	//   ....[39]....
        /*00f8*/ 	.word	0xffffffff


	//   ....[40]....
        /*00fc*/ 	.word	0xffffffff


	//   ....[41]....
        /*0100*/ 	.word	0xffffffff


	//   ....[42]....
        /*0104*/ 	.word	0xffffffff


	//   ....[43]....
        /*0108*/ 	.word	0xffffffff


	//   ....[44]....
        /*010c*/ 	.word	0xffffffff


	//----- nvinfo : EIATTR_COOP_GROUP_INSTR_OFFSETS
	.align		4
.L_193:
        /*0110*/ 	.byte	0x04, 0x28
        /*0112*/ 	.short	(.L_195 - .L_194)


	//   ....[0]....
.L_194:
        /*0114*/ 	.word	0x00000b30


	//   ....[1]....
        /*0118*/ 	.word	0x00000b60


	//   ....[2]....
        /*011c*/ 	.word	0x00000b70


	//   ....[3]....
        /*0120*/ 	.word	0x00000c70


	//   ....[4]....
        /*0124*/ 	.word	0x00000ca0


	//   ....[5]....
        /*0128*/ 	.word	0x00000cd0


	//   ....[6]....
        /*012c*/ 	.word	0x00000dd0


	//   ....[7]....
        /*0130*/ 	.word	0x00000e00


	//   ....[8]....
        /*0134*/ 	.word	0x00000e30


	//   ....[9]....
        /*0138*/ 	.word	0x00000f30


	//   ....[10]....
        /*013c*/ 	.word	0x00000f60


	//   ....[11]....
        /*0140*/ 	.word	0x00000f90


	//   ....[12]....
        /*0144*/ 	.word	0x00001090


	//   ....[13]....
        /*0148*/ 	.word	0x000010d0


	//   ....[14]....
        /*014c*/ 	.word	0x00001100


	//   ....[15]....
        /*0150*/ 	.word	0x00001ca0


	//   ....[16]....
        /*0154*/ 	.word	0x00001cb0


	//   ....[17]....
        /*0158*/ 	.word	0x00001cc0


	//   ....[18]....
        /*015c*/ 	.word	0x00001dc0


	//   ....[19]....
        /*0160*/ 	.word	0x00001e00


	//   ....[20]....
        /*0164*/ 	.word	0x00001e20


	//   ....[21]....
        /*0168*/ 	.word	0x00001f30


	//   ....[22]....
        /*016c*/ 	.word	0x00001f70


	//   ....[23]....
        /*0170*/ 	.word	0x00001f90


	//   ....[24]....
        /*0174*/ 	.word	0x000020a0


	//   ....[25]....
        /*0178*/ 	.word	0x000020e0


	//   ....[26]....
        /*017c*/ 	.word	0x00002110


	//   ....[27]....
        /*0180*/ 	.word	0x00002210


	//   ....[28]....
        /*0184*/ 	.word	0x00002250


	//   ....[29]....
        /*0188*/ 	.word	0x00002280


	//   ....[30]....
        /*018c*/ 	.word	0x00004540


	//   ....[31]....
        /*0190*/ 	.word	0x00004570


	//   ....[32]....
        /*0194*/ 	.word	0x00004580


	//   ....[33]....
        /*0198*/ 	.word	0x00004680


	//   ....[34]....
        /*019c*/ 	.word	0x000046b0


	//   ....[35]....
        /*01a0*/ 	.word	0x000046e0


	//   ....[36]....
        /*01a4*/ 	.word	0x000047e0


	//   ....[37]....
        /*01a8*/ 	.word	0x00004810


	//   ....[38]....
        /*01ac*/ 	.word	0x00004840


	//   ....[39]....
        /*01b0*/ 	.word	0x00004940


	//   ....[40]....
        /*01b4*/ 	.word	0x00004970


	//   ....[41]....
        /*01b8*/ 	.word	0x000049a0


	//   ....[42]....
        /*01bc*/ 	.word	0x00004aa0


	//   ....[43]....
        /*01c0*/ 	.word	0x00004ae0


	//   ....[44]....
        /*01c4*/ 	.word	0x00004b10


	//----- nvinfo : EIATTR_VRC_CTA_INIT_COUNT
	.align		4
.L_195:
        /*01c8*/ 	.byte	0x02, 0x4a
	.zero		1
	.zero		1


	//----- nvinfo : EIATTR_EXIT_INSTR_OFFSETS
	.align		4
        /*01cc*/ 	.byte	0x04, 0x1c
        /*01ce*/ 	.short	(.L_197 - .L_196)


	//   ....[0]....
.L_196:
        /*01d0*/ 	.word	0x00000040


	//   ....[1]....
        /*01d4*/ 	.word	0x000055f0


	//   ....[2]....
        /*01d8*/ 	.word	0x00005650


	//----- nvinfo : EIATTR_MAX_THREADS
	.align		4
.L_197:
        /*01dc*/ 	.byte	0x04, 0x05
        /*01de*/ 	.short	(.L_199 - .L_198)
.L_198:
        /*01e0*/ 	.word	0x00000100
        /*01e4*/ 	.word	0x00000001
        /*01e8*/ 	.word	0x00000001


	//----- nvinfo : EIATTR_CRS_STACK_SIZE
	.align		4
.L_199:
        /*01ec*/ 	.byte	0x04, 0x1e
        /*01ee*/ 	.short	(.L_201 - .L_200)
.L_200:
        /*01f0*/ 	.word	0x00000000


	//----- nvinfo : EIATTR_CBANK_PARAM_SIZE
	.align		4
.L_201:
        /*01f4*/ 	.byte	0x03, 0x19
        /*01f6*/ 	.short	0x0021


	//----- nvinfo : EIATTR_PARAM_CBANK
	.align		4
        /*01f8*/ 	.byte	0x04, 0x0a
        /*01fa*/ 	.short	(.L_203 - .L_202)
	.align		4
.L_202:
        /*01fc*/ 	.word	index@(.nv.constant0._ZN6thrust24THRUST_300001_SM_1000_NS8cuda_cub4core6detail13_kernel_agentINS1_8__reduce11ReduceAgentINS0_12zip_iteratorIN4cuda3std3__45tupleIJPfNS0_17counting_iteratorIlNS0_11use_defaultESE_SE_EEEEEEEPNSB_IJflEEESI_lNS1_9__extrema9arg_min_fIflNSA_4lessIfEEEEEEJSH_SJ_lSO_EEEvDpT0_)
        /*0200*/ 	.short	0x0380
        /*0202*/ 	.short	0x0021


	//----- nvinfo : EIATTR_SW_WAR
	.align		4
.L_203:
        /*0204*/ 	.byte	0x04, 0x36
        /*0206*/ 	.short	(.L_205 - .L_204)
.L_204:
        /*0208*/ 	.word	0x00000008
.L_205:


//--------------------- .nv.info._ZN6thrust24THRUST_300001_SM_1000_NS8cuda_cub4core6detail13_kernel_agentINS1_8__reduce11ReduceAgentIPN4cuda3std3__45tupleIJflEEESC_SB_iNS1_9__extrema9arg_min_fIflNS9_4lessIfEEEEEEJSC_SC_iSH_EEEvDpT0_ --------------------------
	.section	.nv.info._ZN6thrust24THRUST_300001_SM_1000_NS8cuda_cub4core6detail13_kernel_agentINS1_8__reduce11ReduceAgentIPN4cuda3std3__45tupleIJflEEESC_SB_iNS1_9__extrema9arg_min_fIflNS9_4lessIfEEEEEEJSC_SC_iSH_EEEvDpT0_,"",@"SHT_CUDA_INFO"
	.sectionflags	@""
	.align	4


	//----- nvinfo : EIATTR_CUDA_API_VERSION
	.align		4
        /*0000*/ 	.byte	0x04, 0x37
        /*0002*/ 	.short	(.L_207 - .L_206)
.L_206:
        /*0004*/ 	.word	0x00000082


	//----- nvinfo : EIATTR_KPARAM_INFO
	.align		4
.L_207:
        /*0008*/ 	.byte	0x04, 0x17
        /*000a*/ 	.short	(.L_209 - .L_208)
.L_208:
        /*000c*/ 	.word	0x00000000
        /*0010*/ 	.short	0x0003
        /*0012*/ 	.short	0x0014
        /*0014*/ 	.byte	0x00, 0xf0, 0x05, 0x00


	//----- nvinfo : EIATTR_KPARAM_INFO
	.align		4
.L_209:
        /*0018*/ 	.byte	0x04, 0x17
        /*001a*/ 	.short	(.L_211 - .L_210)
.L_210:
        /*001c*/ 	.word	0x00000000
        /*0020*/ 	.short	0x0002
        /*0022*/ 	.short	0x0010
        /*0024*/ 	.byte	0x00, 0xf0, 0x11, 0x00


	//----- nvinfo : EIATTR_KPARAM_INFO
	.align		4
.L_211:
        /*0028*/ 	.byte	0x04, 0x17
        /*002a*/ 	.short	(.L_213 - .L_212)
.L_212:
        /*002c*/ 	.word	0x00000000
        /*0030*/ 	.short	0x0001
        /*0032*/ 	.short	0x0008
        /*0034*/ 	.byte	0x00, 0xf5, 0x21, 0x00


	//----- nvinfo : EIATTR_KPARAM_INFO
	.align		4
.L_213:
        /*0038*/ 	.byte	0x04, 0x17
        /*003a*/ 	.short	(.L_215 - .L_214)
.L_214:
        /*003c*/ 	.word	0x00000000
        /*0040*/ 	.short	0x0000
        /*0042*/ 	.short	0x0000
        /*0044*/ 	.byte	0x00, 0xf5, 0x21, 0x00


	//----- nvinfo : EIATTR_SPARSE_MMA_MASK
	.align		4
.L_215:
        /*0048*/ 	.byte	0x03, 0x50
        /*004a*/ 	.short	0x0000


	//----- nvinfo : EIATTR_MAXREG_COUNT
	.align		4
        /*004c*/ 	.byte	0x03, 0x1b
        /*004e*/ 	.short	0x00ff


	//----- nvinfo : EIATTR_NUM_BARRIERS
	.align		4
        /*0050*/ 	.byte	0x02, 0x4c
        /*0052*/ 	.byte	0x01
	.zero		1


	//----- nvinfo : EIATTR_MERCURY_ISA_VERSION
	.align		4
        /*0054*/ 	.byte	0x03, 0x5f
        /*0056*/ 	.short	0x0101


	//----- nvinfo : EIATTR_COOP_GROUP_MASK_REGIDS
	.align		4
        /*0058*/ 	.byte	0x04, 0x29
        /*005a*/ 	.short	(.L_217 - .L_216)


	//   ....[0]....
.L_216:
        /*005c*/ 	.word	0xffffffff


	//   ....[1]....
        /*0060*/ 	.word	0xffffffff


	//   ....[2]....
        /*0064*/ 	.word	0xffffffff


	//   ....[3]....
        /*0068*/ 	.word	0xffffffff


	//   ....[4]....
        /*006c*/ 	.word	0xffffffff


	//   ....[5]....
        /*0070*/ 	.word	0xffffffff


	//   ....[6]....
        /*0074*/ 	.word	0xffffffff


	//   ....[7]....
        /*0078*/ 	.word	0xffffffff


	//   ....[8]....
        /*007c*/ 	.word	0xffffffff


	//   ....[9]....
        /*0080*/ 	.word	0xffffffff


	//   ....[10]....
        /*0084*/ 	.word	0xffffffff


	//   ....[11]....
        /*0088*/ 	.word	0xffffffff


	//   ....[12]....
        /*008c*/ 	.word	0xffffffff


	//   ....[13]....
        /*0090*/ 	.word	0xffffffff


	//   ....[14]....
        /*0094*/ 	.word	0xffffffff


	//   ....[15]....
        /*0098*/ 	.word	0xffffffff


	//   ....[16]....
        /*009c*/ 	.word	0xffffffff


	//   ....[17]....
        /*00a0*/ 	.word	0xffffffff


	//   ....[18]....
        /*00a4*/ 	.word	0xffffffff


	//   ....[19]....
        /*00a8*/ 	.word	0xffffffff


	//   ....[20]....
        /*00ac*/ 	.word	0xffffffff


	//   ....[21]....
        /*00b0*/ 	.word	0xffffffff


	//   ....[22]....
        /*00b4*/ 	.word	0xffffffff


	//   ....[23]....
        /*00b8*/ 	.word	0xffffffff


	//   ....[24]....
        /*00bc*/ 	.word	0xffffffff


	//   ....[25]....
        /*00c0*/ 	.word	0xffffffff


	//   ....[26]....
        /*00c4*/ 	.word	0xffffffff


	//   ....[27]....
        /*00c8*/ 	.word	0xffffffff


	//   ....[28]....
        /*00cc*/ 	.word	0xffffffff


	//   ....[29]....
        /*00d0*/ 	.word	0xffffffff


	//   ....[30]....
        /*00d4*/ 	.word	0xffffffff


	//   ....[31]....
        /*00d8*/ 	.word	0xffffffff


	//   ....[32]....
        /*00dc*/ 	.word	0xffffffff


	//   ....[33]....
        /*00e0*/ 	.word	0xffffffff


	//   ....[34]....
        /*00e4*/ 	.word	0xffffffff


	//   ....[35]....
        /*00e8*/ 	.word	0xffffffff


	//   ....[36]....
        /*00ec*/ 	.word	0xffffffff


	//   ....[37]....
        /*00f0*/ 	.word	0xffffffff


	//   ....[38]....
        /*00f4*/ 	.word	0xffffffff


	//   ....[39]....
        /*00f8*/ 	.word	0xffffffff


	//   ....[40]....
        /*00fc*/ 	.word	0xffffffff


	//   ....[41]....
        /*0100*/ 	.word	0xffffffff


	//   ....[42]....
        /*0104*/ 	.word	0xffffffff


	//   ....[43]....
        /*0108*/ 	.word	0xffffffff


	//   ....[44]....
        /*010c*/ 	.word	0xffffffff


	//----- nvinfo : EIATTR_COOP_GROUP_INSTR_OFFSETS
	.align		4
.L_217:
        /*0110*/ 	.byte	0x04, 0x28
        /*0112*/ 	.short	(.L_219 - .L_218)


	//   ....[0]....
.L_218:
        /*0114*/ 	.word	0x00000a00


	//   ....[1]....
        /*0118*/ 	.word	0x00000a30


	//   ....[2]....
        /*011c*/ 	.word	0x00000a40


	//   ....[3]....
        /*0120*/ 	.word	0x00000b40


	//   ....[4]....
        /*0124*/ 	.word	0x00000b70


	//   ....[5]....
        /*0128*/ 	.word	0x00000ba0


	//   ....[6]....
        /*012c*/ 	.word	0x00000ca0


	//   ....[7]....
        /*0130*/ 	.word	0x00000cd0


	//   ....[8]....
        /*0134*/ 	.word	0x00000d00


	//   ....[9]....
        /*0138*/ 	.word	0x00000e00


	//   ....[10]....
        /*013c*/ 	.word	0x00000e30


	//   ....[11]....
        /*0140*/ 	.word	0x00000e60


	//   ....[12]....
        /*0144*/ 	.word	0x00000f60


	//   ....[13]....
        /*0148*/ 	.word	0x00000fa0


	//   ....[14]....
        /*014c*/ 	.word	0x00000fd0


	//   ....[15]....
        /*0150*/ 	.word	0x00001b70


	//   ....[16]....
        /*0154*/ 	.word	0x00001b80


	//   ....[17]....
        /*0158*/ 	.word	0x00001b90


	//   ....[18]....
        /*015c*/ 	.word	0x00001c90


	//   ....[19]....
        /*0160*/ 	.word	0x00001cd0


	//   ....[20]....
        /*0164*/ 	.word	0x00001cf0


	//   ....[21]....
        /*0168*/ 	.word	0x00001e00


	//   ....[22]....
        /*016c*/ 	.word	0x00001e40


	//   ....[23]....
        /*0170*/ 	.word	0x00001e60


	//   ....[24]....
        /*0174*/ 	.word	0x00001f70


	//   ....[25]....
        /*0178*/ 	.word	0x00001fb0


	//   ....[26]....
        /*017c*/ 	.word	0x00001fe0


	//   ....[27]....
        /*0180*/ 	.word	0x000020e0


	//   ....[28]....
        /*0184*/ 	.word	0x00002120


	//   ....[29]....
        /*0188*/ 	.word	0x00002150


	//   ....[30]....
        /*018c*/ 	.word	0x00004530


	//   ....[31]....
        /*0190*/ 	.word	0x00004560


	//   ....[32]....
        /*0194*/ 	.word	0x00004570


	//   ....[33]....
        /*0198*/ 	.word	0x00004670


	//   ....[34]....
        /*019c*/ 	.word	0x000046a0


	//   ....[35]....
        /*01a0*/ 	.word	0x000046d0


	//   ....[36]....
        /*01a4*/ 	.word	0x000047d0


	//   ....[37]....
        /*01a8*/ 	.word	0x00004800


	//   ....[38]....
        /*01ac*/ 	.word	0x00004830


	//   ....[39]....
        /*01b0*/ 	.word	0x00004930


	//   ....[40]....
        /*01b4*/ 	.word	0x00004960


	//   ....[41]....
        /*01b8*/ 	.word	0x00004990


	//   ....[42]....
        /*01bc*/ 	.word	0x00004a90


	//   ....[43]....
        /*01c0*/ 	.word	0x00004ad0


	//   ....[44]....
        /*01c4*/ 	.word	0x00004b00


	//----- nvinfo : EIATTR_VRC_CTA_INIT_COUNT
	.align		4
.L_219:
        /*01c8*/ 	.byte	0x02, 0x4a
	.zero		1
	.zero		1


	//----- nvinfo : EIATTR_EXIT_INSTR_OFFSETS
	.align		4
        /*01cc*/ 	.byte	0x04, 0x1c
        /*01ce*/ 	.short	(.L_221 - .L_220)


	//   ....[0]....
.L_220:
        /*01d0*/ 	.word	0x00000030


	//   ....[1]....
        /*01d4*/ 	.word	0x000055e0


	//   ....[2]....
        /*01d8*/ 	.word	0x00005640


	//----- nvinfo : EIATTR_MAX_THREADS
	.align		4
.L_221:
        /*01dc*/ 	.byte	0x04, 0x05
        /*01de*/ 	.short	(.L_223 - .L_222)
.L_222:
        /*01e0*/ 	.word	0x00000100
        /*01e4*/ 	.word	0x00000001
        /*01e8*/ 	.word	0x00000001


	//----- nvinfo : EIATTR_CRS_STACK_SIZE
	.align		4
.L_223:
        /*01ec*/ 	.byte	0x04, 0x1e
        /*01ee*/ 	.short	(.L_225 - .L_224)
.L_224:
        /*01f0*/ 	.word	0x00000000


	//----- nvinfo : EIATTR_CBANK_PARAM_SIZE
	.align		4
.L_225:
        /*01f4*/ 	.byte	0x03, 0x19
        /*01f6*/ 	.short	0x0015


	//----- nvinfo : EIATTR_PARAM_CBANK
	.align		4
        /*01f8*/ 	.byte	0x04, 0x0a
        /*01fa*/ 	.short	(.L_227 - .L_226)
	.align		4
.L_226:
        /*01fc*/ 	.word	index@(.nv.constant0._ZN6thrust24THRUST_300001_SM_1000_NS8cuda_cub4core6detail13_kernel_agentINS1_8__reduce11ReduceAgentIPN4cuda3std3__45tupleIJflEEESC_SB_iNS1_9__extrema9arg_min_fIflNS9_4lessIfEEEEEEJSC_SC_iSH_EEEvDpT0_)
        /*0200*/ 	.short	0x0380
        /*0202*/ 	.short	0x0015


	//----- nvinfo : EIATTR_SW_WAR
	.align		4
.L_227:
        /*0204*/ 	.byte	0x04, 0x36
        /*0206*/ 	.short	(.L_229 - .L_228)
.L_228:
        /*0208*/ 	.word	0x00000008
.L_229:


//--------------------- .nv.info._ZN6thrust24THRUST_300001_SM_1000_NS8cuda_cub4core6detail13_kernel_agentINS1_8__reduce10DrainAgentIiEEJN3cub18CUB_300001_SM_10009GridQueueIjEEiEEEvDpT0_ --------------------------
	.section	.nv.info._ZN6thrust24THRUST_300001_SM_1000_NS8cuda_cub4core6detail13_kernel_agentINS1_8__reduce10DrainAgentIiEEJN3cub18CUB_300001_SM_10009GridQueueIjEEiEEEvDpT0_,"",@"SHT_CUDA_INFO"
	.sectionflags	@""
	.align	4


	//----- nvinfo : EIATTR_CUDA_API_VERSION
	.align		4
        /*0000*/ 	.byte	0x04, 0x37
        /*0002*/ 	.short	(.L_231 - .L_230)
.L_230:
        /*0004*/ 	.word	0x00000082


	//----- nvinfo : EIATTR_KPARAM_INFO
	.align		4
.L_231:
        /*0008*/ 	.byte	0x04, 0x17
        /*000a*/ 	.short	(.L_233 - .L_232)
.L_232:
        /*000c*/ 	.word	0x00000000
        /*0010*/ 	.short	0x0001
        /*0012*/ 	.short	0x0008
        /*0014*/ 	.byte	0x00, 0xf0, 0x11, 0x00


	//----- nvinfo : EIATTR_KPARAM_INFO
	.align		4
.L_233:
        /*0018*/ 	.byte	0x04, 0x17
        /*001a*/ 	.short	(.L_235 - .L_234)
.L_234:
        /*001c*/ 	.word	0x00000000
        /*0020*/ 	.short	0x0000
        /*0022*/ 	.short	0x0000
        /*0024*/ 	.byte	0x00, 0xf0, 0x21, 0x00


	//----- nvinfo : EIATTR_SPARSE_MMA_MASK
	.align		4
.L_235:
        /*0028*/ 	.byte	0x03, 0x50
        /*002a*/ 	.short	0x0000


	//----- nvinfo : EIATTR_MAXREG_COUNT
	.align		4
        /*002c*/ 	.byte	0x03, 0x1b
        /*002e*/ 	.short	0x00ff


	//----- nvinfo : EIATTR_MERCURY_ISA_VERSION
	.align		4
        /*0030*/ 	.byte	0x03, 0x5f
        /*0032*/ 	.short	0x0101


	//----- nvinfo : EIATTR_VRC_CTA_INIT_COUNT
	.align		4
        /*0034*/ 	.byte	0x02, 0x4a
	.zero		1
	.zero		1


	//----- nvinfo : EIATTR_EXIT_INSTR_OFFSETS
	.align		4
        /*0038*/ 	.byte	0x04, 0x1c
        /*003a*/ 	.short	(.L_237 - .L_236)


	//   ....[0]....
.L_236:
        /*003c*/ 	.word	0x00000060


	//----- nvinfo : EIATTR_MAX_THREADS
	.align		4
.L_237:
        /*0040*/ 	.byte	0x04, 0x05
        /*0042*/ 	.short	(.L_239 - .L_238)
.L_238:
        /*0044*/ 	.word	0x00000001
        /*0048*/ 	.word	0x00000001
        /*004c*/ 	.word	0x00000001


	//----- nvinfo : EIATTR_CBANK_PARAM_SIZE
	.align		4
.L_239:
        /*0050*/ 	.byte	0x03, 0x19
        /*0052*/ 	.short	0x000c


	//----- nvinfo : EIATTR_PARAM_CBANK
	.align		4
        /*0054*/ 	.byte	0x04, 0x0a
        /*0056*/ 	.short	(.L_241 - .L_240)
	.align		4
.L_240:
        /*0058*/ 	.word	index@(.nv.constant0._ZN6thrust24THRUST_300001_SM_1000_NS8cuda_cub4core6detail13_kernel_agentINS1_8__reduce10DrainAgentIiEEJN3cub18CUB_300001_SM_10009GridQueueIjEEiEEEvDpT0_)
        /*005c*/ 	.short	0x0380
        /*005e*/ 	.short	0x000c


	//----- nvinfo : EIATTR_SW_WAR
	.align		4
.L_241:
        /*0060*/ 	.byte	0x04, 0x36
        /*0062*/ 	.short	(.L_243 - .L_242)
.L_242:
        /*0064*/ 	.word	0x00000008
.L_243:


//--------------------- .nv.info._ZN6thrust24THRUST_300001_SM_1000_NS8cuda_cub4core6detail13_kernel_agentINS1_8__reduce11ReduceAgentINS0_12zip_iteratorIN4cuda3std3__45tupleIJPfNS0_17counting_iteratorIlNS0_11use_defaultESE_SE_EEEEEEEPNSB_IJflEEESI_iNS1_9__extrema9arg_min_fIflNSA_4lessIfEEEEEEJSH_SJ_iN3cub18CUB_300001_SM_100013GridEvenShareIiEENSR_9GridQueueIjEESO_EEEvDpT0_ --------------------------
	.section	.nv.info._ZN6thrust24THRUST_300001_SM_1000_NS8cuda_cub4core6detail13_kernel_agentINS1_8__reduce11ReduceAgentINS0_12zip_iteratorIN4cuda3std3__45tupleIJPfNS0_17counting_iteratorIlNS0_11use_defaultESE_SE_EEEEEEEPNSB_IJflEEESI_iNS1_9__extrema9arg_min_fIflNSA_4lessIfEEEEEEJSH_SJ_iN3cub18CUB_300001_SM_100013GridEvenShareIiEENSR_9GridQueueIjEESO_EEEvDpT0_,"",@"SHT_CUDA_INFO"
	.sectionflags	@""
	.align	4


	//----- nvinfo : EIATTR_CUDA_API_VERSION
	.align		4
        /*0000*/ 	.byte	0x04, 0x37
        /*0002*/ 	.short	(.L_245 - .L_244)
.L_244:
        /*0004*/ 	.word	0x00000082


	//----- nvinfo : EIATTR_KPARAM_INFO
	.align		4
.L_245:
        /*0008*/ 	.byte	0x04, 0x17
        /*000a*/ 	.short	(.L_247 - .L_246)
.L_246:
        /*000c*/ 	.word	0x00000000
        /*0010*/ 	.short	0x0005
        /*0012*/ 	.short	0x0050
        /*0014*/ 	.byte	0x00, 0xf0, 0x05, 0x00


	//----- nvinfo : EIATTR_KPARAM_INFO
	.align		4
.L_247:
        /*0018*/ 	.byte	0x04, 0x17
        /*001a*/ 	.short	(.L_249 - .L_248)
.L_248:
        /*001c*/ 	.word	0x00000000
        /*0020*/ 	.short	0x0004
        /*0022*/ 	.short	0x0048
        /*0024*/ 	.byte	0x00, 0xf0, 0x21, 0x00


	//----- nvinfo : EIATTR_KPARAM_INFO
	.align		4
.L_249:
        /*0028*/ 	.byte	0x04, 0x17
        /*002a*/ 	.short	(.L_251 - .L_250)
.L_250:
        /*002c*/ 	.word	0x00000000
        /*0030*/ 	.short	0x0003
        /*0032*/ 	.short	0x001c
        /*0034*/ 	.byte	0x00, 0xf0, 0xa1, 0x00


	//----- nvinfo : EIATTR_KPARAM_INFO
	.align		4
.L_251:
        /*0038*/ 	.byte	0x04, 0x17
        /*003a*/ 	.short	(.L_253 - .L_252)
.L_252:
        /*003c*/ 	.word	0x00000000
        /*0040*/ 	.short	0x0002
        /*0042*/ 	.short	0x0018
        /*0044*/ 	.byte	0x00, 0xf0, 0x11, 0x00


	//----- nvinfo : EIATTR_KPARAM_INFO
	.align		4
.L_253:
        /*0048*/ 	.byte	0x04, 0x17
        /*004a*/ 	.short	(.L_255 - .L_254)
.L_254:
        /*004c*/ 	.word	0x00000000
        /*0050*/ 	.short	0x0001
        /*0052*/ 	.short	0x0010
        /*0054*/ 	.byte	0x00, 0xf5, 0x21, 0x00


	//----- nvinfo : EIATTR_KPARAM_INFO
	.align		4
.L_255:
        /*0058*/ 	.byte	0x04, 0x17
        /*005a*/ 	.short	(.L_257 - .L_256)
.L_256:
        /*005c*/ 	.word	0x00000000
        /*0060*/ 	.short	0x0000
        /*0062*/ 	.short	0x0000
        /*0064*/ 	.byte	0x00, 0xf0, 0x41, 0x00


	//----- nvinfo : EIATTR_SPARSE_MMA_MASK
	.align		4
.L_257:
        /*0068*/ 	.byte	0x03, 0x50
        /*006a*/ 	.short	0x0000


	//----- nvinfo : EIATTR_MAXREG_COUNT
	.align		4
        /*006c*/ 	.byte	0x03, 0x1b
        /*006e*/ 	.short	0x00ff


	//----- nvinfo : EIATTR_NUM_BARRIERS
	.align		4
        /*0070*/ 	.byte	0x02, 0x4c
        /*0072*/ 	.byte	0x01
	.zero		1


	//----- nvinfo : EIATTR_MERCURY_ISA_VERSION
	.align		4
        /*0074*/ 	.byte	0x03, 0x5f
        /*0076*/ 	.short	0x0101


	//----- nvinfo : EIATTR_COOP_GROUP_MASK_REGIDS
	.align		4
        /*0078*/ 	.byte	0x04, 0x29
        /*007a*/ 	.short	(.L_259 - .L_258)


	//   ....[0]....
.L_258:
        /*007c*/ 	.word	0xffffffff


	//   ....[1]....
        /*0080*/ 	.word	0xffffffff


	//   ....[2]....
        /*0084*/ 	.word	0xffffffff


	//   ....[3]....
        /*0088*/ 	.word	0xffffffff


	//   ....[4]....
        /*008c*/ 	.word	0xffffffff


	//   ....[5]....
        /*0090*/ 	.word	0xffffffff


	//   ....[6]....
        /*0094*/ 	.word	0xffffffff


	//   ....[7]....
        /*0098*/ 	.word	0xffffffff


	//   ....[8]....
        /*009c*/ 	.word	0xffffffff


	//   ....[9]....
        /*00a0*/ 	.word	0xffffffff


	//   ....[10]....
        /*00a4*/ 	.word	0xffffffff


	//   ....[11]....
        /*00a8*/ 	.word	0xffffffff


	//   ....[12]....
        /*00ac*/ 	.word	0xffffffff


	//   ....[13]....
        /*00b0*/ 	.word	0xffffffff


	//   ....[14]....
        /*00b4*/ 	.word	0xffffffff


	//   ....[15]....
        /*00b8*/ 	.word	0xffffffff


	//   ....[16]....
        /*00bc*/ 	.word	0xffffffff


	//   ....[17]....
        /*00c0*/ 	.word	0xffffffff


	//   ....[18]....
        /*00c4*/ 	.word	0xffffffff


	//   ....[19]....
        /*00c8*/ 	.word	0xffffffff


	//   ....[20]....
        /*00cc*/ 	.word	0xffffffff


	//   ....[21]....
        /*00d0*/ 	.word	0xffffffff


	//   ....[22]....
        /*00d4*/ 	.word	0xffffffff


	//   ....[23]....
        /*00d8*/ 	.word	0xffffffff


	//   ....[24]....
        /*00dc*/ 	.word	0xffffffff


	//   ....[25]....
        /*00e0*/ 	.word	0xffffffff


	//   ....[26]....
        /*00e4*/ 	.word	0xffffffff


	//   ....[27]....
        /*00e8*/ 	.word	0xffffffff


	//   ....[28]....
        /*00ec*/ 	.word	0xffffffff


	//   ....[29]....
        /*00f0*/ 	.word	0xffffffff


	//   ....[30]....
        /*00f4*/ 	.word	0xffffffff


	//   ....[31]....
        /*00f8*/ 	.word	0xffffffff


	//   ....[32]....
        /*00fc*/ 	.word	0xffffffff


	//   ....[33]....
        /*0100*/ 	.word	0xffffffff


	//   ....[34]....
        /*0104*/ 	.word	0xffffffff


	//   ....[35]....
        /*0108*/ 	.word	0xffffffff


	//   ....[36]....
        /*010c*/ 	.word	0xffffffff


	//   ....[37]....
        /*0110*/ 	.word	0xffffffff


	//   ....[38]....
        /*0114*/ 	.word	0xffffffff


	//   ....[39]....
        /*0118*/ 	.word	0xffffffff


	//   ....[40]....
        /*011c*/ 	.word	0xffffffff


	//   ....[41]....
        /*0120*/ 	.word	0xffffffff


	//   ....[42]....
        /*0124*/ 	.word	0xffffffff


	//   ....[43]....
        /*0128*/ 	.word	0xffffffff


	//   ....[44]....
        /*012c*/ 	.word	0xffffffff


	//----- nvinfo : EIATTR_COOP_GROUP_INSTR_OFFSETS
	.align		4
.L_259:
        /*0130*/ 	.byte	0x04, 0x28
        /*0132*/ 	.short	(.L_261 - .L_260)


	//   ....[0]....
.L_260:
        /*0134*/ 	.word	0x00000b40


	//   ....[1]....
        /*0138*/ 	.word	0x00000b70


	//   ....[2]....
        /*013c*/ 	.word	0x00000b80


	//   ....[3]....
        /*0140*/ 	.word	0x00000c80


	//   ....[4]....
        /*0144*/ 	.word	0x00000cb0


	//   ....[5]....
        /*0148*/ 	.word	0x00000ce0


	//   ....[6]....
        /*014c*/ 	.word	0x00000de0


	//   ....[7]....
        /*0150*/ 	.word	0x00000e10


	//   ....[8]....
        /*0154*/ 	.word	0x00000e40


	//   ....[9]....
        /*0158*/ 	.word	0x00000f40


	//   ....[10]....
        /*015c*/ 	.word	0x00000f70


	//   ....[11]....
        /*0160*/ 	.word	0x00000fa0


	//   ....[12]....
        /*0164*/ 	.word	0x000010a0


	//   ....[13]....
        /*0168*/ 	.word	0x000010e0


	//   ....[14]....
        /*016c*/ 	.word	0x00001110


	//   ....[15]....
        /*0170*/ 	.word	0x00001cb0


	//   ....[16]....
        /*0174*/ 	.word	0x00001cc0


	//   ....[17]....
        /*0178*/ 	.word	0x00001cd0


	//   ....[18]....
        /*017c*/ 	.word	0x00001dd0


	//   ....[19]....
        /*0180*/ 	.word	0x00001e10


	//   ....[20]....
        /*0184*/ 	.word	0x00001e30


	//   ....[21]....
        /*0188*/ 	.word	0x00001f40


	//   ....[22]....
        /*018c*/ 	.word	0x00001f80


	//   ....[23]....
        /*0190*/ 	.word	0x00001fa0


	//   ....[24]....
        /*0194*/ 	.word	0x000020b0


	//   ....[25]....
        /*0198*/ 	.word	0x000020f0


	//   ....[26]....
        /*019c*/ 	.word	0x00002110


	//   ....[27]....
        /*01a0*/ 	.word	0x00002220


	//   ....[28]....
        /*01a4*/ 	.word	0x00002260


	//   ....[29]....
        /*01a8*/ 	.word	0x00002290


	//   ....[30]....
        /*01ac*/ 	.word	0x00004810


	//   ....[31]....
        /*01b0*/ 	.word	0x00004840


	//   ....[32]....
        /*01b4*/ 	.word	0x00004850


	//   ....[33]....
        /*01b8*/ 	.word	0x00004950


	//   ....[34]....
        /*01bc*/ 	.word	0x00004980


	//   ....[35]....
        /*01c0*/ 	.word	0x000049b0


	//   ....[36]....
        /*01c4*/ 	.word	0x00004ab0


	//   ....[37]....
        /*01c8*/ 	.word	0x00004ae0


	//   ....[38]....
        /*01cc*/ 	.word	0x00004b10


	//   ....[39]....
        /*01d0*/ 	.word	0x00004c10


	//   ....[40]....
        /*01d4*/ 	.word	0x00004c40


	//   ....[41]....
        /*01d8*/ 	.word	0x00004c70


	//   ....[42]....
        /*01dc*/ 	.word	0x00004d70


	//   ....[43]....
        /*01e0*/ 	.word	0x00004db0


	//   ....[44]....
        /*01e4*/ 	.word	0x00004de0


	//----- nvinfo : EIATTR_VRC_CTA_INIT_COUNT
	.align		4
.L_261:
        /*01e8*/ 	.byte	0x02, 0x4a
	.zero		1
	.zero		1


	//----- nvinfo : EIATTR_EXIT_INSTR_OFFSETS
	.align		4
        /*01ec*/ 	.byte	0x04, 0x1c
        /*01ee*/ 	.short	(.L_263 - .L_262)


	//   ....[0]....
.L_262:
        /*01f0*/ 	.word	0x000058a0


	//   ....[1]....
        /*01f4*/ 	.word	0x00005920


	//----- nvinfo : EIATTR_MAX_THREADS
	.align		4
.L_263:
        /*01f8*/ 	.byte	0x04, 0x05
        /*01fa*/ 	.short	(.L_265 - .L_264)
.L_264:
        /*01fc*/ 	.word	0x00000100
        /*0200*/ 	.word	0x00000001
        /*0204*/ 	.word	0x00000001


	//----- nvinfo : EIATTR_CRS_STACK_SIZE
	.align		4
.L_265:
        /*0208*/ 	.byte	0x04, 0x1e
        /*020a*/ 	.short	(.L_267 - .L_266)
.L_266:
        /*020c*/ 	.word	0x00000000


	//----- nvinfo : EIATTR_CBANK_PARAM_SIZE
	.align		4
.L_267:
        /*0210*/ 	.byte	0x03, 0x19
        /*0212*/ 	.short	0x0051


	//----- nvinfo : EIATTR_PARAM_CBANK
	.align		4
        /*0214*/ 	.byte	0x04, 0x0a
        /*0216*/ 	.short	(.L_269 - .L_268)
	.align		4
.L_268:
        /*0218*/ 	.word	index@(.nv.constant0._ZN6thrust24THRUST_300001_SM_1000_NS8cuda_cub4core6detail13_kernel_agentINS1_8__reduce11ReduceAgentINS0_12zip_iteratorIN4cuda3std3__45tupleIJPfNS0_17counting_iteratorIlNS0_11use_defaultESE_SE_EEEEEEEPNSB_IJflEEESI_iNS1_9__extrema9arg_min_fIflNSA_4lessIfEEEEEEJSH_SJ_iN3cub18CUB_300001_SM_100013GridEvenShareIiEENSR_9GridQueueIjEESO_EEEvDpT0_)
        /*021c*/ 	.short	0x0380
        /*021e*/ 	.short	0x0051


	//----- nvinfo : EIATTR_SW_WAR
	.align		4
.L_269:
        /*0220*/ 	.byte	0x04, 0x36
        /*0222*/ 	.short	(.L_271 - .L_270)
.L_270:
        /*0224*/ 	.word	0x00000008
.L_271:


//--------------------- .nv.info._ZN6thrust24THRUST_300001_SM_1000_NS8cuda_cub4core6detail13_kernel_agentINS1_8__reduce11ReduceAgentINS0_12zip_iteratorIN4cuda3std3__45tupleIJPfNS0_17counting_iteratorIlNS0_11use_defaultESE_SE_EEEEEEEPNSB_IJflEEESI_iNS1_9__extrema9arg_min_fIflNSA_4lessIfEEEEEEJSH_SJ_iSO_EEEvDpT0_ --------------------------
	.section	.nv.info._ZN6thrust24THRUST_300001_SM_1000_NS8cuda_cub4core6detail13_kernel_agentINS1_8__reduce11ReduceAgentINS0_12zip_iteratorIN4cuda3std3__45tupleIJPfNS0_17counting_iteratorIlNS0_11use_defaultESE_SE_EEEEEEEPNSB_IJflEEESI_iNS1_9__extrema9arg_min_fIflNSA_4lessIfEEEEEEJSH_SJ_iSO_EEEvDpT0_,"",@"SHT_CUDA_INFO"
	.sectionflags	@""
	.align	4


	//----- nvinfo : EIATTR_CUDA_API_VERSION
	.align		4
        /*0000*/ 	.byte	0x04, 0x37
        /*0002*/ 	.short	(.L_273 - .L_272)
.L_272:
        /*0004*/ 	.word	0x00000082


	//----- nvinfo : EIATTR_KPARAM_INFO
	.align		4
.L_273:
        /*0008*/ 	.byte	0x04, 0x17
        /*000a*/ 	.short	(.L_275 - .L_274)
.L_274:
        /*000c*/ 	.word	0x00000000
        /*0010*/ 	.short	0x0003
        /*0012*/ 	.short	0x001c
        /*0014*/ 	.byte	0x00, 0xf0, 0x05, 0x00


	//----- nvinfo : EIATTR_KPARAM_INFO
	.align		4
.L_275:
        /*0018*/ 	.byte	0x04, 0x17
        /*001a*/ 	.short	(.L_277 - .L_276)
.L_276:
        /*001c*/ 	.word	0x00000000
        /*0020*/ 	.short	0x0002
        /*0022*/ 	.short	0x0018
        /*0024*/ 	.byte	0x00, 0xf0, 0x11, 0x00


	//----- nvinfo : EIATTR_KPARAM_INFO
	.align		4
.L_277:
        /*0028*/ 	.byte	0x04, 0x17
        /*002a*/ 	.short	(.L_279 - .L_278)
.L_278:
        /*002c*/ 	.word	0x00000000
        /*0030*/ 	.short	0x0001
        /*0032*/ 	.short	0x0010
        /*0034*/ 	.byte	0x00, 0xf5, 0x21, 0x00


	//----- nvinfo : EIATTR_KPARAM_INFO
	.align		4
.L_279:
        /*0038*/ 	.byte	0x04, 0x17
        /*003a*/ 	.short	(.L_281 - .L_280)
.L_280:
        /*003c*/ 	.word	0x00000000
        /*0040*/ 	.short	0x0000
        /*0042*/ 	.short	0x0000
        /*0044*/ 	.byte	0x00, 0xf0, 0x41, 0x00


	//----- nvinfo : EIATTR_SPARSE_MMA_MASK
	.align		4
.L_281:
        /*0048*/ 	.byte	0x03, 0x50
        /*004a*/ 	.short	0x0000


	//----- nvinfo : EIATTR_MAXREG_COUNT
	.align		4
        /*004c*/ 	.byte	0x03, 0x1b
        /*004e*/ 	.short	0x00ff


	//----- nvinfo : EIATTR_NUM_BARRIERS
	.align		4
        /*0050*/ 	.byte	0x02, 0x4c
        /*0052*/ 	.byte	0x01
	.zero		1


	//----- nvinfo : EIATTR_MERCURY_ISA_VERSION
	.align		4
        /*0054*/ 	.byte	0x03, 0x5f
        /*0056*/ 	.short	0x0101


	//----- nvinfo : EIATTR_COOP_GROUP_MASK_REGIDS
	.align		4
        /*0058*/ 	.byte	0x04, 0x29
        /*005a*/ 	.short	(.L_283 - .L_282)


	//   ....[0]....
.L_282:
        /*005c*/ 	.word	0xffffffff


	//   ....[1]....
        /*0060*/ 	.word	0xffffffff


	//   ....[2]....
        /*0064*/ 	.word	0xffffffff


	//   ....[3]....
        /*0068*/ 	.word	0xffffffff


	//   ....[4]....
        /*006c*/ 	.word	0xffffffff


	//   ....[5]....
        /*0070*/ 	.word	0xffffffff


	//   ....[6]....
        /*0074*/ 	.word	0xffffffff


	//   ....[7]....
        /*0078*/ 	.word	0xffffffff


	//   ....[8]....
        /*007c*/ 	.word	0xffffffff


	//   ....[9]....
        /*0080*/ 	.word	0xffffffff


	//   ....[10]....
        /*0084*/ 	.word	0xffffffff


	//   ....[11]....
        /*0088*/ 	.word	0xffffffff


	//   ....[12]....
        /*008c*/ 	.word	0xffffffff


	//   ....[13]....
        /*0090*/ 	.word	0xffffffff


	//   ....[14]....
        /*0094*/ 	.word	0xffffffff


	//   ....[15]....
        /*0098*/ 	.word	0xffffffff


	//   ....[16]....
        /*009c*/ 	.word	0xffffffff


	//   ....[17]....
        /*00a0*/ 	.word	0xffffffff


	//   ....[18]....
        /*00a4*/ 	.word	0xffffffff


	//   ....[19]....
        /*00a8*/ 	.word	0xffffffff


	//   ....[20]....
        /*00ac*/ 	.word	0xffffffff


	//   ....[21]....
        /*00b0*/ 	.word	0xffffffff


	//   ....[22]....
        /*00b4*/ 	.word	0xffffffff


	//   ....[23]....
        /*00b8*/ 	.word	0xffffffff


	//   ....[24]....
        /*00bc*/ 	.word	0xffffffff


	//   ....[25]....
        /*00c0*/ 	.word	0xffffffff


	//   ....[26]....
        /*00c4*/ 	.word	0xffffffff


	//   ....[27]....
        /*00c8*/ 	.word	0xffffffff


	//   ....[28]....
        /*00cc*/ 	.word	0xffffffff


	//   ....[29]....
        /*00d0*/ 	.word	0xffffffff


	//   ....[30]....
        /*00d4*/ 	.word	0xffffffff


	//   ....[31]....
        /*00d8*/ 	.word	0xffffffff


	//   ....[32]....
        /*00dc*/ 	.word	0xffffffff


	//   ....[33]....
        /*00e0*/ 	.word	0xffffffff


	//   ....[34]....
        /*00e4*/ 	.word	0xffffffff


	//   ....[35]....
        /*00e8*/ 	.word	0xffffffff


	//   ....[36]....
        /*00ec*/ 	.word	0xffffffff


	//   ....[37]....
        /*00f0*/ 	.word	0xffffffff


	//   ....[38]....
        /*00f4*/ 	.word	0xffffffff


	//   ....[39]....
        /*00f8*/ 	.word	0xffffffff


	//   ....[40]....
        /*00fc*/ 	.word	0xffffffff


	//   ....[41]....
        /*0100*/ 	.word	0xffffffff


	//   ....[42]....
        /*0104*/ 	.word	0xffffffff


	//   ....[43]....
        /*0108*/ 	.word	0xffffffff


	//   ....[44]....
        /*010c*/ 	.word	0xffffffff


	//----- nvinfo : EIATTR_COOP_GROUP_INSTR_OFFSETS
	.align		4
.L_283:
        /*0110*/ 	.byte	0x04, 0x28
        /*0112*/ 	.short	(.L_285 - .L_284)


	//   ....[0]....
.L_284:
        /*0114*/ 	.word	0x00000b10


	//   ....[1]....
        /*0118*/ 	.word	0x00000b40


	//   ....[2]....
        /*011c*/ 	.word	0x00000b50


	//   ....[3]....
        /*0120*/ 	.word	0x00000c50


	//   ....[4]....
        /*0124*/ 	.word	0x00000c80


	//   ....[5]....
        /*0128*/ 	.word	0x00000cb0


	//   ....[6]....
        /*012c*/ 	.word	0x00000db0


	//   ....[7]....
        /*0130*/ 	.word	0x00000de0


	//   ....[8]....
        /*0134*/ 	.word	0x00000e10


	//   ....[9]....
        /*0138*/ 	.word	0x00000f10


	//   ....[10]....
        /*013c*/ 	.word	0x00000f40


	//   ....[11]....
        /*0140*/ 	.word	0x00000f70


	//   ....[12]....
        /*0144*/ 	.word	0x00001070


	//   ....[13]....
        /*0148*/ 	.word	0x000010b0


	//   ....[14]....
        /*014c*/ 	.word	0x000010e0


	//   ....[15]....
        /*0150*/ 	.word	0x00001c80


	//   ....[16]....
        /*0154*/ 	.word	0x00001c90


	//   ....[17]....
        /*0158*/ 	.word	0x00001ca0


	//   ....[18]....
        /*015c*/ 	.word	0x00001da0


	//   ....[19]....
        /*0160*/ 	.word	0x00001de0


	//   ....[20]....
        /*0164*/ 	.word	0x00001e00


	//   ....[21]....
        /*0168*/ 	.word	0x00001f10


	//   ....[22]....
        /*016c*/ 	.word	0x00001f50


	//   ....[23]....
        /*0170*/ 	.word	0x00001f70


	//   ....[24]....
        /*0174*/ 	.word	0x00002080


	//   ....[25]....
        /*0178*/ 	.word	0x000020c0


	//   ....[26]....
        /*017c*/ 	.word	0x000020f0


	//   ....[27]....
        /*0180*/ 	.word	0x000021f0


	//   ....[28]....
        /*0184*/ 	.word	0x00002230


	//   ....[29]....
        /*0188*/ 	.word	0x00002260


	//   ....[30]....
        /*018c*/ 	.word	0x000045f0


	//   ....[31]....
        /*0190*/ 	.word	0x00004620


	//   ....[32]....
        /*0194*/ 	.word	0x00004630


	//   ....[33]....
        /*0198*/ 	.word	0x00004730


	//   ....[34]....
        /*019c*/ 	.word	0x00004760


	//   ....[35]....
        /*01a0*/ 	.word	0x00004790


	//   ....[36]....
        /*01a4*/ 	.word	0x00004890


	//   ....[37]....
        /*01a8*/ 	.word	0x000048c0


	//   ....[38]....
        /*01ac*/ 	.word	0x000048f0


	//   ....[39]....
        /*01b0*/ 	.word	0x000049f0


	//   ....[40]....
        /*01b4*/ 	.word	0x00004a20


	//   ....[41]....
        /*01b8*/ 	.word	0x00004a50


	//   ....[42]....
        /*01bc*/ 	.word	0x00004b50


	//   ....[43]....
        /*01c0*/ 	.word	0x00004b90


	//   ....[44]....
        /*01c4*/ 	.word	0x00004bc0


	//----- nvinfo : EIATTR_VRC_CTA_INIT_COUNT
	.align		4
.L_285:
        /*01c8*/ 	.byte	0x02, 0x4a
	.zero		1
	.zero		1


	//----- nvinfo : EIATTR_EXIT_INSTR_OFFSETS
	.align		4
        /*01cc*/ 	.byte	0x04, 0x1c
        /*01ce*/ 	.short	(.L_287 - .L_286)


	//   ....[0]....
.L_286:
        /*01d0*/ 	.word	0x00000030


	//   ....[1]....
        /*01d4*/ 	.word	0x000056a0


	//   ....[2]....
        /*01d8*/ 	.word	0x00005700


	//----- nvinfo : EIATTR_MAX_THREADS
	.align		4
.L_287:
        /*01dc*/ 	.byte	0x04, 0x05
        /*01de*/ 	.short	(.L_289 - .L_288)
.L_288:
        /*01e0*/ 	.word	0x00000100
        /*01e4*/ 	.word	0x00000001
        /*01e8*/ 	.word	0x00000001


	//----- nvinfo : EIATTR_CRS_STACK_SIZE
	.align		4
.L_289:
        /*01ec*/ 	.byte	0x04, 0x1e
        /*01ee*/ 	.short	(.L_291 - .L_290)
.L_290:
        /*01f0*/ 	.word	0x00000000


	//----- nvinfo : EIATTR_CBANK_PARAM_SIZE
	.align		4
.L_291:
        /*01f4*/ 	.byte	0x03, 0x19
        /*01f6*/ 	.short	0x001d


	//----- nvinfo : EIATTR_PARAM_CBANK
	.align		4
        /*01f8*/ 	.byte	0x04, 0x0a
        /*01fa*/ 	.short	(.L_293 - .L_292)
	.align		4
.L_292:
        /*01fc*/ 	.word	index@(.nv.constant0._ZN6thrust24THRUST_300001_SM_1000_NS8cuda_cub4core6detail13_kernel_agentINS1_8__reduce11ReduceAgentINS0_12zip_iteratorIN4cuda3std3__45tupleIJPfNS0_17counting_iteratorIlNS0_11use_defaultESE_SE_EEEEEEEPNSB_IJflEEESI_iNS1_9__extrema9arg_min_fIflNSA_4lessIfEEEEEEJSH_SJ_iSO_EEEvDpT0_)
        /*0200*/ 	.short	0x0380
        /*0202*/ 	.short	0x001d


	//----- nvinfo : EIATTR_SW_WAR
	.align		4
.L_293:
        /*0204*/ 	.byte	0x04, 0x36
        /*0206*/ 	.short	(.L_295 - .L_294)
.L_294:
        /*0208*/ 	.word	0x00000008
.L_295:


//--------------------- .nv.info._Z6kernelPfy     --------------------------
	.section	.nv.info._Z6kernelPfy,"",@"SHT_CUDA_INFO"
	.sectionflags	@""
	.align	4


	//----- nvinfo : EIATTR_CUDA_API_VERSION
	.align		4
        /*0000*/ 	.byte	0x04, 0x37
        /*0002*/ 	.short	(.L_297 - .L_296)
.L_296:
        /*0004*/ 	.word	0x00000082


	//----- nvinfo : EIATTR_KPARAM_INFO
	.align		4
.L_297:
        /*0008*/ 	.byte	0x04, 0x17
        /*000a*/ 	.short	(.L_299 - .L_298)
.L_298:
        /*000c*/ 	.word	0x00000000
        /*0010*/ 	.short	0x0001
        /*0012*/ 	.short	0x0008
        /*0014*/ 	.byte	0x00, 0xf0, 0x21, 0x00


	//----- nvinfo : EIATTR_KPARAM_INFO
	.align		4
.L_299:
        /*0018*/ 	.byte	0x04, 0x17
        /*001a*/ 	.short	(.L_301 - .L_300)
.L_300:
        /*001c*/ 	.word	0x00000000
        /*0020*/ 	.short	0x0000
        /*0022*/ 	.short	0x0000
        /*0024*/ 	.byte	0x00, 0xf5, 0x21, 0x00


	//----- nvinfo : EIATTR_SPARSE_MMA_MASK
	.align		4
.L_301:
        /*0028*/ 	.byte	0x03, 0x50
        /*002a*/ 	.short	0x0000


	//----- nvinfo : EIATTR_MAXREG_COUNT
	.align		4
        /*002c*/ 	.byte	0x03, 0x1b
        /*002e*/ 	.short	0x00ff


	//----- nvinfo : EIATTR_NUM_BARRIERS
	.align		4
        /*0030*/ 	.byte	0x02, 0x4c
        /*0032*/ 	.byte	0x01
	.zero		1


	//----- nvinfo : EIATTR_MERCURY_ISA_VERSION
	.align		4
        /*0034*/ 	.byte	0x03, 0x5f
        /*0036*/ 	.short	0x0101


	//----- nvinfo : EIATTR_INT_WARP_WIDE_INSTR_OFFSETS
	.align		4
        /*0038*/ 	.byte	0x04, 0x31
        /*003a*/ 	.short	(.L_303 - .L_302)


	//   ....[0]....
.L_302:
        /*003c*/ 	.word	0x00001d60


	//   ....[1]....
        /*0040*/ 	.word	0x00001d70


	//   ....[2]....
        /*0044*/ 	.word	0x00001e40


	//   ....[3]....
        /*0048*/ 	.word	0x00001e50


	//----- nvinfo : EIATTR_VRC_CTA_INIT_COUNT
	.align		4
.L_303:
        /*004c*/ 	.byte	0x02, 0x4a
	.zero		1
	.zero		1


	//----- nvinfo : EIATTR_EXIT_INSTR_OFFSETS
	.align		4
        /*0050*/ 	.byte	0x04, 0x1c
        /*0052*/ 	.short	(.L_305 - .L_304)


	//   ....[0]....
.L_304:
        /*0054*/ 	.word	0x00000fe0


	//   ....[1]....
        /*0058*/ 	.word	0x00001f10


	//   ....[2]....
        /*005c*/ 	.word	0x00001fa0


	//----- nvinfo : EIATTR_CRS_STACK_SIZE
	.align		4
.L_305:
        /*0060*/ 	.byte	0x04, 0x1e
        /*0062*/ 	.short	(.L_307 - .L_306)
.L_306:
        /*0064*/ 	.word	0x00000000


	//----- nvinfo : EIATTR_CBANK_PARAM_SIZE
	.align		4
.L_307:
        /*0068*/ 	.byte	0x03, 0x19
        /*006a*/ 	.short	0x0010


	//----- nvinfo : EIATTR_PARAM_CBANK
	.align		4
        /*006c*/ 	.byte	0x04, 0x0a
        /*006e*/ 	.short	(.L_309 - .L_308)
	.align		4
.L_308:
        /*0070*/ 	.word	index@(.nv.constant0._Z6kernelPfy)
        /*0074*/ 	.short	0x0380
        /*0076*/ 	.short	0x0010


	//----- nvinfo : EIATTR_SW_WAR
	.align		4
.L_309:
        /*0078*/ 	.byte	0x04, 0x36
        /*007a*/ 	.short	(.L_311 - .L_310)
.L_310:
        /*007c*/ 	.word	0x00000008
.L_311:


//--------------------- .nv.callgraph             --------------------------
	.section	.nv.callgraph,"",@"SHT_CUDA_CALLGRAPH"
	.align	4
	.sectionentsize	8
	.align		4
        /*0000*/ 	.word	0x00000000
	.align		4
        /*0004*/ 	.word	0xffffffff
	.align		4
        /*0008*/ 	.word	0x00000000
	.align		4
        /*000c*/ 	.word	0xfffffffe
	.align		4
        /*0010*/ 	.word	0x00000000
	.align		4
        /*0014*/ 	.word	0xfffffffd
	.align		4
        /*0018*/ 	.word	0x00000000
	.align		4
        /*001c*/ 	.word	0xfffffffc


//--------------------- .nv.constant4             --------------------------
	.section	.nv.constant4,"a",@progbits
	.align	8
	.align		8
.nv.constant4:
        /*0000*/ 	.dword	_ZN34_INTERNAL_5da2499b_4_k_cu_9312f1cc4cuda3std3__45__cpo5beginE
	.align		8
        /*0008*/ 	.dword	_ZN34_INTERNAL_5da2499b_4_k_cu_9312f1cc4cuda3std3__45__cpo3endE
	.align		8
        /*0010*/ 	.dword	_ZN34_INTERNAL_5da2499b_4_k_cu_9312f1cc4cuda3std3__45__cpo6cbeginE
	.align		8
        /*0018*/ 	.dword	_ZN34_INTERNAL_5da2499b_4_k_cu_9312f1cc4cuda3std3__45__cpo4cendE
	.align		8
        /*0020*/ 	.dword	_ZN34_INTERNAL_5da2499b_4_k_cu_9312f1cc4cuda3std3__45__cpo6rbeginE
	.align		8
        /*0028*/ 	.dword	_ZN34_INTERNAL_5da2499b_4_k_cu_9312f1cc4cuda3std3__45__cpo4rendE
	.align		8
        /*0030*/ 	.dword	_ZN34_INTERNAL_5da2499b_4_k_cu_9312f1cc4cuda3std3__45__cpo7crbeginE
	.align		8
        /*0038*/ 	.dword	_ZN34_INTERNAL_5da2499b_4_k_cu_9312f1cc4cuda3std3__45__cpo5crendE
	.align		8
        /*0040*/ 	.dword	_ZN34_INTERNAL_5da2499b_4_k_cu_9312f1cc4cuda3std3__436_GLOBAL__N__5da2499b_4_k_cu_9312f1cc6ignoreE
	.align		8
        /*0048*/ 	.dword	_ZN34_INTERNAL_5da2499b_4_k_cu_9312f1cc4cuda3std3__419piecewise_constructE
	.align		8
        /*0050*/ 	.dword	_ZN34_INTERNAL_5da2499b_4_k_cu_9312f1cc4cuda3std3__48in_placeE
	.align		8
        /*0058*/ 	.dword	_ZN34_INTERNAL_5da2499b_4_k_cu_9312f1cc4cuda3std3__420unreachable_sentinelE
	.align		8
        /*0060*/ 	.dword	_ZN34_INTERNAL_5da2499b_4_k_cu_9312f1cc4cuda3std3__47nulloptE
	.align		8
        /*0068*/ 	.dword	_ZN34_INTERNAL_5da2499b_4_k_cu_9312f1cc4cuda3std3__48unexpectE
	.align		8
        /*0070*/ 	.dword	_ZN34_INTERNAL_5da2499b_4_k_cu_9312f1cc4cuda3std6ranges3__45__cpo4swapE
	.align		8
        /*0078*/ 	.dword	_ZN34_INTERNAL_5da2499b_4_k_cu_9312f1cc4cuda3std6ranges3__45__cpo9iter_moveE
	.align		8
        /*0080*/ 	.dword	_ZN34_INTERNAL_5da2499b_4_k_cu_9312f1cc4cuda3std6ranges3__45__cpo5beginE
	.align		8
        /*0088*/ 	.dword	_ZN34_INTERNAL_5da2499b_4_k_cu_9312f1cc4cuda3std6ranges3__45__cpo3endE
	.align		8
        /*0090*/ 	.dword	_ZN34_INTERNAL_5da2499b_4_k_cu_9312f1cc4cuda3std6ranges3__45__cpo6cbeginE
	.align		8
        /*0098*/ 	.dword	_ZN34_INTERNAL_5da2499b_4_k_cu_9312f1cc4cuda3std6ranges3__45__cpo4cendE
	.align		8
        /*00a0*/ 	.dword	_ZN34_INTERNAL_5da2499b_4_k_cu_9312f1cc4cuda3std6ranges3__45__cpo7advanceE
	.align		8
        /*00a8*/ 	.dword	_ZN34_INTERNAL_5da2499b_4_k_cu_9312f1cc4cuda3std6ranges3__45__cpo9iter_swapE
	.align		8
        /*00b0*/ 	.dword	_ZN34_INTERNAL_5da2499b_4_k_cu_9312f1cc4cuda3std6ranges3__45__cpo4nextE
	.align		8
        /*00b8*/ 	.dword	_ZN34_INTERNAL_5da2499b_4_k_cu_9312f1cc4cuda3std6ranges3__45__cpo4prevE
	.align		8
        /*00c0*/ 	.dword	_ZN34_INTERNAL_5da2499b_4_k_cu_9312f1cc4cuda3std6ranges3__45__cpo4dataE
	.align		8
        /*00c8*/ 	.dword	_ZN34_INTERNAL_5da2499b_4_k_cu_9312f1cc4cuda3std6ranges3__45__cpo5cdataE
	.align		8
        /*00d0*/ 	.dword	_ZN34_INTERNAL_5da2499b_4_k_cu_9312f1cc4cuda3std6ranges3__45__cpo4sizeE
	.align		8
        /*00d8*/ 	.dword	_ZN34_INTERNAL_5da2499b_4_k_cu_9312f1cc4cuda3std6ranges3__45__cpo5ssizeE
	.align		8
        /*00e0*/ 	.dword	_ZN34_INTERNAL_5da2499b_4_k_cu_9312f1cc4cuda3std6ranges3__45__cpo8distanceE
	.align		8
        /*00e8*/ 	.dword	_ZN34_INTERNAL_5da2499b_4_k_cu_9312f1cc6thrust24THRUST_300001_SM_1000_NS8cuda_cub3parE
	.align		8
        /*00f0*/ 	.dword	_ZN34_INTERNAL_5da2499b_4_k_cu_9312f1cc6thrust24THRUST_300001_SM_1000_NS8cuda_cub10par_nosyncE
	.align		8
        /*00f8*/ 	.dword	_ZN34_INTERNAL_5da2499b_4_k_cu_9312f1cc6thrust24THRUST_300001_SM_1000_NS6system6detail10sequential3seqE
	.align		8
        /*0100*/ 	.dword	_ZN34_INTERNAL_5da2499b_4_k_cu_9312f1cc6thrust24THRUST_300001_SM_1000_NS6system3cpp3parE
	.align		8
        /*0108*/ 	.dword	_ZN34_INTERNAL_5da2499b_4_k_cu_9312f1cc6thrust24THRUST_300001_SM_1000_NS12placeholders2_1E
	.align		8
        /*0110*/ 	.dword	_ZN34_INTERNAL_5da2499b_4_k_cu_9312f1cc6thrust24THRUST_300001_SM_1000_NS12placeholders2_2E
	.align		8
        /*0118*/ 	.dword	_ZN34_INTERNAL_5da2499b_4_k_cu_9312f1cc6thrust24THRUST_300001_SM_1000_NS12placeholders2_3E
	.align		8
        /*0120*/ 	.dword	_ZN34_INTERNAL_5da2499b_4_k_cu_9312f1cc6thrust24THRUST_300001_SM_1000_NS12placeholders2_4E
	.align		8
        /*0128*/ 	.dword	_ZN34_INTERNAL_5da2499b_4_k_cu_9312f1cc6thrust24THRUST_300001_SM_1000_NS12placeholders2_5E
	.align		8
        /*0130*/ 	.dword	_ZN34_INTERNAL_5da2499b_4_k_cu_9312f1cc6thrust24THRUST_300001_SM_1000_NS12placeholders2_6E
	.align		8
        /*0138*/ 	.dword	_ZN34_INTERNAL_5da2499b_4_k_cu_9312f1cc6thrust24THRUST_300001_SM_1000_NS12placeholders2_7E
	.align		8
        /*0140*/ 	.dword	_ZN34_INTERNAL_5da2499b_4_k_cu_9312f1cc6thrust24THRUST_300001_SM_1000_NS12placeholders2_8E
	.align		8
        /*0148*/ 	.dword	_ZN34_INTERNAL_5da2499b_4_k_cu_9312f1cc6thrust24THRUST_300001_SM_1000_NS12placeholders2_9E
	.align		8
        /*0150*/ 	.dword	_ZN34_INTERNAL_5da2499b_4_k_cu_9312f1cc6thrust24THRUST_300001_SM_1000_NS12placeholders3_10E
	.align		8
        /*0158*/ 	.dword	_ZN34_INTERNAL_5da2499b_4_k_cu_9312f1cc6thrust24THRUST_300001_SM_1000_NS3seqE
	.align		8
        /*0160*/ 	.dword	_ZN34_INTERNAL_5da2499b_4_k_cu_9312f1cc6thrust24THRUST_300001_SM_1000_NS6deviceE
	.align		8
        /*0168*/ 	.dword	__cudart_i2opi_f


//--------------------- .text._ZN3cub18CUB_300001_SM_10006detail11EmptyKernelIvEEvv --------------------------
	.section	.text._ZN3cub18CUB_300001_SM_10006detail11EmptyKernelIvEEvv,"ax",@progbits
	.align	128
        .global         _ZN3cub18CUB_300001_SM_10006detail11EmptyKernelIvEEvv
        .type           _ZN3cub18CUB_300001_SM_10006detail11EmptyKernelIvEEvv,@function
        .size           _ZN3cub18CUB_300001_SM_10006detail11EmptyKernelIvEEvv,(.L_x_838 - _ZN3cub18CUB_300001_SM_10006detail11EmptyKernelIvEEvv)
        .other          _ZN3cub18CUB_300001_SM_10006detail11EmptyKernelIvEEvv,@"STO_CUDA_ENTRY STV_DEFAULT"
_ZN3cub18CUB_300001_SM_10006detail11EmptyKernelIvEEvv:
.text._ZN3cub18CUB_300001_SM_10006detail11EmptyKernelIvEEvv:
[----:B------:R-:W-:Y:S01]  /*0000*/  LDC R1, c[0x0][0x37c] ;  /* 0x0000df00ff017b82 */ /* 0x000fe20000000800 */
[----:B------:R-:W-:Y:S05]  /*0010*/  EXIT ;  /* 0x000000000000794d */ /* 0x000fea0003800000 */
.L_x_0:
[----:B------:R-:W-:-:S00]  /*0020*/  BRA `(.L_x_0) ;  /* 0xfffffffc00fc7947 */ /* 0x000fc0000383ffff */
[----:B------:R-:W-:-:S00]  /*0030*/  NOP ;  /* 0x0000000000007918 */ /* 0x000fc00000000000 */
        /* <DEDUP_REMOVED lines=12> */
.L_x_838:


//--------------------- .text._ZN6thrust24THRUST_300001_SM_1000_NS8cuda_cub4core6detail13_kernel_agentINS1_8__reduce11ReduceAgentIPN4cuda3std3__45tupleIJflEEESC_SB_lNS1_9__extrema9arg_min_fIflNS9_4lessIfEEEEEEJSC_SC_iSH_EEEvDpT0_ --------------------------
	.section	.text._ZN6thrust24THRUST_300001_SM_1000_NS8cuda_cub4core6detail13_kernel_agentINS1_8__reduce11ReduceAgentIPN4cuda3std3__45tupleIJflEEESC_SB_lNS1_9__extrema9arg_min_fIflNS9_4lessIfEEEEEEJSC_SC_iSH_EEEvDpT0_,"ax",@progbits
	.align	128
        .global         _ZN6thrust24THRUST_300001_SM_1000_NS8cuda_cub4core6detail13_kernel_agentINS1_8__reduce11ReduceAgentIPN4cuda3std3__45tupleIJflEEESC_SB_lNS1_9__extrema9arg_min_fIflNS9_4lessIfEEEEEEJSC_SC_iSH_EEEvDpT0_
        .type           _ZN6thrust24THRUST_300001_SM_1000_NS8cuda_cub4core6detail13_kernel_agentINS1_8__reduce11ReduceAgentIPN4cuda3std3__45tupleIJflEEESC_SB_lNS1_9__extrema9arg_min_fIflNS9_4lessIfEEEEEEJSC_SC_iSH_EEEvDpT0_,@function
        .size           _ZN6thrust24THRUST_300001_SM_1000_NS8cuda_cub4core6detail13_kernel_agentINS1_8__reduce11ReduceAgentIPN4cuda3std3__45tupleIJflEEESC_SB_lNS1_9__extrema9arg_min_fIflNS9_4lessIfEEEEEEJSC_SC_iSH_EEEvDpT0_,(.L_x_839 - _ZN6thrust24THRUST_300001_SM_1000_NS8cuda_cub4core6detail13_kernel_agentINS1_8__reduce11ReduceAgentIPN4cuda3std3__45tupleIJflEEESC_SB_lNS1_9__extrema9arg_min_fIflNS9_4lessIfEEEEEEJSC_SC_iSH_EEEvDpT0_)
        .other          _ZN6thrust24THRUST_300001_SM_1000_NS8cuda_cub4core6detail13_kernel_agentINS1_8__reduce11ReduceAgentIPN4cuda3std3__45tupleIJflEEESC_SB_lNS1_9__extrema9arg_min_fIflNS9_4lessIfEEEEEEJSC_SC_iSH_EEEvDpT0_,@"STO_CUDA_ENTRY STV_DEFAULT"
_ZN6thrust24THRUST_300001_SM_1000_NS8cuda_cub4core6detail13_kernel_agentINS1_8__reduce11ReduceAgentIPN4cuda3std3__45tupleIJflEEESC_SB_lNS1_9__extrema9arg_min_fIflNS9_4lessIfEEEEEEJSC_SC_iSH_EEEvDpT0_:
.text._ZN6thrust24THRUST_300001_SM_1000_NS8cuda_cub4core6detail13_kernel_agentINS1_8__reduce11ReduceAgentIPN4cuda3std3__45tupleIJflEEESC_SB_lNS1_9__extrema9arg_min_fIflNS9_4lessIfEEEEEEJSC_SC_iSH_EEEvDpT0_:
[----:B------:R-:W-:Y:S01]  /*0000*/  LDC R1, c[0x0][0x37c] ;  /* 0x0000df00ff017b82 */ /* 0x000fe20000000800 */
[----:B------:R-:W0:Y:S02]  /*0010*/  LDCU UR8, c[0x0][0x390] ;  /* 0x00007200ff0877ac */ /* 0x000e240008000800 */
[----:B0-----:R-:W-:-:S13]  /*0020*/  ISETP.NE.AND P0, PT, RZ, UR8, PT ;  /* 0x00000008ff007c0c */ /* 0x001fda000bf05270 */
[----:B------:R-:W-:Y:S05]  /*0030*/  @!P0 EXIT ;  /* 0x000000000000894d */ /* 0x000fea0003800000 */
[----:B------:R-:W-:Y:S01]  /*0040*/  UISETP.GT.AND UP0, UPT, UR8, 0x4ff, UPT ;  /* 0x000004ff0800788c */ /* 0x000fe2000bf04270 */
[----:B------:R-:W-:Y:S01]  /*0050*/  BSSY.RECONVERGENT B0, `(.L_x_1) ;  /* 0x0000648000007945 */ /* 0x000fe20003800200 */
[----:B------:R-:W0:Y:S07]  /*0060*/  LDCU.64 UR10, c[0x0][0x358] ;  /* 0x00006b00ff0a77ac */ /* 0x000e2e0008000a00 */
[----:B------:R-:W-:Y:S05]  /*0070*/  BRA.U UP0, `(.L_x_2) ;  /* 0x0000002d00c87547 */ /* 0x000fea000b800000 */
[----:B------:R-:W1:Y:S01]  /*0080*/  S2R R0, SR_TID.X ;  /* 0x0000000000007919 */ /* 0x000e620000002100 */
[----:B------:R-:W2:Y:S01]  /*0090*/  LDCU UR4, c[0x0][0x390] ;  /* 0x00007200ff0477ac */ /* 0x000ea20008000800 */
[----:B------:R-:W-:Y:S01]  /*00a0*/  BSSY.RECONVERGENT B1, `(.L_x_3) ;  /* 0x000000b000017945 */ /* 0x000fe20003800200 */
[----:B------:R-:W-:Y:S01]  /*00b0*/  IMAD.MOV.U32 R5, RZ, RZ, RZ ;  /* 0x000000ffff057224 */ /* 0x000fe200078e00ff */
[----:B------:R-:W-:Y:S02]  /*00c0*/  CS2R R2, SRZ ;  /* 0x0000000000027805 */ /* 0x000fe4000001ff00 */
[----:B-1----:R-:W-:Y:S01]  /*00d0*/  ISETP.GE.AND P0, PT, R0, UR8, PT ;  /* 0x0000000800007c0c */ /* 0x002fe2000bf06270 */
[----:B------:R-:W-:-:S12]  /*00e0*/  IMAD.MOV.U32 R4, RZ, RZ, R0 ;  /* 0x000000ffff047224 */ /* 0x000fd800078e0000 */
[----:B--2---:R-:W-:Y:S05]  /*00f0*/  @P0 BRA `(.L_x_4) ;  /* 0x0000000000140947 */ /* 0x004fea0003800000 */
[----:B------:R-:W1:Y:S02]  /*0100*/  LDC.64 R6, c[0x0][0x380] ;  /* 0x0000e000ff067b82 */ /* 0x000e640000000a00 */
[----:B-1----:R-:W-:-:S05]  /*0110*/  IMAD.WIDE.U32 R6, R0, 0x10, R6 ;  /* 0x0000001000067825 */ /* 0x002fca00078e0006 */
[----:B0-----:R1:W5:Y:S04]  /*0120*/  LDG.E.CONSTANT R5, desc[UR10][R6.64] ;  /* 0x0000000a06057981 */ /* 0x001368000c1e9900 */
[----:B------:R1:W5:Y:S01]  /*0130*/  LDG.E.64.CONSTANT R2, desc[UR10][R6.64+0x8] ;  /* 0x0000080a06027981 */ /* 0x000362000c1e9b00 */
[----:B------:R-:W-:-:S07]  /*0140*/  VIADD R4, R0, 0x100 ;  /* 0x0000010000047836 */ /* 0x000fce0000000000 */
.L_x_4:
[----:B0-----:R-:W-:Y:S05]  /*0150*/  BSYNC.RECONVERGENT B1 ;  /* 0x0000000000017941 */ /* 0x001fea0003800200 */
.L_x_3:
[----:B------:R-:W-:Y:S01]  /*0160*/  ISETP.GE.AND P0, PT, R4, UR8, PT ;  /* 0x0000000804007c0c */ /* 0x000fe2000bf06270 */
[----:B------:R-:W-:-:S12]  /*0170*/  BSSY.RECONVERGENT B1, `(.L_x_5) ;  /* 0x0000082000017945 */ /* 0x000fd80003800200 */
[----:B------:R-:W-:Y:S05]  /*0180*/  @P0 BRA `(.L_x_6) ;  /* 0x0000000800000947 */ /* 0x000fea0003800000 */
[----:B-1----:R-:W-:Y:S01]  /*0190*/  LOP3.LUT R6, RZ, R4, RZ, 0x33, !PT ;  /* 0x00000004ff067212 */ /* 0x002fe200078e33ff */
[----:B------:R-:W-:Y:S04]  /*01a0*/  BSSY.RECONVERGENT B2, `(.L_x_7) ;  /* 0x0000027000027945 */ /* 0x000fe80003800200 */
[----:B------:R-:W-:-:S05]  /*01b0*/  VIADD R14, R6, UR8 ;  /* 0x00000008060e7c36 */ /* 0x000fca0008000000 */
[----:B------:R-:W-:-:S04]  /*01c0*/  LOP3.LUT R6, R14, 0x300, RZ, 0xc0, !PT ;  /* 0x000003000e067812 */ /* 0x000fc800078ec0ff */
[----:B------:R-:W-:-:S13]  /*01d0*/  ISETP.NE.AND P0, PT, R6, 0x300, PT ;  /* 0x000003000600780c */ /* 0x000fda0003f05270 */
[----:B------:R-:W-:Y:S05]  /*01e0*/  @!P0 BRA `(.L_x_8) ;  /* 0x0000000000888947 */ /* 0x000fea0003800000 */
[----:B------:R-:W0:Y:S01]  /*01f0*/  LDC.64 R6, c[0x0][0x380] ;  /* 0x0000e000ff067b82 */ /* 0x000e220000000a00 */
[----:B------:R-:W-:-:S04]  /*0200*/  LEA.HI R8, R14, 0x1, RZ, 0x18 ;  /* 0x000000010e087811 */ /* 0x000fc800078fc0ff */
[----:B------:R-:W-:-:S05]  /*0210*/  LOP3.LUT R8, R8, 0x3, RZ, 0xc0, !PT ;  /* 0x0000000308087812 */ /* 0x000fca00078ec0ff */
[----:B------:R-:W-:Y:S02]  /*0220*/  IMAD.MOV R10, RZ, RZ, -R8 ;  /* 0x000000ffff0a7224 */ /* 0x000fe400078e0a08 */
[----:B0-----:R-:W-:-:S04]  /*0230*/  IMAD.WIDE.U32 R6, R4, 0x10, R6 ;  /* 0x0000001004067825 */ /* 0x001fc800078e0006 */
[----:B------:R-:W-:-:S07]  /*0240*/  IMAD.MOV.U32 R13, RZ, RZ, R6 ;  /* 0x000000ffff0d7224 */ /* 0x000fce00078e0006 */
.L_x_11:
[----:B------:R-:W-:-:S05]  /*0250*/  IMAD.MOV.U32 R6, RZ, RZ, R13 ;  /* 0x000000ffff067224 */ /* 0x000fca00078e000d */
[----:B------:R-:W2:Y:S01]  /*0260*/  LDG.E.CONSTANT R12, desc[UR10][R6.64] ;  /* 0x0000000a060c7981 */ /* 0x000ea2000c1e9900 */
[----:B------:R-:W-:Y:S01]  /*0270*/  VIADD R10, R10, 0x1 ;  /* 0x000000010a0a7836 */ /* 0x000fe20000000000 */
[----:B------:R-:W-:Y:S01]  /*0280*/  BSSY.RECONVERGENT B3, `(.L_x_9) ;  /* 0x0000015000037945 */ /* 0x000fe20003800200 */
[----:B------:R-:W-:-:S03]  /*0290*/  IADD3 R13, P3, PT, R6, 0x1000, RZ ;  /* 0x00001000060d7810 */ /* 0x000fc60007f7e0ff */
[----:B------:R-:W-:Y:S02]  /*02a0*/  ISETP.NE.AND P2, PT, R10, RZ, PT ;  /* 0x000000ff0a00720c */ /* 0x000fe40003f45270 */
[----:B--2--5:R-:W-:-:S13]  /*02b0*/  FSETP.GEU.AND P0, PT, R5, R12, PT ;  /* 0x0000000c0500720b */ /* 0x024fda0003f0e000 */
[----:B------:R-:W-:Y:S05]  /*02c0*/  @!P0 BRA `(.L_x_10) ;  /* 0x0000000000408947 */ /* 0x000fea0003800000 */
[----:B------:R-:W2:Y:S01]  /*02d0*/  LDG.E.64.CONSTANT R8, desc[UR10][R6.64+0x8] ;  /* 0x0000080a06087981 */ /* 0x000ea2000c1e9b00 */
[----:B------:R-:W-:Y:S01]  /*02e0*/  FSETP.GEU.AND P4, PT, R12, R5, PT ;  /* 0x000000050c00720b */ /* 0x000fe20003f8e000 */
[----:B------:R-:W-:Y:S02]  /*02f0*/  IMAD.MOV.U32 R11, RZ, RZ, R2 ;  /* 0x000000ffff0b7224 */ /* 0x000fe400078e0002 */
[----:B------:R-:W-:Y:S02]  /*0300*/  IMAD.MOV.U32 R2, RZ, RZ, R5 ;  /* 0x000000ffff027224 */ /* 0x000fe400078e0005 */
[----:B------:R-:W-:-:S08]  /*0310*/  IMAD.MOV.U32 R5, RZ, RZ, R12 ;  /* 0x000000ffff057224 */ /* 0x000fd000078e000c */
[CC--:B--2---:R-:W-:Y:S02]  /*0320*/  @P4 ISETP.GE.U32.AND P1, PT, R11.reuse, R8.reuse, PT ;  /* 0x000000080b00420c */ /* 0x0c4fe40003f26070 */
[----:B------:R-:W-:Y:S02]  /*0330*/  @P4 ISETP.LT.U32.AND P0, PT, R11, R8, PT ;  /* 0x000000080b00420c */ /* 0x000fe40003f01070 */
[CC--:B------:R-:W-:Y:S02]  /*0340*/  @P4 ISETP.GE.AND.EX P1, PT, R3.reuse, R9.reuse, PT, P1 ;  /* 0x000000090300420c */ /* 0x0c0fe40003f26310 */
[----:B------:R-:W-:Y:S02]  /*0350*/  @P4 ISETP.LT.AND.EX P0, PT, R3, R9, PT, P0 ;  /* 0x000000090300420c */ /* 0x000fe40003f01300 */
[----:B------:R-:W-:Y:S01]  /*0360*/  @P4 FSEL R5, R2, R12, !P1 ;  /* 0x0000000c02054208 */ /* 0x000fe20004800000 */
[----:B------:R-:W-:Y:S01]  /*0370*/  IMAD.MOV.U32 R2, RZ, RZ, R8 ;  /* 0x000000ffff027224 */ /* 0x000fe200078e0008 */
[----:B------:R-:W-:-:S02]  /*0380*/  @P4 SEL R11, R11, R8, P0 ;  /* 0x000000080b0b4207 */ /* 0x000fc40000000000 */
[----:B------:R-:W-:Y:S01]  /*0390*/  @P4 SEL R12, R3, R9, P0 ;  /* 0x00000009030c4207 */ /* 0x000fe20000000000 */
[----:B------:R-:W-:Y:S02]  /*03a0*/  IMAD.MOV.U32 R3, RZ, RZ, R9 ;  /* 0x000000ffff037224 */ /* 0x000fe400078e0009 */
[----:B------:R-:W-:Y:S02]  /*03b0*/  @P4 IMAD.MOV.U32 R2, RZ, RZ, R11 ;  /* 0x000000ffff024224 */ /* 0x000fe400078e000b */
[----:B------:R-:W-:-:S07]  /*03c0*/  @P4 IMAD.MOV.U32 R3, RZ, RZ, R12 ;  /* 0x000000ffff034224 */ /* 0x000fce00078e000c */
.L_x_10:
[----:B------:R-:W-:Y:S05]  /*03d0*/  BSYNC.RECONVERGENT B3 ;  /* 0x0000000000037941 */ /* 0x000fea0003800200 */
.L_x_9:
[----:B------:R-:W-:Y:S02]  /*03e0*/  IMAD.X R7, RZ, RZ, R7, P3 ;  /* 0x000000ffff077224 */ /* 0x000fe400018e0607 */
[----:B------:R-:W-:Y:S01]  /*03f0*/  VIADD R4, R4, 0x100 ;  /* 0x0000010004047836 */ /* 0x000fe20000000000 */
[----:B------:R-:W-:Y:S06]  /*0400*/  @P2 BRA `(.L_x_11) ;  /* 0xfffffffc00902947 */ /* 0x000fec000383ffff */
.L_x_8:
[----:B------:R-:W-:Y:S05]  /*0410*/  BSYNC.RECONVERGENT B2 ;  /* 0x0000000000027941 */ /* 0x000fea0003800200 */
.L_x_7:
[----:B------:R-:W0:Y:S01]  /*0420*/  LDC.64 R6, c[0x0][0x380] ;  /* 0x0000e000ff067b82 */ /* 0x000e220000000a00 */
[----:B------:R-:W-:-:S13]  /*0430*/  ISETP.GE.U32.AND P0, PT, R14, 0x300, PT ;  /* 0x000003000e00780c */ /* 0x000fda0003f06070 */
[----:B------:R-:W-:Y:S05]  /*0440*/  @!P0 BRA `(.L_x_6) ;  /* 0x0000000400508947 */ /* 0x000fea0003800000 */
.L_x_20:
[----:B0-----:R-:W-:-:S05]  /*0450*/  IMAD.WIDE R8, R4, 0x10, R6 ;  /* 0x0000001004087825 */ /* 0x001fca00078e0206 */
[----:B------:R-:W2:Y:S04]  /*0460*/  LDG.E.CONSTANT R14, desc[UR10][R8.64] ;  /* 0x0000000a080e7981 */ /* 0x000ea8000c1e9900 */
[----:B-----5:R0:W5:Y:S04]  /*0470*/  LDG.E.CONSTANT R16, desc[UR10][R8.64+0x1000] ;  /* 0x0010000a08107981 */ /* 0x020168000c1e9900 */
[----:B------:R0:W5:Y:S04]  /*0480*/  LDG.E.CONSTANT R18, desc[UR10][R8.64+0x2000] ;  /* 0x0020000a08127981 */ /* 0x000168000c1e9900 */
[----:B------:R0:W5:Y:S01]  /*0490*/  LDG.E.CONSTANT R10, desc[UR10][R8.64+0x3000] ;  /* 0x0030000a080a7981 */ /* 0x000162000c1e9900 */
[----:B------:R-:W-:Y:S01]  /*04a0*/  BSSY.RECONVERGENT B2, `(.L_x_12) ;  /* 0x0000012000027945 */ /* 0x000fe20003800200 */
[----:B------:R-:W-:-:S02]  /*04b0*/  IMAD.MOV.U32 R15, RZ, RZ, R2 ;  /* 0x000000ffff0f7224 */ /* 0x000fc400078e0002 */
[----:B------:R-:W-:Y:S02]  /*04c0*/  IMAD.MOV.U32 R21, RZ, RZ, R3 ;  /* 0x000000ffff157224 */ /* 0x000fe400078e0003 */
[----:B------:R-:W-:Y:S01]  /*04d0*/  IMAD.MOV.U32 R11, RZ, RZ, R5 ;  /* 0x000000ffff0b7224 */ /* 0x000fe200078e0005 */
[----:B--2---:R-:W-:-:S13]  /*04e0*/  FSETP.GEU.AND P0, PT, R5, R14, PT ;  /* 0x0000000e0500720b */ /* 0x004fda0003f0e000 */
[----:B0-----:R-:W-:Y:S05]  /*04f0*/  @!P0 BRA `(.L_x_13) ;  /* 0x0000000000308947 */ /* 0x001fea0003800000 */
[----:B------:R-:W2:Y:S01]  /*0500*/  LDG.E.64.CONSTANT R12, desc[UR10][R8.64+0x8] ;  /* 0x0000080a080c7981 */ /* 0x000ea2000c1e9b00 */
[----:B------:R-:W-:Y:S01]  /*0510*/  FSETP.GEU.AND P2, PT, R14, R5, PT ;  /* 0x000000050e00720b */ /* 0x000fe20003f4e000 */
[----:B------:R-:W-:-:S12]  /*0520*/  IMAD.MOV.U32 R11, RZ, RZ, R14 ;  /* 0x000000ffff0b7224 */ /* 0x000fd800078e000e */
[CC--:B--2---:R-:W-:Y:S01]  /*0530*/  @P2 ISETP.GE.U32.AND P0, PT, R2.reuse, R12.reuse, PT ;  /* 0x0000000c0200220c */ /* 0x0c4fe20003f06070 */
[----:B------:R-:W-:Y:S01]  /*0540*/  IMAD.MOV.U32 R15, RZ, RZ, R12 ;  /* 0x000000ffff0f7224 */ /* 0x000fe200078e000c */
[C---:B------:R-:W-:Y:S01]  /*0550*/  @P2 ISETP.LT.U32.AND P1, PT, R2.reuse, R12, PT ;  /* 0x0000000c0200220c */ /* 0x040fe20003f21070 */
[----:B------:R-:W-:Y:S01]  /*0560*/  IMAD.MOV.U32 R21, RZ, RZ, R13 ;  /* 0x000000ffff157224 */ /* 0x000fe200078e000d */
[CC--:B------:R-:W-:Y:S02]  /*0570*/  @P2 ISETP.GE.AND.EX P0, PT, R3.reuse, R13.reuse, PT, P0 ;  /* 0x0000000d0300220c */ /* 0x0c0fe40003f06300 */
[----:B------:R-:W-:Y:S02]  /*0580*/  @P2 ISETP.LT.AND.EX P1, PT, R3, R13, PT, P1 ;  /* 0x0000000d0300220c */ /* 0x000fe40003f21310 */
[----:B------:R-:W-:Y:S02]  /*0590*/  @P2 FSEL R11, R5, R14, !P0 ;  /* 0x0000000e050b2208 */ /* 0x000fe40004000000 */
[----:B------:R-:W-:-:S02]  /*05a0*/  @P2 SEL R15, R2, R12, P1 ;  /* 0x0000000c020f2207 */ /* 0x000fc40000800000 */
[----:B------:R-:W-:-:S07]  /*05b0*/  @P2 SEL R21, R3, R13, P1 ;  /* 0x0000000d03152207 */ /* 0x000fce0000800000 */
.L_x_13:
[----:B------:R-:W-:Y:S05]  /*05c0*/  BSYNC.RECONVERGENT B2 ;  /* 0x0000000000027941 */ /* 0x000fea0003800200 */
.L_x_12:
[----:B-----5:R-:W-:Y:S01]  /*05d0*/  FSETP.GEU.AND P0, PT, R11, R16, PT ;  /* 0x000000100b00720b */ /* 0x020fe20003f0e000 */
[----:B------:R-:W-:Y:S01]  /*05e0*/  BSSY.RECONVERGENT B2, `(.L_x_14) ;  /* 0x0000011000027945 */ /* 0x000fe20003800200 */
[----:B------:R-:W-:Y:S02]  /*05f0*/  IMAD.MOV.U32 R17, RZ, RZ, R15 ;  /* 0x000000ffff117224 */ /* 0x000fe400078e000f */
[----:B------:R-:W-:Y:S02]  /*0600*/  IMAD.MOV.U32 R19, RZ, RZ, R21 ;  /* 0x000000ffff137224 */ /* 0x000fe400078e0015 */
[----:B------:R-:W-:-:S07]  /*0610*/  IMAD.MOV.U32 R5, RZ, RZ, R11 ;  /* 0x000000ffff057224 */ /* 0x000fce00078e000b */
[----:B------:R-:W-:Y:S05]  /*0620*/  @!P0 BRA `(.L_x_15) ;  /* 0x0000000000308947 */ /* 0x000fea0003800000 */
[----:B------:R-:W2:Y:S01]  /*0630*/  LDG.E.64.CONSTANT R2, desc[UR10][R8.64+0x1008] ;  /* 0x0010080a08027981 */ /* 0x000ea2000c1e9b00 */
[----:B------:R-:W-:Y:S01]  /*0640*/  FSETP.GEU.AND P2, PT, R16, R11, PT ;  /* 0x0000000b1000720b */ /* 0x000fe20003f4e000 */
[----:B------:R-:W-:-:S12]  /*0650*/  IMAD.MOV.U32 R5, RZ, RZ, R16 ;  /* 0x000000ffff057224 */ /* 0x000fd800078e0010 */
[CC--:B--2---:R-:W-:Y:S01]  /*0660*/  @P2 ISETP.GE.U32.AND P0, PT, R15.reuse, R2.reuse, PT ;  /* 0x000000020f00220c */ /* 0x0c4fe20003f06070 */
[----:B------:R-:W-:Y:S01]  /*0670*/  IMAD.MOV.U32 R17, RZ, RZ, R2 ;  /* 0x000000ffff117224 */ /* 0x000fe200078e0002 */
[----:B------:R-:W-:Y:S01]  /*0680*/  @P2 ISETP.LT.U32.AND P1, PT, R15, R2, PT ;  /* 0x000000020f00220c */ /* 0x000fe20003f21070 */
[----:B------:R-:W-:Y:S01]  /*0690*/  IMAD.MOV.U32 R19, RZ, RZ, R3 ;  /* 0x000000ffff137224 */ /* 0x000fe200078e0003 */
[CC--:B------:R-:W-:Y:S02]  /*06a0*/  @P2 ISETP.GE.AND.EX P0, PT, R21.reuse, R3.reuse, PT, P0 ;  /* 0x000000031500220c */ /* 0x0c0fe40003f06300 */
[----:B------:R-:W-:Y:S02]  /*06b0*/  @P2 ISETP.LT.AND.EX P1, PT, R21, R3, PT, P1 ;  /* 0x000000031500220c */ /* 0x000fe40003f21310 */
[----:B------:R-:W-:Y:S02]  /*06c0*/  @P2 FSEL R5, R11, R16, !P0 ;  /* 0x000000100b052208 */ /* 0x000fe40004000000 */
[----:B------:R-:W-:-:S02]  /*06d0*/  @P2 SEL R17, R15, R2, P1 ;  /* 0x000000020f112207 */ /* 0x000fc40000800000 */
[----:B------:R-:W-:-:S07]  /*06e0*/  @P2 SEL R19, R21, R3, P1 ;  /* 0x0000000315132207 */ /* 0x000fce0000800000 */
.L_x_15:
[----:B------:R-:W-:Y:S05]  /*06f0*/  BSYNC.RECONVERGENT B2 ;  /* 0x0000000000027941 */ /* 0x000fea0003800200 */
.L_x_14:
[----:B------:R-:W-:Y:S01]  /*0700*/  FSETP.GEU.AND P0, PT, R5, R18, PT ;  /* 0x000000120500720b */ /* 0x000fe20003f0e000 */
        /* <DEDUP_REMOVED lines=17> */
.L_x_17:
[----:B------:R-:W-:Y:S05]  /*0820*/  BSYNC.RECONVERGENT B2 ;  /* 0x0000000000027941 */ /* 0x000fea0003800200 */
.L_x_16:
        /* <DEDUP_REMOVED lines=9> */
[CC--:B--2---:R-:W-:Y:S02]  /*08c0*/  @P2 ISETP.GE.U32.AND P0, PT, R13.reuse, R2.reuse, PT ;  /* 0x000000020d00220c */ /* 0x0c4fe40003f06070 */
[----:B------:R-:W-:Y:S02]  /*08d0*/  @P2 ISETP.LT.U32.AND P1, PT, R13, R2, PT ;  /* 0x000000020d00220c */ /* 0x000fe40003f21070 */
[CC--:B------:R-:W-:Y:S02]  /*08e0*/  @P2 ISETP.GE.AND.EX P0, PT, R15.reuse, R3.reuse, PT, P0 ;  /* 0x000000030f00220c */ /* 0x0c0fe40003f06300 */
[----:B------:R-:W-:Y:S02]  /*08f0*/  @P2 ISETP.LT.AND.EX P1, PT, R15, R3, PT, P1 ;  /* 0x000000030f00220c */ /* 0x000fe40003f21310 */
[----:B------:R-:W-:Y:S02]  /*0900*/  @P2 FSEL R5, R11, R10, !P0 ;  /* 0x0000000a0b052208 */ /* 0x000fe40004000000 */
[----:B------:R-:W-:-:S02]  /*0910*/  @P2 SEL R10, R13, R2, P1 ;  /* 0x000000020d0a2207 */ /* 0x000fc40000800000 */
[----:B------:R-:W-:-:S03]  /*0920*/  @P2 SEL R11, R15, R3, P1 ;  /* 0x000000030f0b2207 */ /* 0x000fc60000800000 */
[----:B------:R-:W-:Y:S02]  /*0930*/  @P2 IMAD.MOV.U32 R2, RZ, RZ, R10 ;  /* 0x000000ffff022224 */ /* 0x000fe400078e000a */
[----:B------:R-:W-:-:S07]  /*0940*/  @P2 IMAD.MOV.U32 R3, RZ, RZ, R11 ;  /* 0x000000ffff032224 */ /* 0x000fce00078e000b */
.L_x_19:
[----:B------:R-:W-:Y:S05]  /*0950*/  BSYNC.RECONVERGENT B2 ;  /* 0x0000000000027941 */ /* 0x000fea0003800200 */
.L_x_18:
[----:B------:R-:W-:-:S05]  /*0960*/  VIADD R4, R4, 0x400 ;  /* 0x0000040004047836 */ /* 0x000fca0000000000 */
[----:B------:R-:W-:-:S13]  /*0970*/  ISETP.GE.AND P0, PT, R4, UR4, PT ;  /* 0x0000000404007c0c */ /* 0x000fda000bf06270 */
[----:B------:R-:W-:Y:S05]  /*0980*/  @!P0 BRA `(.L_x_20) ;  /* 0xfffffff800b08947 */ /* 0x000fea000383ffff */
.L_x_6:
[----:B------:R-:W-:Y:S05]  /*0990*/  BSYNC.RECONVERGENT B1 ;  /* 0x0000000000017941 */ /* 0x000fea0003800200 */
.L_x_5:
[----:B------:R-:W2:Y:S02]  /*09a0*/  LDCU UR4, c[0x0][0x390] ;  /* 0x00007200ff0477ac */ /* 0x000ea40008000800 */
[----:B--2---:R-:W-:-:S09]  /*09b0*/  UISETP.GE.AND UP0, UPT, UR4, 0x100, UPT ;  /* 0x000001000400788c */ /* 0x004fd2000bf06270 */
[----:B------:R-:W-:Y:S05]  /*09c0*/  BRA.U !UP0, `(.L_x_21) ;  /* 0x00000011083c7547 */ /* 0x000fea000b800000 */
[----:B------:R-:W2:Y:S01]  /*09d0*/  S2R R12, SR_LANEID ;  /* 0x00000000000c7919 */ /* 0x000ea20000000000 */
[----:B------:R-:W-:Y:S01]  /*09e0*/  BSSY.RECONVERGENT B1, `(.L_x_22) ;  /* 0x0000015000017945 */ /* 0x000fe20003800200 */
[----:B01---5:R-:W-:Y:S01]  /*09f0*/  IMAD.MOV.U32 R7, RZ, RZ, R2 ;  /* 0x000000ffff077224 */ /* 0x023fe200078e0002 */
[----:B------:R-:W0:Y:S01]  /*0a00*/  SHFL.DOWN PT, R6, R5, 0x1, 0x1f ;  /* 0x08201f0005067f89 */ /* 0x000e2200000e0000 */
[----:B------:R-:W-:Y:S02]  /*0a10*/  IMAD.MOV.U32 R8, RZ, RZ, R3 ;  /* 0x000000ffff087224 */ /* 0x000fe400078e0003 */
[----:B------:R-:W-:Y:S01]  /*0a20*/  IMAD.MOV.U32 R4, RZ, RZ, R5 ;  /* 0x000000ffff047224 */ /* 0x000fe200078e0005 */
[----:B------:R1:W3:Y:S04]  /*0a30*/  SHFL.DOWN PT, R9, R2, 0x1, 0x1f ;  /* 0x08201f0002097f89 */ /* 0x0002e800000e0000 */
[----:B------:R1:W4:Y:S01]  /*0a40*/  SHFL.DOWN PT, R11, R3, 0x1, 0x1f ;  /* 0x08201f00030b7f89 */ /* 0x00032200000e0000 */
[----:B0-----:R-:W-:-:S04]  /*0a50*/  FSETP.GEU.AND P0, PT, R5, R6, PT ;  /* 0x000000060500720b */ /* 0x001fc80003f0e000 */
[----:B--2---:R-:W-:-:S13]  /*0a60*/  ISETP.GT.OR P0, PT, R12, 0x1e, !P0 ;  /* 0x0000001e0c00780c */ /* 0x004fda0004704670 */
[----:B-1-34-:R-:W-:Y:S05]  /*0a70*/  @P0 BRA `(.L_x_23) ;  /* 0x00000000002c0947 */ /* 0x01afea0003800000 */
[----:B------:R-:W-:Y:S01]  /*0a80*/  FSETP.GT.AND P2, PT, R5, R6, PT ;  /* 0x000000060500720b */ /* 0x000fe20003f44000 */
[----:B------:R-:W-:Y:S02]  /*0a90*/  IMAD.MOV.U32 R7, RZ, RZ, R9 ;  /* 0x000000ffff077224 */ /* 0x000fe400078e0009 */
[----:B------:R-:W-:Y:S02]  /*0aa0*/  IMAD.MOV.U32 R8, RZ, RZ, R11 ;  /* 0x000000ffff087224 */ /* 0x000fe400078e000b */
[----:B------:R-:W-:-:S08]  /*0ab0*/  IMAD.MOV.U32 R4, RZ, RZ, R6 ;  /* 0x000000ffff047224 */ /* 0x000fd000078e0006 */
[CC--:B------:R-:W-:Y:S02]  /*0ac0*/  @!P2 ISETP.GE.U32.AND P0, PT, R2.reuse, R9.reuse, PT ;  /* 0x000000090200a20c */ /* 0x0c0fe40003f06070 */
[C---:B------:R-:W-:Y:S02]  /*0ad0*/  @!P2 ISETP.LT.U32.AND P1, PT, R2.reuse, R9, PT ;  /* 0x000000090200a20c */ /* 0x040fe40003f21070 */
[CC--:B------:R-:W-:Y:S02]  /*0ae0*/  @!P2 ISETP.GE.AND.EX P0, PT, R3.reuse, R11.reuse, PT, P0 ;  /* 0x0000000b0300a20c */ /* 0x0c0fe40003f06300 */
[----:B------:R-:W-:Y:S02]  /*0af0*/  @!P2 ISETP.LT.AND.EX P1, PT, R3, R11, PT, P1 ;  /* 0x0000000b0300a20c */ /* 0x000fe40003f21310 */
[----:B------:R-:W-:Y:S02]  /*0b00*/  @!P2 FSEL R4, R5, R6, !P0 ;  /* 0x000000060504a208 */ /* 0x000fe40004000000 */
[----:B------:R-:W-:-:S02]  /*0b10*/  @!P2 SEL R7, R2, R9, P1 ;  /* 0x000000090207a207 */ /* 0x000fc40000800000 */
[----:B------:R-:W-:-:S07]  /*0b20*/  @!P2 SEL R8, R3, R11, P1 ;  /* 0x0000000b0308a207 */ /* 0x000fce0000800000 */
.L_x_23:
[----:B------:R-:W-:Y:S05]  /*0b30*/  BSYNC.RECONVERGENT B1 ;  /* 0x0000000000017941 */ /* 0x000fea0003800200 */
.L_x_22:
[----:B------:R-:W0:Y:S01]  /*0b40*/  SHFL.DOWN PT, R3, R4, 0x2, 0x1f ;  /* 0x08401f0004037f89 */ /* 0x000e2200000e0000 */
[----:B------:R-:W-:Y:S01]  /*0b50*/  BSSY.RECONVERGENT B1, `(.L_x_24) ;  /* 0x0000014000017945 */ /* 0x000fe20003800200 */
[----:B------:R-:W-:Y:S02]  /*0b60*/  IMAD.MOV.U32 R5, RZ, RZ, R7 ;  /* 0x000000ffff057224 */ /* 0x000fe400078e0007 */
[----:B------:R1:W2:Y:S01]  /*0b70*/  SHFL.DOWN PT, R10, R7, 0x2, 0x1f ;  /* 0x08401f00070a7f89 */ /* 0x0002a200000e0000 */
[----:B------:R-:W-:Y:S02]  /*0b80*/  IMAD.MOV.U32 R6, RZ, RZ, R8 ;  /* 0x000000ffff067224 */ /* 0x000fe400078e0008 */
[----:B------:R-:W-:Y:S01]  /*0b90*/  IMAD.MOV.U32 R2, RZ, RZ, R4 ;  /* 0x000000ffff027224 */ /* 0x000fe200078e0004 */
[----:B------:R1:W3:Y:S01]  /*0ba0*/  SHFL.DOWN PT, R9, R8, 0x2, 0x1f ;  /* 0x08401f0008097f89 */ /* 0x0002e200000e0000 */
[----:B0-----:R-:W-:-:S04]  /*0bb0*/  FSETP.GEU.AND P0, PT, R4, R3, PT ;  /* 0x000000030400720b */ /* 0x001fc80003f0e000 */
[----:B------:R-:W-:-:S13]  /*0bc0*/  ISETP.GT.OR P0, PT, R12, 0x1d, !P0 ;  /* 0x0000001d0c00780c */ /* 0x000fda0004704670 */
[----:B-123--:R-:W-:Y:S05]  /*0bd0*/  @P0 BRA `(.L_x_25) ;  /* 0x00000000002c0947 */ /* 0x00efea0003800000 */
[----:B------:R-:W-:Y:S01]  /*0be0*/  FSETP.GT.AND P2, PT, R4, R3, PT ;  /* 0x000000030400720b */ /* 0x000fe20003f44000 */
[----:B------:R-:W-:Y:S02]  /*0bf0*/  IMAD.MOV.U32 R5, RZ, RZ, R10 ;  /* 0x000000ffff057224 */ /* 0x000fe400078e000a */
[----:B------:R-:W-:Y:S02]  /*0c00*/  IMAD.MOV.U32 R6, RZ, RZ, R9 ;  /* 0x000000ffff067224 */ /* 0x000fe400078e0009 */
[----:B------:R-:W-:-:S08]  /*0c10*/  IMAD.MOV.U32 R2, RZ, RZ, R3 ;  /* 0x000000ffff027224 */ /* 0x000fd000078e0003 */
[CC--:B------:R-:W-:Y:S02]  /*0c20*/  @!P2 ISETP.GE.U32.AND P0, PT, R7.reuse, R10.reuse, PT ;  /* 0x0000000a0700a20c */ /* 0x0c0fe40003f06070 */
[CC--:B------:R-:W-:Y:S02]  /*0c30*/  @!P2 ISETP.LT.U32.AND P1, PT, R7.reuse, R10.reuse, PT ;  /* 0x0000000a0700a20c */ /* 0x0c0fe40003f21070 */
[CC--:B------:R-:W-:Y:S02]  /*0c40*/  @!P2 ISETP.GE.AND.EX P0, PT, R8.reuse, R9.reuse, PT, P0 ;  /* 0x000000090800a20c */ /* 0x0c0fe40003f06300 */
[----:B------:R-:W-:Y:S02]  /*0c50*/  @!P2 ISETP.LT.AND.EX P1, PT, R8, R9, PT, P1 ;  /* 0x000000090800a20c */ /* 0x000fe40003f21310 */
[----:B------:R-:W-:Y:S02]  /*0c60*/  @!P2 FSEL R2, R4, R3, !P0 ;  /* 0x000000030402a208 */ /* 0x000fe40004000000 */
[----:B------:R-:W-:-:S02]  /*0c70*/  @!P2 SEL R5, R7, R10, P1 ;  /* 0x0000000a0705a207 */ /* 0x000fc40000800000 */
[----:B------:R-:W-:-:S07]  /*0c80*/  @!P2 SEL R6, R8, R9, P1 ;  /* 0x000000090806a207 */ /* 0x000fce0000800000 */
.L_x_25:
[----:B------:R-:W-:Y:S05]  /*0c90*/  BSYNC.RECONVERGENT B1 ;  /* 0x0000000000017941 */ /* 0x000fea0003800200 */
.L_x_24:
        /* <DEDUP_REMOVED lines=21> */
.L_x_27:
[----:B------:R-:W-:Y:S05]  /*0df0*/  BSYNC.RECONVERGENT B1 ;  /* 0x0000000000017941 */ /* 0x000fea0003800200 */
.L_x_26:
        /* <DEDUP_REMOVED lines=15> */
[----:B------:R-:W-:Y:S02]  /*0ef0*/  @!P2 ISETP.LT.U32.AND P1, PT, R4, R9, PT ;  /* 0x000000090400a20c */ /* 0x000fe40003f21070 */
[CC--:B------:R-:W-:Y:S02]  /*0f00*/  @!P2 ISETP.GE.AND.EX P0, PT, R8.reuse, R11.reuse, PT, P0 ;  /* 0x0000000b0800a20c */ /* 0x0c0fe40003f06300 */
[----:B------:R-:W-:Y:S02]  /*0f10*/  @!P2 ISETP.LT.AND.EX P1, PT, R8, R11, PT, P1 ;  /* 0x0000000b0800a20c */ /* 0x000fe40003f21310 */
[----:B------:R-:W-:Y:S02]  /*0f20*/  @!P2 FSEL R5, R3, R2, !P0 ;  /* 0x000000020305a208 */ /* 0x000fe40004000000 */
[----:B------:R-:W-:-:S02]  /*0f30*/  @!P2 SEL R6, R4, R9, P1 ;  /* 0x000000090406a207 */ /* 0x000fc40000800000 */
[----:B------:R-:W-:-:S07]  /*0f40*/  @!P2 SEL R7, R8, R11, P1 ;  /* 0x0000000b0807a207 */ /* 0x000fce0000800000 */
.L_x_29:
[----:B------:R-:W-:Y:S05]  /*0f50*/  BSYNC.RECONVERGENT B1 ;  /* 0x0000000000017941 */ /* 0x000fea0003800200 */
.L_x_28:
[----:B------:R-:W0:Y:S01]  /*0f60*/  SHFL.DOWN PT, R8, R5, 0x10, 0x1f ;  /* 0x0a001f0005087f89 */ /* 0x000e2200000e0000 */
[----:B------:R-:W-:Y:S01]  /*0f70*/  BSSY.RECONVERGENT B1, `(.L_x_30) ;  /* 0x0000015000017945 */ /* 0x000fe20003800200 */
[----:B------:R-:W-:Y:S01]  /*0f80*/  ISETP.NE.AND P2, PT, R12, RZ, PT ;  /* 0x000000ff0c00720c */ /* 0x000fe20003f45270 */
[----:B------:R-:W-:Y:S01]  /*0f90*/  IMAD.MOV.U32 R3, RZ, RZ, R6 ;  /* 0x000000ffff037224 */ /* 0x000fe200078e0006 */
        /* <DEDUP_REMOVED lines=18> */
.L_x_31:
[----:B------:R-:W-:Y:S05]  /*10c0*/  BSYNC.RECONVERGENT B1 ;  /* 0x0000000000017941 */ /* 0x000fea0003800200 */
.L_x_30:
[----:B------:R-:W-:Y:S04]  /*10d0*/  BSSY.RECONVERGENT B1, `(.L_x_32) ;  /* 0x000000c000017945 */ /* 0x000fe80003800200 */
[----:B------:R-:W-:Y:S05]  /*10e0*/  @P2 BRA `(.L_x_33) ;  /* 0x0000000000282947 */ /* 0x000fea0003800000 */
[----:B------:R-:W0:Y:S01]  /*10f0*/  S2R R7, SR_CgaCtaId ;  /* 0x0000000000077919 */ /* 0x000e220000008800 */
[----:B------:R-:W-:Y:S02]  /*1100*/  MOV R6, 0x400 ;  /* 0x0000040000067802 */ /* 0x000fe40000000f00 */
[----:B------:R-:W-:-:S04]  /*1110*/  SHF.R.U32.HI R5, RZ, 0x1, R0 ;  /* 0x00000001ff057819 */ /* 0x000fc80000011600 */
[----:B------:R-:W-:Y:S02]  /*1120*/  LOP3.LUT R5, R5, 0x1f0, RZ, 0xc0, !PT ;  /* 0x000001f005057812 */ /* 0x000fe400078ec0ff */
[----:B0-----:R-:W-:Y:S01]  /*1130*/  LEA R6, R7, R6, 0x18 ;  /* 0x0000000607067211 */ /* 0x001fe200078ec0ff */
[----:B------:R-:W-:-:S04]  /*1140*/  IMAD.MOV.U32 R7, RZ, RZ, R4 ;  /* 0x000000ffff077224 */ /* 0x000fc800078e0004 */
[----:B------:R-:W-:Y:S02]  /*1150*/  IMAD.IADD R5, R5, 0x1, R6 ;  /* 0x0000000105057824 */ /* 0x000fe400078e0206 */
[----:B------:R-:W-:-:S03]  /*1160*/  IMAD.MOV.U32 R6, RZ, RZ, R3 ;  /* 0x000000ffff067224 */ /* 0x000fc600078e0003 */
[----:B------:R0:W-:Y:S04]  /*1170*/  STS [R5+0x8], R2 ;  /* 0x0000080205007388 */ /* 0x0001e80000000800 */
[----:B------:R0:W-:Y:S02]  /*1180*/  STS.64 [R5+0x10], R6 ;  /* 0x0000100605007388 */ /* 0x0001e40000000a00 */
.L_x_33:
[----:B------:R-:W-:Y:S05]  /*1190*/  BSYNC.RECONVERGENT B1 ;  /* 0x0000000000017941 */ /* 0x000fea0003800200 */
.L_x_32:
[----:B------:R-:W-:Y:S01]  /*11a0*/  BAR.SYNC.DEFER_BLOCKING 0x0 ;  /* 0x0000000000007b1d */ /* 0x000fe20000010000 */
[----:B------:R-:W-:-:S13]  /*11b0*/  ISETP.NE.AND P1, PT, R0, RZ, PT ;  /* 0x000000ff0000720c */ /* 0x000fda0003f25270 */
[----:B------:R-:W-:Y:S05]  /*11c0*/  @P1 BRA `(.L_x_34) ;  /* 0x0000005000c01947 */ /* 0x000fea0003800000 */
[----:B0-----:R-:W0:Y:S01]  /*11d0*/  S2R R5, SR_CgaCtaId ;  /* 0x0000000000057919 */ /* 0x001e220000008800 */
[----:B------:R-:W-:Y:S01]  /*11e0*/  MOV R8, 0x400 ;  /* 0x0000040000087802 */ /* 0x000fe20000000f00 */
[----:B------:R-:W-:Y:S01]  /*11f0*/  BSSY.RECONVERGENT B1, `(.L_x_35) ;  /* 0x000001a000017945 */ /* 0x000fe20003800200 */
[----:B------:R-:W-:Y:S02]  /*1200*/  IMAD.MOV.U32 R12, RZ, RZ, R2 ;  /* 0x000000ffff0c7224 */ /* 0x000fe400078e0002 */
[----:B------:R-:W-:Y:S02]  /*1210*/  IMAD.MOV.U32 R6, RZ, RZ, R3 ;  /* 0x000000ffff067224 */ /* 0x000fe400078e0003 */
[----:B------:R-:W-:Y:S01]  /*1220*/  IMAD.MOV.U32 R7, RZ, RZ, R4 ;  /* 0x000000ffff077224 */ /* 0x000fe200078e0004 */
[----:B0-----:R-:W-:-:S05]  /*1230*/  LEA R8, R5, R8, 0x18 ;  /* 0x0000000805087211 */ /* 0x001fca00078ec0ff */
[----:B------:R-:W0:Y:S04]  /*1240*/  LDS R11, [R8+0x18] ;  /* 0x00001800080b7984 */ /* 0x000e280000000800 */
[----:B------:R1:W2:Y:S04]  /*1250*/  LDS R13, [R8+0x28] ;  /* 0x00002800080d7984 */ /* 0x0002a80000000800 */
[----:B------:R1:W3:Y:S04]  /*1260*/  LDS R15, [R8+0x38] ;  /* 0x00003800080f7984 */ /* 0x0002e80000000800 */
[----:B------:R1:W4:Y:S04]  /*1270*/  LDS R10, [R8+0x48] ;  /* 0x00004800080a7984 */ /* 0x0003280000000800 */
[----:B------:R1:W1:Y:S04]  /*1280*/  LDS R9, [R8+0x58] ;  /* 0x0000580008097984 */ /* 0x0002680000000800 */
[----:B------:R0:W1:Y:S04]  /*1290*/  LDS R5, [R8+0x68] ;  /* 0x0000680008057984 */ /* 0x0000680000000800 */
[----:B------:R0:W1:Y:S02]  /*12a0*/  LDS R0, [R8+0x78] ;  /* 0x0000780008007984 */ /* 0x0000640000000800 */
[----:B0-----:R-:W-:-:S13]  /*12b0*/  FSETP.GEU.AND P0, PT, R2, R11, PT ;  /* 0x0000000b0200720b */ /* 0x001fda0003f0e000 */
[----:B--234-:R-:W-:Y:S05]  /*12c0*/  @!P0 BRA `(.L_x_36) ;  /* 0x0000000000308947 */ /* 0x01cfea0003800000 */
[----:B------:R-:W0:Y:S01]  /*12d0*/  LDS.64 R6, [R8+0x20] ;  /* 0x0000200008067984 */ /* 0x000e220000000a00 */
[----:B------:R-:W-:Y:S01]  /*12e0*/  FSETP.GEU.AND P3, PT, R11, R2, PT ;  /* 0x000000020b00720b */ /* 0x000fe20003f6e000 */
[----:B------:R-:W-:-:S12]  /*12f0*/  IMAD.MOV.U32 R12, RZ, RZ, R11 ;  /* 0x000000ffff0c7224 */ /* 0x000fd800078e000b */
[CC--:B0-----:R-:W-:Y:S02]  /*1300*/  @P3 ISETP.LT.U32.AND P2, PT, R3.reuse, R6.reuse, PT ;  /* 0x000000060300320c */ /* 0x0c1fe40003f41070 */
[CC--:B------:R-:W-:Y:S02]  /*1310*/  @P3 ISETP.GE.U32.AND P0, PT, R3.reuse, R6.reuse, PT ;  /* 0x000000060300320c */ /* 0x0c0fe40003f06070 */
[CC--:B------:R-:W-:Y:S02]  /*1320*/  @P3 ISETP.LT.AND.EX P2, PT, R4.reuse, R7.reuse, PT, P2 ;  /* 0x000000070400320c */ /* 0x0c0fe40003f41320 */
[CC--:B------:R-:W-:Y:S02]  /*1330*/  @P3 ISETP.GE.AND.EX P0, PT, R4.reuse, R7.reuse, PT, P0 ;  /* 0x000000070400320c */ /* 0x0c0fe40003f06300 */
[----:B------:R-:W-:Y:S02]  /*1340*/  @P3 SEL R3, R3, R6, P2 ;  /* 0x0000000603033207 */ /* 0x000fe40001000000 */
[----:B------:R-:W-:-:S02]  /*1350*/  @P3 SEL R4, R4, R7, P2 ;  /* 0x0000000704043207 */ /* 0x000fc40001000000 */
[----:B------:R-:W-:Y:S01]  /*1360*/  @P3 FSEL R12, R2, R11, !P0 ;  /* 0x0000000b020c3208 */ /* 0x000fe20004000000 */
[----:B------:R-:W-:Y:S02]  /*1370*/  @P3 IMAD.MOV.U32 R6, RZ, RZ, R3 ;  /* 0x000000ffff063224 */ /* 0x000fe400078e0003 */
[----:B------:R-:W-:-:S07]  /*1380*/  @P3 IMAD.MOV.U32 R7, RZ, RZ, R4 ;  /* 0x000000ffff073224 */ /* 0x000fce00078e0004 */
.L_x_36:
[----:B------:R-:W-:Y:S05]  /*1390*/  BSYNC.RECONVERGENT B1 ;  /* 0x0000000000017941 */ /* 0x000fea0003800200 */
.L_x_35:
[----:B------:R-:W-:Y:S01]  /*13a0*/  FSETP.GEU.AND P0, PT, R12, R13, PT ;  /* 0x0000000d0c00720b */ /* 0x000fe20003f0e000 */
[----:B------:R-:W-:Y:S01]  /*13b0*/  BSSY.RECONVERGENT B1, `(.L_x_37) ;  /* 0x0000011000017945 */ /* 0x000fe20003800200 */
[----:B------:R-:W-:Y:S02]  /*13c0*/  IMAD.MOV.U32 R17, RZ, RZ, R6 ;  /* 0x000000ffff117224 */ /* 0x000fe400078e0006 */
[----:B------:R-:W-:Y:S02]  /*13d0*/  IMAD.MOV.U32 R14, RZ, RZ, R7 ;  /* 0x000000ffff0e7224 */ /* 0x000fe400078e0007 */
[----:B------:R-:W-:-:S07]  /*13e0*/  IMAD.MOV.U32 R2, RZ, RZ, R12 ;  /* 0x000000ffff027224 */ /* 0x000fce00078e000c */
[----:B------:R-:W-:Y:S05]  /*13f0*/  @!P0 BRA `(.L_x_38) ;  /* 0x0000000000308947 */ /* 0x000fea0003800000 */
[----:B------:R-:W0:Y:S01]  /*1400*/  LDS.64 R18, [R8+0x30] ;  /* 0x0000300008127984 */ /* 0x000e220000000a00 */
[----:B------:R-:W-:Y:S01]  /*1410*/  FSETP.GEU.AND P3, PT, R13, R12, PT ;  /* 0x0000000c0d00720b */ /* 0x000fe20003f6e000 */
[----:B------:R-:W-:-:S12]  /*1420*/  IMAD.MOV.U32 R2, RZ, RZ, R13 ;  /* 0x000000ffff027224 */ /* 0x000fd800078e000d */
[CC--:B0-----:R-:W-:Y:S01]  /*1430*/  @P3 ISETP.GE.U32.AND P0, PT, R6.reuse, R18.reuse, PT ;  /* 0x000000120600320c */ /* 0x0c1fe20003f06070 */
[----:B------:R-:W-:Y:S01]  /*1440*/  IMAD.MOV.U32 R17, RZ, RZ, R18 ;  /* 0x000000ffff117224 */ /* 0x000fe200078e0012 */
[-C--:B------:R-:W-:Y:S01]  /*1450*/  @P3 ISETP.LT.U32.AND P2, PT, R6, R18.reuse, PT ;  /* 0x000000120600320c */ /* 0x080fe20003f41070 */
[----:B------:R-:W-:Y:S01]  /*1460*/  IMAD.MOV.U32 R14, RZ, RZ, R19 ;  /* 0x000000ffff0e7224 */ /* 0x000fe200078e0013 */
[CC--:B------:R-:W-:Y:S02]  /*1470*/  @P3 ISETP.GE.AND.EX P0, PT, R7.reuse, R19.reuse, PT, P0 ;  /* 0x000000130700320c */ /* 0x0c0fe40003f06300 */
[----:B------:R-:W-:Y:S02]  /*1480*/  @P3 ISETP.LT.AND.EX P2, PT, R7, R19, PT, P2 ;  /* 0x000000130700320c */ /* 0x000fe40003f41320 */
[----:B------:R-:W-:Y:S02]  /*1490*/  @P3 FSEL R2, R12, R13, !P0 ;  /* 0x0000000d0c023208 */ /* 0x000fe40004000000 */
[----:B------:R-:W-:-:S02]  /*14a0*/  @P3 SEL R17, R6, R18, P2 ;  /* 0x0000001206113207 */ /* 0x000fc40001000000 */
[----:B------:R-:W-:-:S07]  /*14b0*/  @P3 SEL R14, R7, R19, P2 ;  /* 0x00000013070e3207 */ /* 0x000fce0001000000 */
.L_x_38:
[----:B------:R-:W-:Y:S05]  /*14c0*/  BSYNC.RECONVERGENT B1 ;  /* 0x0000000000017941 */ /* 0x000fea0003800200 */
.L_x_37:
        /* <DEDUP_REMOVED lines=11> */
[CC--:B------:R-:W-:Y:S01]  /*1580*/  @P3 ISETP.LT.U32.AND P2, PT, R17.reuse, R6.reuse, PT ;  /* 0x000000061100320c */ /* 0x0c0fe20003f41070 */
[----:B------:R-:W-:Y:S01]  /*1590*/  IMAD.MOV.U32 R4, RZ, RZ, R7 ;  /* 0x000000ffff047224 */ /* 0x000fe200078e0007 */
[CC--:B------:R-:W-:Y:S02]  /*15a0*/  @P3 ISETP.GE.AND.EX P0, PT, R14.reuse, R7.reuse, PT, P0 ;  /* 0x000000070e00320c */ /* 0x0c0fe40003f06300 */
[----:B------:R-:W-:Y:S02]  /*15b0*/  @P3 ISETP.LT.AND.EX P2, PT, R14, R7, PT, P2 ;  /* 0x000000070e00320c */ /* 0x000fe40003f41320 */
[----:B------:R-:W-:Y:S02]  /*15c0*/  @P3 FSEL R3, R2, R15, !P0 ;  /* 0x0000000f02033208 */ /* 0x000fe40004000000 */
[----:B------:R-:W-:-:S02]  /*15d0*/  @P3 SEL R11, R17, R6, P2 ;  /* 0x00000006110b3207 */ /* 0x000fc40001000000 */
[----:B------:R-:W-:-:S07]  /*15e0*/  @P3 SEL R4, R14, R7, P2 ;  /* 0x000000070e043207 */ /* 0x000fce0001000000 */
.L_x_40:
[----:B------:R-:W-:Y:S05]  /*15f0*/  BSYNC.RECONVERGENT B1 ;  /* 0x0000000000017941 */ /* 0x000fea0003800200 */
.L_x_39:
        /* <DEDUP_REMOVED lines=18> */
.L_x_42:
[----:B------:R-:W-:Y:S05]  /*1720*/  BSYNC.RECONVERGENT B1 ;  /* 0x0000000000017941 */ /* 0x000fea0003800200 */
.L_x_41:
[----:B-1----:R-:W-:Y:S01]  /*1730*/  FSETP.GEU.AND P0, PT, R2, R9, PT ;  /* 0x000000090200720b */ /* 0x002fe20003f0e000 */
        /* <DEDUP_REMOVED lines=17> */
.L_x_44:
[----:B------:R-:W-:Y:S05]  /*1850*/  BSYNC.RECONVERGENT B1 ;  /* 0x0000000000017941 */ /* 0x000fea0003800200 */
.L_x_43:
        /* <DEDUP_REMOVED lines=18> */
.L_x_46:
[----:B------:R-:W-:Y:S05]  /*1980*/  BSYNC.RECONVERGENT B1 ;  /* 0x0000000000017941 */ /* 0x000fea0003800200 */
.L_x_45:
[----:B------:R-:W-:Y:S01]  /*1990*/  FSETP.GEU.AND P0, PT, R7, R0, PT ;  /* 0x000000000700720b */ /* 0x000fe20003f0e000 */
[----:B------:R-:W-:Y:S02]  /*19a0*/  IMAD.MOV.U32 R2, RZ, RZ, R7 ;  /* 0x000000ffff027224 */ /* 0x000fe400078e0007 */
[----:B------:R-:W-:Y:S02]  /*19b0*/  IMAD.MOV.U32 R3, RZ, RZ, R9 ;  /* 0x000000ffff037224 */ /* 0x000fe400078e0009 */
[----:B------:R-:W-:-:S08]  /*19c0*/  IMAD.MOV.U32 R4, RZ, RZ, R6 ;  /* 0x000000ffff047224 */ /* 0x000fd000078e0006 */
[----:B------:R-:W-:Y:S05]  /*19d0*/  @!P0 BRA `(.L_x_34) ;  /* 0x0000004800bc8947 */ /* 0x000fea0003800000 */
[----:B------:R-:W0:Y:S01]  /*19e0*/  LDS.64 R10, [R8+0x80] ;  /* 0x00008000080a7984 */ /* 0x000e220000000a00 */
[----:B------:R-:W-:Y:S01]  /*19f0*/  FSETP.GEU.AND P0, PT, R0, R7, PT ;  /* 0x000000070000720b */ /* 0x000fe20003f0e000 */
[----:B------:R-:W-:Y:S02]  /*1a00*/  IMAD.MOV.U32 R2, RZ, RZ, R0 ;  /* 0x000000ffff027224 */ /* 0x000fe400078e0000 */
[----:B0-----:R-:W-:Y:S02]  /*1a10*/  IMAD.MOV.U32 R3, RZ, RZ, R10 ;  /* 0x000000ffff037224 */ /* 0x001fe400078e000a */
[----:B------:R-:W-:-:S08]  /*1a20*/  IMAD.MOV.U32 R4, RZ, RZ, R11 ;  /* 0x000000ffff047224 */ /* 0x000fd000078e000b */
[----:B------:R-:W-:Y:S05]  /*1a30*/  @!P0 BRA `(.L_x_34) ;  /* 0x0000004800a48947 */ /* 0x000fea0003800000 */
[CC--:B------:R-:W-:Y:S02]  /*1a40*/  ISETP.GE.U32.AND P0, PT, R9.reuse, R10.reuse, PT ;  /* 0x0000000a0900720c */ /* 0x0c0fe40003f06070 */
[----:B------:R-:W-:Y:S02]  /*1a50*/  ISETP.LT.U32.AND P2, PT, R9, R10, PT ;  /* 0x0000000a0900720c */ /* 0x000fe40003f41070 */
[CC--:B------:R-:W-:Y:S02]  /*1a60*/  ISETP.GE.AND.EX P0, PT, R6.reuse, R11.reuse, PT, P0 ;  /* 0x0000000b0600720c */ /* 0x0c0fe40003f06300 */
[----:B------:R-:W-:Y:S02]  /*1a70*/  ISETP.LT.AND.EX P2, PT, R6, R11, PT, P2 ;  /* 0x0000000b0600720c */ /* 0x000fe40003f41320 */
[----:B------:R-:W-:Y:S02]  /*1a80*/  FSEL R2, R7, R0, !P0 ;  /* 0x0000000007027208 */ /* 0x000fe40004000000 */
[----:B------:R-:W-:-:S02]  /*1a90*/  SEL R3, R9, R10, P2 ;  /* 0x0000000a09037207 */ /* 0x000fc40001000000 */
[----:B------:R-:W-:Y:S01]  /*1aa0*/  SEL R4, R6, R11, P2 ;  /* 0x0000000b06047207 */ /* 0x000fe20001000000 */
[----:B------:R-:W-:Y:S06]  /*1ab0*/  BRA `(.L_x_34) ;  /* 0x0000004800847947 */ /* 0x000fec0003800000 */
.L_x_21:
[----:B------:R-:W-:Y:S01]  /*1ac0*/  LOP3.LUT R4, R0, 0x3e0, RZ, 0xc0, !PT ;  /* 0x000003e000047812 */ /* 0x000fe200078ec0ff */
[----:B------:R-:W-:Y:S01]  /*1ad0*/  BSSY.RECONVERGENT B1, `(.L_x_47) ;  /* 0x000001b000017945 */ /* 0x000fe20003800200 */
[----:B-----5:R-:W-:Y:S02]  /*1ae0*/  IMAD.MOV.U32 R12, RZ, RZ, R2 ;  /* 0x000000ffff0c7224 */ /* 0x020fe400078e0002 */
[----:B------:R-:W-:Y:S02]  /*1af0*/  IMAD.MOV.U32 R14, RZ, RZ, R3 ;  /* 0x000000ffff0e7224 */ /* 0x000fe400078e0003 */
[----:B01----:R-:W-:Y:S01]  /*1b00*/  VIADD R6, R4, 0x20 ;  /* 0x0000002004067836 */ /* 0x003fe20000000000 */
[----:B------:R-:W-:-:S04]  /*1b10*/  LOP3.LUT R4, RZ, R4, RZ, 0x33, !PT ;  /* 0x00000004ff047212 */ /* 0x000fc800078e33ff */
[----:B------:R-:W-:Y:S01]  /*1b20*/  ISETP.GT.AND P0, PT, R6, UR4, PT ;  /* 0x0000000406007c0c */ /* 0x000fe2000bf04270 */
[----:B------:R-:W-:Y:S02]  /*1b30*/  VIADD R4, R4, UR4 ;  /* 0x0000000404047c36 */ /* 0x000fe40008000000 */
[----:B------:R-:W-:-:S03]  /*1b40*/  IMAD.MOV.U32 R6, RZ, RZ, R5 ;  /* 0x000000ffff067224 */ /* 0x000fc600078e0005 */
[----:B------:R-:W-:Y:S02]  /*1b50*/  SEL R7, R4, 0x1f, P0 ;  /* 0x0000001f04077807 */ /* 0x000fe40000000000 */
[----:B------:R-:W0:Y:S03]  /*1b60*/  S2R R4, SR_LANEID ;  /* 0x0000000000047919 */ /* 0x000e260000000000 */
[----:B------:R-:W1:Y:S04]  /*1b70*/  SHFL.DOWN PT, R8, R5, 0x1, R7 ;  /* 0x0820000005087989 */ /* 0x000e6800000e0007 */
[----:B------:R2:W3:Y:S04]  /*1b80*/  SHFL.DOWN PT, R9, R2, 0x1, R7 ;  /* 0x0820000002097989 */ /* 0x0004e800000e0007 */
[----:B------:R2:W4:Y:S01]  /*1b90*/  SHFL.DOWN PT, R11, R3, 0x1, R7 ;  /* 0x08200000030b7989 */ /* 0x00052200000e0007 */
[----:B-1----:R-:W-:-:S04]  /*1ba0*/  FSETP.GEU.AND P0, PT, R5, R8, PT ;  /* 0x000000080500720b */ /* 0x002fc80003f0e000 */
[----:B0-----:R-:W-:-:S13]  /*1bb0*/  ISETP.GE.OR P0, PT, R4, R7, !P0 ;  /* 0x000000070400720c */ /* 0x001fda0004706670 */
[----:B--234-:R-:W-:Y:S05]  /*1bc0*/  @P0 BRA `(.L_x_48) ;  /* 0x00000000002c0947 */ /* 0x01cfea0003800000 */
        /* <DEDUP_REMOVED lines=11> */
.L_x_48:
[----:B------:R-:W-:Y:S05]  /*1c80*/  BSYNC.RECONVERGENT B1 ;  /* 0x0000000000017941 */ /* 0x000fea0003800200 */
.L_x_47:
[----:B------:R-:W0:Y:S01]  /*1c90*/  SHFL.DOWN PT, R3, R6, 0x2, R7 ;  /* 0x0840000006037989 */ /* 0x000e2200000e0007 */
[----:B------:R-:W-:Y:S01]  /*1ca0*/  VIADD R2, R4, 0x2 ;  /* 0x0000000204027836 */ /* 0x000fe20000000000 */
[----:B------:R-:W-:Y:S01]  /*1cb0*/  BSSY.RECONVERGENT B1, `(.L_x_49) ;  /* 0x0000014000017945 */ /* 0x000fe20003800200 */
[----:B------:R-:W-:Y:S01]  /*1cc0*/  IMAD.MOV.U32 R8, RZ, RZ, R12 ;  /* 0x000000ffff087224 */ /* 0x000fe200078e000c */
[----:B------:R1:W2:Y:S01]  /*1cd0*/  SHFL.DOWN PT, R5, R12, 0x2, R7 ;  /* 0x084000000c057989 */ /* 0x0002a200000e0007 */
[----:B------:R-:W-:-:S03]  /*1ce0*/  IMAD.MOV.U32 R10, RZ, RZ, R14 ;  /* 0x000000ffff0a7224 */ /* 0x000fc600078e000e */
[----:B------:R1:W3:Y:S01]  /*1cf0*/  SHFL.DOWN PT, R9, R14, 0x2, R7 ;  /* 0x084000000e097989 */ /* 0x0002e200000e0007 */
[----:B0-----:R-:W-:-:S04]  /*1d00*/  FSETP.GEU.AND P0, PT, R6, R3, PT ;  /* 0x000000030600720b */ /* 0x001fc80003f0e000 */
[----:B------:R-:W-:Y:S01]  /*1d10*/  ISETP.GT.OR P0, PT, R2, R7, !P0 ;  /* 0x000000070200720c */ /* 0x000fe20004704670 */
[----:B------:R-:W-:-:S12]  /*1d20*/  IMAD.MOV.U32 R2, RZ, RZ, R6 ;  /* 0x000000ffff027224 */ /* 0x000fd800078e0006 */
        /* <DEDUP_REMOVED lines=12> */
.L_x_50:
[----:B------:R-:W-:Y:S05]  /*1df0*/  BSYNC.RECONVERGENT B1 ;  /* 0x0000000000017941 */ /* 0x000fea0003800200 */
.L_x_49:
        /* <DEDUP_REMOVED lines=22> */
.L_x_52:
[----:B------:R-:W-:Y:S05]  /*1f60*/  BSYNC.RECONVERGENT B1 ;  /* 0x0000000000017941 */ /* 0x000fea0003800200 */
.L_x_51:
[----:B------:R-:W0:Y:S01]  /*1f70*/  SHFL.DOWN PT, R3, R6, 0x8, R7 ;  /* 0x0900000006037989 */ /* 0x000e2200000e0007 */
[----:B------:R-:W-:Y:S01]  /*1f80*/  VIADD R2, R4, 0x8 ;  /* 0x0000000804027836 */ /* 0x000fe20000000000 */
[----:B------:R-:W-:Y:S01]  /*1f90*/  BSSY.RECONVERGENT B1, `(.L_x_53) ;  /* 0x0000014000017945 */ /* 0x000fe20003800200 */
[----:B------:R-:W-:Y:S01]  /*1fa0*/  IMAD.MOV.U32 R8, RZ, RZ, R6 ;  /* 0x000000ffff087224 */ /* 0x000fe200078e0006 */
[----:B------:R1:W2:Y:S01]  /*1fb0*/  SHFL.DOWN PT, R5, R14, 0x8, R7 ;  /* 0x090000000e057989 */ /* 0x0002a200000e0007 */
[----:B------:R-:W-:Y:S02]  /*1fc0*/  IMAD.MOV.U32 R10, RZ, RZ, R14 ;  /* 0x000000ffff0a7224 */ /* 0x000fe400078e000e */
[----:B------:R-:W-:Y:S01]  /*1fd0*/  IMAD.MOV.U32 R12, RZ, RZ, R16 ;  /* 0x000000ffff0c7224 */ /* 0x000fe200078e0010 */
[----:B------:R1:W3:Y:S01]  /*1fe0*/  SHFL.DOWN PT, R9, R16, 0x8, R7 ;  /* 0x0900000010097989 */ /* 0x0002e200000e0007 */
[----:B0-----:R-:W-:-:S04]  /*1ff0*/  FSETP.GEU.AND P0, PT, R6, R3, PT ;  /* 0x000000030600720b */ /* 0x001fc80003f0e000 */
[----:B------:R-:W-:-:S13]  /*2000*/  ISETP.GT.OR P0, PT, R2, R7, !P0 ;  /* 0x000000070200720c */ /* 0x000fda0004704670 */
        /* <DEDUP_REMOVED lines=12> */
.L_x_54:
[----:B------:R-:W-:Y:S05]  /*20d0*/  BSYNC.RECONVERGENT B1 ;  /* 0x0000000000017941 */ /* 0x000fea0003800200 */
.L_x_53:
[----:B------:R-:W0:Y:S01]  /*20e0*/  SHFL.DOWN PT, R5, R8, 0x10, R7 ;  /* 0x0a00000008057989 */ /* 0x000e2200000e0007 */
[C---:B------:R-:W-:Y:S01]  /*20f0*/  VIADD R2, R4.reuse, 0x10 ;  /* 0x0000001004027836 */ /* 0x040fe20000000000 */
[----:B------:R-:W-:Y:S01]  /*2100*/  BSSY.RECONVERGENT B1, `(.L_x_55) ;  /* 0x0000015000017945 */ /* 0x000fe20003800200 */
[----:B------:R-:W-:Y:S01]  /*2110*/  ISETP.NE.AND P2, PT, R4, RZ, PT ;  /* 0x000000ff0400720c */ /* 0x000fe20003f45270 */
[----:B------:R1:W2:Y:S01]  /*2120*/  SHFL.DOWN PT, R9, R10, 0x10, R7 ;  /* 0x0a0000000a097989 */ /* 0x0002a200000e0007 */
[----:B------:R-:W-:Y:S02]  /*2130*/  IMAD.MOV.U32 R3, RZ, RZ, R10 ;  /* 0x000000ffff037224 */ /* 0x000fe400078e000a */
[----:B------:R-:W-:Y:S01]  /*2140*/  IMAD.MOV.U32 R4, RZ, RZ, R12 ;  /* 0x000000ffff047224 */ /* 0x000fe200078e000c */
        /* <DEDUP_REMOVED lines=16> */
.L_x_56:
[----:B------:R-:W-:Y:S05]  /*2250*/  BSYNC.RECONVERGENT B1 ;  /* 0x0000000000017941 */ /* 0x000fea0003800200 */
.L_x_55:
        /* <DEDUP_REMOVED lines=12> */
.L_x_58:
[----:B------:R-:W-:Y:S05]  /*2320*/  BSYNC.RECONVERGENT B1 ;  /* 0x0000000000017941 */ /* 0x000fea0003800200 */
.L_x_57:
[----:B------:R-:W-:Y:S01]  /*2330*/  BAR.SYNC.DEFER_BLOCKING 0x0 ;  /* 0x0000000000007b1d */ /* 0x000fe20000010000 */
[----:B------:R-:W-:-:S13]  /*2340*/  ISETP.NE.AND P1, PT, R0, RZ, PT ;  /* 0x000000ff0000720c */ /* 0x000fda0003f25270 */
[----:B------:R-:W-:Y:S05]  /*2350*/  @P1 BRA `(.L_x_34) ;  /* 0x00000040005c1947 */ /* 0x000fea0003800000 */
[----:B------:R-:W-:Y:S01]  /*2360*/  UISETP.GE.AND UP0, UPT, UR4, 0x21, UPT ;  /* 0x000000210400788c */ /* 0x000fe2000bf06270 */
[----:B------:R-:W-:Y:S02]  /*2370*/  IMAD.MOV.U32 R0, RZ, RZ, R2 ;  /* 0x000000ffff007224 */ /* 0x000fe400078e0002 */
[----:B0-----:R-:W-:Y:S02]  /*2380*/  IMAD.MOV.U32 R7, RZ, RZ, R3 ;  /* 0x000000ffff077224 */ /* 0x001fe400078e0003 */
[----:B------:R-:W-:-:S04]  /*2390*/  IMAD.MOV.U32 R8, RZ, RZ, R4 ;  /* 0x000000ffff087224 */ /* 0x000fc800078e0004 */
[----:B------:R-:W-:Y:S05]  /*23a0*/  BRA.U !UP0, `(.L_x_59) ;  /* 0x00000001085c7547 */ /* 0x000fea000b800000 */
[----:B------:R-:W0:Y:S01]  /*23b0*/  S2R R5, SR_CgaCtaId ;  /* 0x0000000000057919 */ /* 0x000e220000008800 */
[----:B------:R-:W-:Y:S01]  /*23c0*/  MOV R0, 0x400 ;  /* 0x0000040000007802 */ /* 0x000fe20000000f00 */
[----:B------:R-:W-:Y:S01]  /*23d0*/  BSSY.RECONVERGENT B1, `(.L_x_59) ;  /* 0x0000014000017945 */ /* 0x000fe20003800200 */
[----:B------:R-:W-:Y:S02]  /*23e0*/  IMAD.MOV.U32 R7, RZ, RZ, R3 ;  /* 0x000000ffff077224 */ /* 0x000fe400078e0003 */
[----:B------:R-:W-:Y:S01]  /*23f0*/  IMAD.MOV.U32 R8, RZ, RZ, R4 ;  /* 0x000000ffff087224 */ /* 0x000fe200078e0004 */
[----:B0-----:R-:W-:Y:S01]  /*2400*/  LEA R6, R5, R0, 0x18 ;  /* 0x0000000005067211 */ /* 0x001fe200078ec0ff */
[----:B------:R-:W-:-:S04]  /*2410*/  IMAD.MOV.U32 R0, RZ, RZ, R2 ;  /* 0x000000ffff007224 */ /* 0x000fc800078e0002 */
[----:B------:R-:W0:Y:S02]  /*2420*/  LDS R5, [R6+0x18] ;  /* 0x0000180006057984 */ /* 0x000e240000000800 */
[----:B0-----:R-:W-:-:S13]  /*2430*/  FSETP.GEU.AND P0, PT, R2, R5, PT ;  /* 0x000000050200720b */ /* 0x001fda0003f0e000 */
        /* <DEDUP_REMOVED lines=13> */
.L_x_60:
[----:B------:R-:W-:Y:S05]  /*2510*/  BSYNC.RECONVERGENT B1 ;  /* 0x0000000000017941 */ /* 0x000fea0003800200 */
.L_x_59:
[----:B------:R-:W-:Y:S01]  /*2520*/  UISETP.GE.AND UP0, UPT, UR4, 0x41, UPT ;  /* 0x000000410400788c */ /* 0x000fe2000bf06270 */
[----:B------:R-:W-:Y:S02]  /*2530*/  IMAD.MOV.U32 R2, RZ, RZ, R0 ;  /* 0x000000ffff027224 */ /* 0x000fe400078e0000 */
[----:B------:R-:W-:Y:S02]  /*2540*/  IMAD.MOV.U32 R5, RZ, RZ, R7 ;  /* 0x000000ffff057224 */ /* 0x000fe400078e0007 */
        /* <DEDUP_REMOVED lines=24> */
.L_x_62:
[----:B------:R-:W-:Y:S05]  /*26d0*/  BSYNC.RECONVERGENT B1 ;  /* 0x0000000000017941 */ /* 0x000fea0003800200 */
.L_x_61:
        /* <DEDUP_REMOVED lines=27> */
.L_x_64:
[----:B------:R-:W-:Y:S05]  /*2890*/  BSYNC.RECONVERGENT B1 ;  /* 0x0000000000017941 */ /* 0x000fea0003800200 */
.L_x_63:
        /* <DEDUP_REMOVED lines=27> */
.L_x_66:
[----:B------:R-:W-:Y:S05]  /*2a50*/  BSYNC.RECONVERGENT B1 ;  /* 0x0000000000017941 */ /* 0x000fea0003800200 */
.L_x_65:
        /* <DEDUP_REMOVED lines=27> */
.L_x_68:
[----:B------:R-:W-:Y:S05]  /*2c10*/  BSYNC.RECONVERGENT B1 ;  /* 0x0000000000017941 */ /* 0x000fea0003800200 */
.L_x_67:
        /* <DEDUP_REMOVED lines=9> */
[----:B------:R-:W-:Y:S02]  /*2cb0*/  IMAD.MOV.U32 R7, RZ, RZ, R9 ;  /* 0x000000ffff077224 */ /* 0x000fe400078e0009 */
[----:B------:R-:W-:Y:S01]  /*2cc0*/  IMAD.MOV.U32 R6, RZ, RZ, R4 ;  /* 0x000000ffff067224 */ /* 0x000fe200078e0004 */
[----:B0-----:R-:W-:-:S05]  /*2cd0*/  LEA R2, R3, R2, 0x18 ;  /* 0x0000000203027211 */ /* 0x001fca00078ec0ff */
        /* <DEDUP_REMOVED lines=15> */
.L_x_70:
[----:B------:R-:W-:Y:S05]  /*2dd0*/  BSYNC.RECONVERGENT B1 ;  /* 0x0000000000017941 */ /* 0x000fea0003800200 */
.L_x_69:
[----:B------:R-:W-:Y:S01]  /*2de0*/  UISETP.GE.AND UP0, UPT, UR4, 0xe1, UPT ;  /* 0x000000e10400788c */ /* 0x000fe2000bf06270 */
[----:B------:R-:W-:Y:S02]  /*2df0*/  IMAD.MOV.U32 R2, RZ, RZ, R5 ;  /* 0x000000ffff027224 */ /* 0x000fe400078e0005 */
[----:B------:R-:W-:Y:S02]  /*2e00*/  IMAD.MOV.U32 R3, RZ, RZ, R7 ;  /* 0x000000ffff037224 */ /* 0x000fe400078e0007 */
[----:B------:R-:W-:-:S04]  /*2e10*/  IMAD.MOV.U32 R4, RZ, RZ, R6 ;  /* 0x000000ffff047224 */ /* 0x000fc800078e0006 */
[----:B------:R-:W-:Y:S05]  /*2e20*/  BRA.U !UP0, `(.L_x_34) ;  /* 0x0000003508a87547 */ /* 0x000fea000b800000 */
[----:B------:R-:W0:Y:S01]  /*2e30*/  S2R R3, SR_CgaCtaId ;  /* 0x0000000000037919 */ /* 0x000e220000008800 */
[----:B------:R-:W-:Y:S01]  /*2e40*/  MOV R0, 0x400 ;  /* 0x0000040000007802 */ /* 0x000fe20000000f00 */
        /* <DEDUP_REMOVED lines=21> */
.L_x_2:
[----:B------:R-:W1:Y:S01]  /*2fa0*/  S2R R0, SR_TID.X ;  /* 0x0000000000007919 */ /* 0x000e620000002100 */
[----:B------:R-:W1:Y:S02]  /*2fb0*/  LDC.64 R2, c[0x0][0x380] ;  /* 0x0000e000ff027b82 */ /* 0x000e640000000a00 */
[----:B-1----:R-:W-:-:S05]  /*2fc0*/  IMAD.WIDE.U32 R12, R0, 0x10, R2 ;  /* 0x00000010000c7825 */ /* 0x002fca00078e0002 */
[----:B0-----:R-:W2:Y:S04]  /*2fd0*/  LDG.E.CONSTANT R21, desc[UR10][R12.64] ;  /* 0x0000000a0c157981 */ /* 0x001ea8000c1e9900 */
[----:B------:R-:W3:Y:S04]  /*2fe0*/  LDG.E.CONSTANT R10, desc[UR10][R12.64+0x1000] ;  /* 0x0010000a0c0a7981 */ /* 0x000ee8000c1e9900 */
[----:B------:R-:W4:Y:S04]  /*2ff0*/  LDG.E.64.CONSTANT R14, desc[UR10][R12.64+0x8] ;  /* 0x0000080a0c0e7981 */ /* 0x000f28000c1e9b00 */
[----:B------:R0:W5:Y:S04]  /*3000*/  LDG.E.CONSTANT R16, desc[UR10][R12.64+0x2000] ;  /* 0x0020000a0c107981 */ /* 0x000168000c1e9900 */
[----:B------:R0:W5:Y:S04]  /*3010*/  LDG.E.CONSTANT R17, desc[UR10][R12.64+0x3000] ;  /* 0x0030000a0c117981 */ /* 0x000168000c1e9900 */
[----:B------:R0:W5:Y:S04]  /*3020*/  LDG.E.CONSTANT R11, desc[UR10][R12.64+0x4000] ;  /* 0x0040000a0c0b7981 */ /* 0x000168000c1e9900 */
[----:B------:R0:W5:Y:S04]  /*3030*/  LDG.E.64.CONSTANT R6, desc[UR10][R12.64+0x2008] ;  /* 0x0020080a0c067981 */ /* 0x000168000c1e9b00 */
[----:B------:R0:W5:Y:S04]  /*3040*/  LDG.E.64.CONSTANT R4, desc[UR10][R12.64+0x3008] ;  /* 0x0030080a0c047981 */ /* 0x000168000c1e9b00 */
[----:B------:R0:W5:Y:S01]  /*3050*/  LDG.E.64.CONSTANT R2, desc[UR10][R12.64+0x4008] ;  /* 0x0040080a0c027981 */ /* 0x000162000c1e9b00 */
[----:B------:R-:W-:Y:S01]  /*3060*/  BSSY.RECONVERGENT B1, `(.L_x_71) ;  /* 0x0000012000017945 */ /* 0x000fe20003800200 */
[----:B--2---:R-:W-:Y:S01]  /*3070*/  IMAD.MOV.U32 R19, RZ, RZ, R21 ;  /* 0x000000ffff137224 */ /* 0x004fe200078e0015 */
[----:B---3--:R-:W-:Y:S01]  /*3080*/  FSETP.GEU.AND P0, PT, R21, R10, PT ;  /* 0x0000000a1500720b */ /* 0x008fe20003f0e000 */
[----:B----4-:R-:W-:-:S02]  /*3090*/  IMAD.MOV.U32 R8, RZ, RZ, R14 ;  /* 0x000000ffff087224 */ /* 0x010fc400078e000e */
[----:B------:R-:W-:-:S10]  /*30a0*/  IMAD.MOV.U32 R9, RZ, RZ, R15 ;  /* 0x000000ffff097224 */ /* 0x000fd400078e000f */
[----:B0-----:R-:W-:Y:S05]  /*30b0*/  @!P0 BRA `(.L_x_72) ;  /* 0x0000000000308947 */ /* 0x001fea0003800000 */
[----:B------:R-:W2:Y:S01]  /*30c0*/  LDG.E.64.CONSTANT R8, desc[UR10][R12.64+0x1008] ;  /* 0x0010080a0c087981 */ /* 0x000ea2000c1e9b00 */
[----:B------:R-:W-:Y:S01]  /*30d0*/  FSETP.GEU.AND P2, PT, R10, R21, PT ;  /* 0x000000150a00720b */ /* 0x000fe20003f4e000 */
[----:B------:R-:W-:-:S12]  /*30e0*/  IMAD.MOV.U32 R19, RZ, RZ, R10 ;  /* 0x000000ffff137224 */ /* 0x000fd800078e000a */
[CC--:B--2---:R-:W-:Y:S02]  /*30f0*/  @P2 ISETP.GE.U32.AND P0, PT, R14.reuse, R8.reuse, PT ;  /* 0x000000080e00220c */ /* 0x0c4fe40003f06070 */
[C---:B------:R-:W-:Y:S02]  /*3100*/  @P2 ISETP.LT.U32.AND P1, PT, R14.reuse, R8, PT ;  /* 0x000000080e00220c */ /* 0x040fe40003f21070 */
[CC--:B------:R-:W-:Y:S02]  /*3110*/  @P2 ISETP.GE.AND.EX P0, PT, R15.reuse, R9.reuse, PT, P0 ;  /* 0x000000090f00220c */ /* 0x0c0fe40003f06300 */
[----:B------:R-:W-:Y:S02]  /*3120*/  @P2 ISETP.LT.AND.EX P1, PT, R15, R9, PT, P1 ;  /* 0x000000090f00220c */ /* 0x000fe40003f21310 */
[----:B------:R-:W-:Y:S02]  /*3130*/  @P2 FSEL R19, R21, R10, !P0 ;  /* 0x0000000a15132208 */ /* 0x000fe40004000000 */
[----:B------:R-:W-:-:S02]  /*3140*/  @P2 SEL R10, R14, R8, P1 ;  /* 0x000000080e0a2207 */ /* 0x000fc40000800000 */
[----:B------:R-:W-:-:S03]  /*3150*/  @P2 SEL R15, R15, R9, P1 ;  /* 0x000000090f0f2207 */ /* 0x000fc60000800000 */
[----:B------:R-:W-:Y:S02]  /*3160*/  @P2 IMAD.MOV.U32 R8, RZ, RZ, R10 ;  /* 0x000000ffff082224 */ /* 0x000fe400078e000a */
[----:B------:R-:W-:-:S07]  /*3170*/  @P2 IMAD.MOV.U32 R9, RZ, RZ, R15 ;  /* 0x000000ffff092224 */ /* 0x000fce00078e000f */
.L_x_72:
[----:B------:R-:W-:Y:S05]  /*3180*/  BSYNC.RECONVERGENT B1 ;  /* 0x0000000000017941 */ /* 0x000fea0003800200 */
.L_x_71:
[----:B-----5:R-:W-:Y:S01]  /*3190*/  FSETP.GEU.AND P0, PT, R19, R16, PT ;  /* 0x000000101300720b */ /* 0x020fe20003f0e000 */
[----:B------:R-:W-:Y:S01]  /*31a0*/  BSSY.RECONVERGENT B1, `(.L_x_73) ;  /* 0x0000010000017945 */ /* 0x000fe20003800200 */
[----:B------:R-:W-:Y:S02]  /*31b0*/  IMAD.MOV.U32 R10, RZ, RZ, R19 ;  /* 0x000000ffff0a7224 */ /* 0x000fe400078e0013 */
[----:B------:R-:W-:Y:S02]  /*31c0*/  IMAD.MOV.U32 R13, RZ, RZ, R8 ;  /* 0x000000ffff0d7224 */ /* 0x000fe400078e0008 */
[----:B------:R-:W-:-:S07]  /*31d0*/  IMAD.MOV.U32 R14, RZ, RZ, R9 ;  /* 0x000000ffff0e7224 */ /* 0x000fce00078e0009 */
[----:B------:R-:W-:Y:S05]  /*31e0*/  @!P0 BRA `(.L_x_74) ;  /* 0x00000000002c8947 */ /* 0x000fea0003800000 */
[----:B------:R-:W-:Y:S01]  /*31f0*/  FSETP.GEU.AND P2, PT, R16, R19, PT ;  /* 0x000000131000720b */ /* 0x000fe20003f4e000 */
[----:B------:R-:W-:Y:S02]  /*3200*/  IMAD.MOV.U32 R13, RZ, RZ, R6 ;  /* 0x000000ffff0d7224 */ /* 0x000fe400078e0006 */
[----:B------:R-:W-:Y:S02]  /*3210*/  IMAD.MOV.U32 R14, RZ, RZ, R7 ;  /* 0x000000ffff0e7224 */ /* 0x000fe400078e0007 */
[----:B------:R-:W-:-:S08]  /*3220*/  IMAD.MOV.U32 R10, RZ, RZ, R16 ;  /* 0x000000ffff0a7224 */ /* 0x000fd000078e0010 */
[CC--:B------:R-:W-:Y:S02]  /*3230*/  @P2 ISETP.GE.U32.AND P0, PT, R8.reuse, R6.reuse, PT ;  /* 0x000000060800220c */ /* 0x0c0fe40003f06070 */
[C---:B------:R-:W-:Y:S02]  /*3240*/  @P2 ISETP.LT.U32.AND P1, PT, R8.reuse, R6, PT ;  /* 0x000000060800220c */ /* 0x040fe40003f21070 */
[CC--:B------:R-:W-:Y:S02]  /*3250*/  @P2 ISETP.GE.AND.EX P0, PT, R9.reuse, R7.reuse, PT, P0 ;  /* 0x000000070900220c */ /* 0x0c0fe40003f06300 */
[----:B------:R-:W-:Y:S02]  /*3260*/  @P2 ISETP.LT.AND.EX P1, PT, R9, R7, PT, P1 ;  /* 0x000000070900220c */ /* 0x000fe40003f21310 */
[----:B------:R-:W-:Y:S02]  /*3270*/  @P2 FSEL R10, R19, R16, !P0 ;  /* 0x00000010130a2208 */ /* 0x000fe40004000000 */
[----:B------:R-:W-:-:S02]  /*3280*/  @P2 SEL R13, R8, R6, P1 ;  /* 0x00000006080d2207 */ /* 0x000fc40000800000 */
[----:B------:R-:W-:-:S07]  /*3290*/  @P2 SEL R14, R9, R7, P1 ;  /* 0x00000007090e2207 */ /* 0x000fce0000800000 */
.L_x_74:
[----:B------:R-:W-:Y:S05]  /*32a0*/  BSYNC.RECONVERGENT B1 ;  /* 0x0000000000017941 */ /* 0x000fea0003800200 */
.L_x_73:
[----:B------:R-:W-:Y:S01]  /*32b0*/  FSETP.GEU.AND P0, PT, R10, R17, PT ;  /* 0x000000110a00720b */ /* 0x000fe20003f0e000 */
        /* <DEDUP_REMOVED lines=10> */
[CC--:B------:R-:W-:Y:S02]  /*3360*/  @P2 ISETP.LT.U32.AND P1, PT, R13.reuse, R4.reuse, PT ;  /* 0x000000040d00220c */ /* 0x0c0fe40003f21070 */
[CC--:B------:R-:W-:Y:S02]  /*3370*/  @P2 ISETP.GE.AND.EX P0, PT, R14.reuse, R5.reuse, PT, P0 ;  /* 0x000000050e00220c */ /* 0x0c0fe40003f06300 */
[----:B------:R-:W-:Y:S02]  /*3380*/  @P2 ISETP.LT.AND.EX P1, PT, R14, R5, PT, P1 ;  /* 0x000000050e00220c */ /* 0x000fe40003f21310 */
[----:B------:R-:W-:Y:S02]  /*3390*/  @P2 FSEL R6, R10, R17, !P0 ;  /* 0x000000110a062208 */ /* 0x000fe40004000000 */
[----:B------:R-:W-:-:S02]  /*33a0*/  @P2 SEL R7, R13, R4, P1 ;  /* 0x000000040d072207 */ /* 0x000fc40000800000 */
[----:B------:R-:W-:-:S07]  /*33b0*/  @P2 SEL R12, R14, R5, P1 ;  /* 0x000000050e0c2207 */ /* 0x000fce0000800000 */
.L_x_76:
[----:B------:R-:W-:Y:S05]  /*33c0*/  BSYNC.RECONVERGENT B1 ;  /* 0x0000000000017941 */ /* 0x000fea0003800200 */
.L_x_75:
        /* <DEDUP_REMOVED lines=17> */
.L_x_78:
[----:B------:R-:W-:Y:S05]  /*34e0*/  BSYNC.RECONVERGENT B1 ;  /* 0x0000000000017941 */ /* 0x000fea0003800200 */
.L_x_77:
[----:B------:R-:W-:Y:S01]  /*34f0*/  UISETP.GE.U32.AND UP0, UPT, UR8, 0xa00, UPT ;  /* 0x00000a000800788c */ /* 0x000fe2000bf06070 */
[----:B------:R-:W-:Y:S02]  /*3500*/  IMAD.MOV.U32 R5, RZ, RZ, 0x500 ;  /* 0x00000500ff057424 */ /* 0x000fe400078e00ff */
[----:B------:R-:W-:-:S06]  /*3510*/  IMAD.MOV.U32 R4, RZ, RZ, RZ ;  /* 0x000000ffff047224 */ /* 0x000fcc00078e00ff */
[----:B------:R-:W-:Y:S05]  /*3520*/  BRA.U !UP0, `(.L_x_79) ;  /* 0x0000001508647547 */ /* 0x000fea000b800000 */
[----:B------:R-:W-:Y:S01]  /*3530*/  UIADD3 UR9, UP0, UPT, UR8, -0xa00, URZ ;  /* 0xfffff60008097890 */ /* 0x000fe2000ff1e0ff */
[----:B------:R-:W-:Y:S02]  /*3540*/  IMAD.MOV.U32 R5, RZ, RZ, 0x500 ;  /* 0x00000500ff057424 */ /* 0x000fe400078e00ff */
[----:B------:R-:W-:Y:S01]  /*3550*/  IMAD.MOV.U32 R4, RZ, RZ, RZ ;  /* 0x000000ffff047224 */ /* 0x000fe200078e00ff */
[----:B------:R-:W-:Y:S02]  /*3560*/  ULEA.HI.X.SX32 UR8, UR8, 0xffffffff, 0x1, UP0 ;  /* 0xffffffff08087891 */ /* 0x000fe400080f0eff */
[----:B------:R-:W-:Y:S02]  /*3570*/  UIMAD.WIDE.U32 UR12, UR9, -0x33333333, URZ ;  /* 0xcccccccd090c78a5 */ /* 0x000fe4000f8e00ff */
[----:B------:R-:W-:-:S04]  /*3580*/  UIMAD.WIDE.U32 UR4, UR8, -0x33333333, URZ ;  /* 0xcccccccd080478a5 */ /* 0x000fc8000f8e00ff */
[----:B------:R-:W-:-:S04]  /*3590*/  UIMAD.WIDE.U32 UR4, UP0, UR9, -0x33333334, UR4 ;  /* 0xcccccccc090478a5 */ /* 0x000fc8000f800004 */
[----:B------:R-:W-:Y:S02]  /*35a0*/  UIADD3.X UR7, UPT, UPT, URZ, URZ, URZ, UP0, !UPT ;  /* 0x000000ffff077290 */ /* 0x000fe400087fe4ff */
[----:B------:R-:W-:Y:S01]  /*35b0*/  UIADD3 URZ, UP0, UPT, UR13, UR4, URZ ;  /* 0x000000040dff7290 */ /* 0x000fe2000ff1e0ff */
[----:B------:R-:W-:-:S03]  /*35c0*/  UMOV UR6, UR5 ;  /* 0x0000000500067c82 */ /* 0x000fc60008000000 */
[----:B------:R-:W-:Y:S02]  /*35d0*/  UIMAD.WIDE.U32.X UR4, UR8, -0x33333334, UR6, UP0 ;  /* 0xcccccccc080478a5 */ /* 0x000fe400080e0406 */
[----:B------:R-:W-:Y:S02]  /*35e0*/  UISETP.GE.U32.AND UP0, UPT, UR9, 0x500, UPT ;  /* 0x000005000900788c */ /* 0x000fe4000bf06070 */
[----:B------:R-:W-:Y:S02]  /*35f0*/  USHF.R.U64 UR6, UR4, 0xa, UR5 ;  /* 0x0000000a04067899 */ /* 0x000fe40008001205 */
[----:B------:R-:W-:-:S09]  /*3600*/  UISETP.GE.U32.AND.EX UP0, UPT, UR8, URZ, UPT, UP0 ;  /* 0x000000ff0800728c */ /* 0x000fd2000bf06100 */
[----:B------:R-:W-:Y:S05]  /*3610*/  BRA.U !UP0, `(.L_x_80) ;  /* 0x0000000d08707547 */ /* 0x000fea000b800000 */
[----:B------:R-:W0:Y:S01]  /*3620*/  LDCU.64 UR8, c[0x0][0x380] ;  /* 0x00007000ff0877ac */ /* 0x000e220008000a00 */
[----:B------:R-:W-:Y:S02]  /*3630*/  IMAD.MOV.U32 R5, RZ, RZ, 0x500 ;  /* 0x00000500ff057424 */ /* 0x000fe400078e00ff */
[----:B------:R-:W-:Y:S01]  /*3640*/  IMAD.MOV.U32 R4, RZ, RZ, RZ ;  /* 0x000000ffff047224 */ /* 0x000fe200078e00ff */
[----:B------:R-:W-:-:S04]  /*3650*/  UIADD3 UR4, UP0, UPT, UR6, 0x1, URZ ;  /* 0x0000000106047890 */ /* 0x000fc8000ff1e0ff */
[----:B------:R-:W-:Y:S02]  /*3660*/  ULEA.HI.X UR5, UR5, URZ, URZ, 0x16, UP0 ;  /* 0x000000ff05057291 */ /* 0x000fe400080fb4ff */
[----:B------:R-:W-:Y:S02]  /*3670*/  ULOP3.LUT UR4, UR4, 0xfffffffe, URZ, 0xc0, !UPT ;  /* 0xfffffffe04047892 */ /* 0x000fe4000f8ec0ff */
[----:B------:R-:W-:Y:S01]  /*3680*/  ULOP3.LUT UR5, UR5, 0x7fffff, URZ, 0xc0, !UPT ;  /* 0x007fffff05057892 */ /* 0x000fe2000f8ec0ff */
[----:B0-----:R-:W-:-:S04]  /*3690*/  LEA R2, P0, R0, UR8, 0x4 ;  /* 0x0000000800027c11 */ /* 0x001fc8000f8020ff */
[----:B------:R-:W-:Y:S02]  /*36a0*/  IADD3 R2, P1, PT, R2, 0xe008, RZ ;  /* 0x0000e00802027810 */ /* 0x000fe40007f3e0ff */
[----:B------:R-:W-:-:S05]  /*36b0*/  LEA.HI.X R3, R0, UR9, RZ, 0x4, P0 ;  /* 0x0000000900037c11 */ /* 0x000fca00080f24ff */
[----:B------:R-:W-:-:S07]  /*36c0*/  IMAD.X R3, RZ, RZ, R3, P1 ;  /* 0x000000ffff037224 */ /* 0x000fce00008e0603 */
.L_x_101:
[----:B------:R-:W2:Y:S04]  /*36d0*/  LDG.E.CONSTANT R15, desc[UR10][R2.64+-0x9008] ;  /* 0xff6ff80a020f7981 */ /* 0x000ea8000c1e9900 */
[----:B------:R0:W5:Y:S04]  /*36e0*/  LDG.E.CONSTANT R23, desc[UR10][R2.64+-0x8008] ;  /* 0xff7ff80a02177981 */ /* 0x000168000c1e9900 */
[----:B------:R0:W5:Y:S04]  /*36f0*/  LDG.E.CONSTANT R11, desc[UR10][R2.64+-0x7008] ;  /* 0xff8ff80a020b7981 */ /* 0x000168000c1e9900 */
[----:B------:R0:W5:Y:S04]  /*3700*/  LDG.E.CONSTANT R7, desc[UR10][R2.64+-0x6008] ;  /* 0xff9ff80a02077981 */ /* 0x000168000c1e9900 */
[----:B------:R0:W5:Y:S04]  /*3710*/  LDG.E.CONSTANT R6, desc[UR10][R2.64+-0x5008] ;  /* 0xffaff80a02067981 */ /* 0x000168000c1e9900 */
[----:B------:R0:W5:Y:S04]  /*3720*/  LDG.E.CONSTANT R16, desc[UR10][R2.64+-0x4008] ;  /* 0xffbff80a02107981 */ /* 0x000168000c1e9900 */
[----:B------:R0:W5:Y:S01]  /*3730*/  LDG.E.CONSTANT R17, desc[UR10][R2.64+-0x3008] ;  /* 0xffcff80a02117981 */ /* 0x000162000c1e9900 */
[----:B------:R-:W-:Y:S01]  /*3740*/  UIADD3 UR4, UP0, UPT, UR4, -0x2, URZ ;  /* 0xfffffffe04047890 */ /* 0x000fe2000ff1e0ff */
[----:B------:R-:W-:Y:S01]  /*3750*/  BSSY.RECONVERGENT B1, `(.L_x_81) ;  /* 0x0000015000017945 */ /* 0x000fe20003800200 */
[----:B------:R-:W-:-:S02]  /*3760*/  IMAD.MOV.U32 R14, RZ, RZ, R10 ;  /* 0x000000ffff0e7224 */ /* 0x000fc400078e000a */
[----:B------:R-:W-:Y:S01]  /*3770*/  UIADD3.X UR5, UPT, UPT, UR5, -0x1, URZ, UP0, !UPT ;  /* 0xffffffff05057890 */ /* 0x000fe200087fe4ff */
[----:B------:R-:W-:Y:S01]  /*3780*/  IMAD.MOV.U32 R19, RZ, RZ, R8 ;  /* 0x000000ffff137224 */ /* 0x000fe200078e0008 */
[----:B------:R-:W-:Y:S01]  /*3790*/  UISETP.NE.U32.AND UP0, UPT, UR4, URZ, UPT ;  /* 0x000000ff0400728c */ /* 0x000fe2000bf05070 */
[----:B------:R-:W-:-:S03]  /*37a0*/  IMAD.MOV.U32 R21, RZ, RZ, R9 ;  /* 0x000000ffff157224 */ /* 0x000fc600078e0009 */
[----:B------:R-:W-:Y:S01]  /*37b0*/  UISETP.NE.AND.EX UP0, UPT, UR5, URZ, UPT, UP0 ;  /* 0x000000ff0500728c */ /* 0x000fe2000bf05300 */
[----:B--2---:R-:W-:-:S13]  /*37c0*/  FSETP.GEU.AND P0, PT, R10, R15, PT ;  /* 0x0000000f0a00720b */ /* 0x004fda0003f0e000 */
[----:B0-----:R-:W-:Y:S05]  /*37d0*/  @!P0 BRA `(.L_x_82) ;  /* 0x0000000000308947 */ /* 0x001fea0003800000 */
[----:B------:R-:W2:Y:S01]  /*37e0*/  LDG.E.64.CONSTANT R12, desc[UR10][R2.64+-0x9000] ;  /* 0xff70000a020c7981 */ /* 0x000ea2000c1e9b00 */
[----:B------:R-:W-:Y:S01]  /*37f0*/  FSETP.GEU.AND P2, PT, R15, R10, PT ;  /* 0x0000000a0f00720b */ /* 0x000fe20003f4e000 */
[----:B------:R-:W-:-:S12]  /*3800*/  IMAD.MOV.U32 R14, RZ, RZ, R15 ;  /* 0x000000ffff0e7224 */ /* 0x000fd800078e000f */
[CC--:B--2---:R-:W-:Y:S01]  /*3810*/  @P2 ISETP.GE.U32.AND P0, PT, R8.reuse, R12.reuse, PT ;  /* 0x0000000c0800220c */ /* 0x0c4fe20003f06070 */
        /* <DEDUP_REMOVED lines=8> */
.L_x_82:
[----:B------:R-:W-:Y:S05]  /*38a0*/  BSYNC.RECONVERGENT B1 ;  /* 0x0000000000017941 */ /* 0x000fea0003800200 */
.L_x_81:
[----:B------:R0:W5:Y:S02]  /*38b0*/  LDG.E.64.CONSTANT R8, desc[UR10][R2.64+-0x8000] ;  /* 0xff80000a02087981 */ /* 0x000164000c1e9b00 */
[----:B-----5:R-:W-:Y:S01]  /*38c0*/  FSETP.GEU.AND P0, PT, R14, R23, PT ;  /* 0x000000170e00720b */ /* 0x020fe20003f0e000 */
[----:B------:R-:W-:Y:S01]  /*38d0*/  BSSY.RECONVERGENT B1, `(.L_x_83) ;  /* 0x0000010000017945 */ /* 0x000fe20003800200 */
[----:B------:R-:W-:Y:S02]  /*38e0*/  IMAD.MOV.U32 R10, RZ, RZ, R14 ;  /* 0x000000ffff0a7224 */ /* 0x000fe400078e000e */
[----:B------:R-:W-:Y:S02]  /*38f0*/  IMAD.MOV.U32 R13, RZ, RZ, R19 ;  /* 0x000000ffff0d7224 */ /* 0x000fe400078e0013 */
[----:B------:R-:W-:-:S07]  /*3900*/  IMAD.MOV.U32 R15, RZ, RZ, R21 ;  /* 0x000000ffff0f7224 */ /* 0x000fce00078e0015 */
[----:B0-----:R-:W-:Y:S05]  /*3910*/  @!P0 BRA `(.L_x_84) ;  /* 0x00000000002c8947 */ /* 0x001fea0003800000 */
[----:B------:R-:W-:Y:S01]  /*3920*/  FSETP.GEU.AND P2, PT, R23, R14, PT ;  /* 0x0000000e1700720b */ /* 0x000fe20003f4e000 */
[----:B------:R-:W-:Y:S02]  /*3930*/  IMAD.MOV.U32 R13, RZ, RZ, R8 ;  /* 0x000000ffff0d7224 */ /* 0x000fe400078e0008 */
[----:B------:R-:W-:Y:S02]  /*3940*/  IMAD.MOV.U32 R15, RZ, RZ, R9 ;  /* 0x000000ffff0f7224 */ /* 0x000fe400078e0009 */
[----:B------:R-:W-:-:S08]  /*3950*/  IMAD.MOV.U32 R10, RZ, RZ, R23 ;  /* 0x000000ffff0a7224 */ /* 0x000fd000078e0017 */
[CC--:B------:R-:W-:Y:S02]  /*3960*/  @P2 ISETP.GE.U32.AND P0, PT, R19.reuse, R8.reuse, PT ;  /* 0x000000081300220c */ /* 0x0c0fe40003f06070 */
[-C--:B------:R-:W-:Y:S02]  /*3970*/  @P2 ISETP.LT.U32.AND P1, PT, R19, R8.reuse, PT ;  /* 0x000000081300220c */ /* 0x080fe40003f21070 */
[CC--:B------:R-:W-:Y:S02]  /*3980*/  @P2 ISETP.GE.AND.EX P0, PT, R21.reuse, R9.reuse, PT, P0 ;  /* 0x000000091500220c */ /* 0x0c0fe40003f06300 */
[----:B------:R-:W-:Y:S02]  /*3990*/  @P2 ISETP.LT.AND.EX P1, PT, R21, R9, PT, P1 ;  /* 0x000000091500220c */ /* 0x000fe40003f21310 */
[----:B------:R-:W-:Y:S02]  /*39a0*/  @P2 FSEL R10, R14, R23, !P0 ;  /* 0x000000170e0a2208 */ /* 0x000fe40004000000 */
[----:B------:R-:W-:-:S02]  /*39b0*/  @P2 SEL R13, R19, R8, P1 ;  /* 0x00000008130d2207 */ /* 0x000fc40000800000 */
[----:B------:R-:W-:-:S07]  /*39c0*/  @P2 SEL R15, R21, R9, P1 ;  /* 0x00000009150f2207 */ /* 0x000fce0000800000 */
.L_x_84:
[----:B------:R-:W-:Y:S05]  /*39d0*/  BSYNC.RECONVERGENT B1 ;  /* 0x0000000000017941 */ /* 0x000fea0003800200 */
.L_x_83:
[----:B------:R0:W5:Y:S01]  /*39e0*/  LDG.E.64.CONSTANT R8, desc[UR10][R2.64+-0x7000] ;  /* 0xff90000a02087981 */ /* 0x000162000c1e9b00 */
[----:B------:R-:W-:Y:S01]  /*39f0*/  FSETP.GEU.AND P0, PT, R10, R11, PT ;  /* 0x0000000b0a00720b */ /* 0x000fe20003f0e000 */
[----:B------:R-:W-:Y:S01]  /*3a00*/  BSSY.RECONVERGENT B1, `(.L_x_85) ;  /* 0x0000010000017945 */ /* 0x000fe20003800200 */
[----:B------:R-:W-:Y:S02]  /*3a10*/  IMAD.MOV.U32 R12, RZ, RZ, R10 ;  /* 0x000000ffff0c7224 */ /* 0x000fe400078e000a */
[----:B------:R-:W-:Y:S02]  /*3a20*/  IMAD.MOV.U32 R19, RZ, RZ, R13 ;  /* 0x000000ffff137224 */ /* 0x000fe400078e000d */
[----:B------:R-:W-:-:S07]  /*3a30*/  IMAD.MOV.U32 R21, RZ, RZ, R15 ;  /* 0x000000ffff157224 */ /* 0x000fce00078e000f */
[----:B0-----:R-:W-:Y:S05]  /*3a40*/  @!P0 BRA `(.L_x_86) ;  /* 0x00000000002c8947 */ /* 0x001fea0003800000 */
[----:B------:R-:W-:Y:S01]  /*3a50*/  FSETP.GEU.AND P2, PT, R11, R10, PT ;  /* 0x0000000a0b00720b */ /* 0x000fe20003f4e000 */
[----:B-----5:R-:W-:Y:S02]  /*3a60*/  IMAD.MOV.U32 R19, RZ, RZ, R8 ;  /* 0x000000ffff137224 */ /* 0x020fe400078e0008 */
        /* <DEDUP_REMOVED lines=9> */
.L_x_86:
[----:B------:R-:W-:Y:S05]  /*3b00*/  BSYNC.RECONVERGENT B1 ;  /* 0x0000000000017941 */ /* 0x000fea0003800200 */
.L_x_85:
[----:B-----5:R0:W5:Y:S01]  /*3b10*/  LDG.E.64.CONSTANT R8, desc[UR10][R2.64+-0x6000] ;  /* 0xffa0000a02087981 */ /* 0x020162000c1e9b00 */
        /* <DEDUP_REMOVED lines=17> */
.L_x_88:
[----:B------:R-:W-:Y:S05]  /*3c30*/  BSYNC.RECONVERGENT B1 ;  /* 0x0000000000017941 */ /* 0x000fea0003800200 */
.L_x_87:
        /* <DEDUP_REMOVED lines=12> */
[----:B------:R-:W-:Y:S02]  /*3d00*/  @P2 ISETP.LT.U32.AND P1, PT, R13, R8, PT ;  /* 0x000000080d00220c */ /* 0x000fe40003f21070 */
[CC--:B------:R-:W-:Y:S02]  /*3d10*/  @P2 ISETP.GE.AND.EX P0, PT, R15.reuse, R9.reuse, PT, P0 ;  /* 0x000000090f00220c */ /* 0x0c0fe40003f06300 */
[----:B------:R-:W-:Y:S02]  /*3d20*/  @P2 ISETP.LT.AND.EX P1, PT, R15, R9, PT, P1 ;  /* 0x000000090f00220c */ /* 0x000fe40003f21310 */
[----:B------:R-:W-:Y:S02]  /*3d30*/  @P2 FSEL R25, R11, R6, !P0 ;  /* 0x000000060b192208 */ /* 0x000fe40004000000 */
[----:B------:R-:W-:-:S02]  /*3d40*/  @P2 SEL R23, R13, R8, P1 ;  /* 0x000000080d172207 */ /* 0x000fc40000800000 */
[----:B------:R-:W-:-:S07]  /*3d50*/  @P2 SEL R21, R15, R9, P1 ;  /* 0x000000090f152207 */ /* 0x000fce0000800000 */
.L_x_90:
[----:B------:R-:W-:Y:S05]  /*3d60*/  BSYNC.RECONVERGENT B1 ;  /* 0x0000000000017941 */ /* 0x000fea0003800200 */
.L_x_89:
[----:B------:R0:W5:Y:S04]  /*3d70*/  LDG.E.CONSTANT R20, desc[UR10][R2.64+-0x2008] ;  /* 0xffdff80a02147981 */ /* 0x000168000c1e9900 */
[----:B------:R0:W5:Y:S04]  /*3d80*/  LDG.E.CONSTANT R19, desc[UR10][R2.64+-0x1008] ;  /* 0xffeff80a02137981 */ /* 0x000168000c1e9900 */
[----:B------:R0:W5:Y:S04]  /*3d90*/  LDG.E.CONSTANT R18, desc[UR10][R2.64+-0x8] ;  /* 0xfffff80a02127981 */ /* 0x000168000c1e9900 */
[----:B-----5:R0:W5:Y:S04]  /*3da0*/  LDG.E.64.CONSTANT R8, desc[UR10][R2.64+-0x3000] ;  /* 0xffd0000a02087981 */ /* 0x020168000c1e9b00 */
[----:B------:R0:W5:Y:S04]  /*3db0*/  LDG.E.64.CONSTANT R10, desc[UR10][R2.64+-0x2000] ;  /* 0xffe0000a020a7981 */ /* 0x000168000c1e9b00 */
[----:B------:R0:W5:Y:S04]  /*3dc0*/  LDG.E.64.CONSTANT R12, desc[UR10][R2.64+-0x1000] ;  /* 0xfff0000a020c7981 */ /* 0x000168000c1e9b00 */
[----:B------:R0:W5:Y:S01]  /*3dd0*/  LDG.E.64.CONSTANT R6, desc[UR10][R2.64] ;  /* 0x0000000a02067981 */ /* 0x000162000c1e9b00 */
[----:B------:R-:W-:Y:S01]  /*3de0*/  FSETP.GEU.AND P0, PT, R25, R16, PT ;  /* 0x000000101900720b */ /* 0x000fe20003f0e000 */
[----:B------:R-:W-:Y:S01]  /*3df0*/  BSSY.RECONVERGENT B1, `(.L_x_91) ;  /* 0x0000011000017945 */ /* 0x000fe20003800200 */
[----:B------:R-:W-:-:S02]  /*3e00*/  IMAD.MOV.U32 R14, RZ, RZ, R25 ;  /* 0x000000ffff0e7224 */ /* 0x000fc400078e0019 */
[----:B------:R-:W-:Y:S02]  /*3e10*/  IMAD.MOV.U32 R27, RZ, RZ, R23 ;  /* 0x000000ffff1b7224 */ /* 0x000fe400078e0017 */
[----:B------:R-:W-:-:S07]  /*3e20*/  IMAD.MOV.U32 R29, RZ, RZ, R21 ;  /* 0x000000ffff1d7224 */ /* 0x000fce00078e0015 */
[----:B0-----:R-:W-:Y:S05]  /*3e30*/  @!P0 BRA `(.L_x_92) ;  /* 0x0000000000308947 */ /* 0x001fea0003800000 */
[----:B------:R-:W2:Y:S01]  /*3e40*/  LDG.E.64.CONSTANT R14, desc[UR10][R2.64+-0x4000] ;  /* 0xffc0000a020e7981 */ /* 0x000ea2000c1e9b00 */
[----:B------:R-:W-:-:S13]  /*3e50*/  FSETP.GEU.AND P2, PT, R16, R25, PT ;  /* 0x000000191000720b */ /* 0x000fda0003f4e000 */
[CC--:B--2---:R-:W-:Y:S01]  /*3e60*/  @P2 ISETP.LT.U32.AND P1, PT, R23.reuse, R14.reuse, PT ;  /* 0x0000000e1700220c */ /* 0x0c4fe20003f21070 */
[----:B------:R-:W-:Y:S01]  /*3e70*/  IMAD.MOV.U32 R27, RZ, RZ, R14 ;  /* 0x000000ffff1b7224 */ /* 0x000fe200078e000e */
[-C--:B------:R-:W-:Y:S01]  /*3e80*/  @P2 ISETP.GE.U32.AND P0, PT, R23, R14.reuse, PT ;  /* 0x0000000e1700220c */ /* 0x080fe20003f06070 */
[----:B------:R-:W-:Y:S01]  /*3e90*/  IMAD.MOV.U32 R29, RZ, RZ, R15 ;  /* 0x000000ffff1d7224 */ /* 0x000fe200078e000f */
[CC--:B------:R-:W-:Y:S02]  /*3ea0*/  @P2 ISETP.LT.AND.EX P1, PT, R21.reuse, R15.reuse, PT, P1 ;  /* 0x0000000f1500220c */ /* 0x0c0fe40003f21310 */
[-C--:B------:R-:W-:Y:S02]  /*3eb0*/  @P2 ISETP.GE.AND.EX P0, PT, R21, R15.reuse, PT, P0 ;  /* 0x0000000f1500220c */ /* 0x080fe40003f06300 */
[----:B------:R-:W-:Y:S01]  /*3ec0*/  @P2 SEL R27, R23, R14, P1 ;  /* 0x0000000e171b2207 */ /* 0x000fe20000800000 */
[----:B------:R-:W-:Y:S01]  /*3ed0*/  IMAD.MOV.U32 R14, RZ, RZ, R16 ;  /* 0x000000ffff0e7224 */ /* 0x000fe200078e0010 */
[----:B------:R-:W-:-:S02]  /*3ee0*/  @P2 SEL R29, R21, R15, P1 ;  /* 0x0000000f151d2207 */ /* 0x000fc40000800000 */
[----:B------:R-:W-:-:S07]  /*3ef0*/  @P2 FSEL R14, R25, R16, !P0 ;  /* 0x00000010190e2208 */ /* 0x000fce0004000000 */
.L_x_92:
[----:B------:R-:W-:Y:S05]  /*3f00*/  BSYNC.RECONVERGENT B1 ;  /* 0x0000000000017941 */ /* 0x000fea0003800200 */
.L_x_91:
[----:B------:R-:W-:Y:S01]  /*3f10*/  FSETP.GEU.AND P0, PT, R14, R17, PT ;  /* 0x000000110e00720b */ /* 0x000fe20003f0e000 */
[----:B------:R-:W-:Y:S01]  /*3f20*/  BSSY.RECONVERGENT B1, `(.L_x_93) ;  /* 0x0000010000017945 */ /* 0x000fe20003800200 */
[----:B------:R-:W-:Y:S02]  /*3f30*/  IMAD.MOV.U32 R15, RZ, RZ, R14 ;  /* 0x000000ffff0f7224 */ /* 0x000fe400078e000e */
[----:B------:R-:W-:Y:S02]  /*3f40*/  IMAD.MOV.U32 R23, RZ, RZ, R27 ;  /* 0x000000ffff177224 */ /* 0x000fe400078e001b */
[----:B------:R-:W-:-:S07]  /*3f50*/  IMAD.MOV.U32 R25, RZ, RZ, R29 ;  /* 0x000000ffff197224 */ /* 0x000fce00078e001d */
[----:B------:R-:W-:Y:S05]  /*3f60*/  @!P0 BRA `(.L_x_94) ;  /* 0x00000000002c8947 */ /* 0x000fea0003800000 */
        /* <DEDUP_REMOVED lines=11> */
.L_x_94:
[----:B------:R-:W-:Y:S05]  /*4020*/  BSYNC.RECONVERGENT B1 ;  /* 0x0000000000017941 */ /* 0x000fea0003800200 */
.L_x_93:
[----:B------:R-:W-:Y:S01]  /*4030*/  FSETP.GEU.AND P0, PT, R15, R20, PT ;  /* 0x000000140f00720b */ /* 0x000fe20003f0e000 */
[----:B------:R-:W-:Y:S01]  /*4040*/  BSSY.RECONVERGENT B1, `(.L_x_95) ;  /* 0x0000010000017945 */ /* 0x000fe20003800200 */
[----:B-----5:R-:W-:Y:S02]  /*4050*/  IMAD.MOV.U32 R8, RZ, RZ, R15 ;  /* 0x000000ffff087224 */ /* 0x020fe400078e000f */
        /* <DEDUP_REMOVED lines=14> */
.L_x_96:
[----:B------:R-:W-:Y:S05]  /*4140*/  BSYNC.RECONVERGENT B1 ;  /* 0x0000000000017941 */ /* 0x000fea0003800200 */
.L_x_95:
        /* <DEDUP_REMOVED lines=17> */
.L_x_98:
[----:B------:R-:W-:Y:S05]  /*4260*/  BSYNC.RECONVERGENT B1 ;  /* 0x0000000000017941 */ /* 0x000fea0003800200 */
.L_x_97:
        /* <DEDUP_REMOVED lines=17> */
.L_x_100:
[----:B------:R-:W-:Y:S05]  /*4380*/  BSYNC.RECONVERGENT B1 ;  /* 0x0000000000017941 */ /* 0x000fea0003800200 */
.L_x_99:
[----:B------:R-:W-:Y:S02]  /*4390*/  IADD3 R5, P0, PT, R5, 0xa00, RZ ;  /* 0x00000a0005057810 */ /* 0x000fe40007f1e0ff */
[----:B------:R-:W-:-:S03]  /*43a0*/  IADD3 R2, P1, PT, R2, 0xa000, RZ ;  /* 0x0000a00002027810 */ /* 0x000fc60007f3e0ff */
[----:B------:R-:W-:Y:S02]  /*43b0*/  IMAD.X R4, RZ, RZ, R4, P0 ;  /* 0x000000ffff047224 */ /* 0x000fe400000e0604 */
[----:B------:R-:W-:Y:S01]  /*43c0*/  IMAD.X R3, RZ, RZ, R3, P1 ;  /* 0x000000ffff037224 */ /* 0x000fe200008e0603 */
[----:B------:R-:W-:Y:S07]  /*43d0*/  BRA.U UP0, `(.L_x_101) ;  /* 0xfffffff100bc7547 */ /* 0x000fee000b83ffff */
.L_x_80:
[----:B------:R-:W-:-:S04]  /*43e0*/  ULOP3.LUT UR4, UR6, 0x1, URZ, 0xc0, !UPT ;  /* 0x0000000106047892 */ /* 0x000fc8000f8ec0ff */
[----:B------:R-:W-:-:S04]  /*43f0*/  UISETP.NE.U32.AND UP0, UPT, UR4, 0x1, UPT ;  /* 0x000000010400788c */ /* 0x000fc8000bf05070 */
[----:B------:R-:W-:-:S09]  /*4400*/  UISETP.NE.U32.AND.EX UP0, UPT, URZ, URZ, UPT, UP0 ;  /* 0x000000ffff00728c */ /* 0x000fd2000bf05100 */
[----:B------:R-:W-:Y:S05]  /*4410*/  BRA.U !UP0, `(.L_x_79) ;  /* 0x0000000508a87547 */ /* 0x000fea000b800000 */
[----:B------:R-:W0:Y:S02]  /*4420*/  LDC.64 R2, c[0x0][0x380] ;  /* 0x0000e000ff027b82 */ /* 0x000e240000000a00 */
[----:B0-----:R-:W-:-:S03]  /*4430*/  IMAD.WIDE.U32 R2, R0, 0x10, R2 ;  /* 0x0000001000027825 */ /* 0x001fc600078e0002 */
[----:B------:R-:W-:-:S04]  /*4440*/  LEA R16, P0, R5, R2, 0x4 ;  /* 0x0000000205107211 */ /* 0x000fc800078020ff */
[----:B------:R-:W-:-:S05]  /*4450*/  LEA.HI.X R17, R5, R3, R4, 0x4, P0 ;  /* 0x0000000305117211 */ /* 0x000fca00000f2404 */
[----:B------:R-:W2:Y:S04]  /*4460*/  LDG.E.CONSTANT R23, desc[UR10][R16.64] ;  /* 0x0000000a10177981 */ /* 0x000ea8000c1e9900 */
[----:B------:R0:W5:Y:S04]  /*4470*/  LDG.E.CONSTANT R27, desc[UR10][R16.64+0x1000] ;  /* 0x0010000a101b7981 */ /* 0x000168000c1e9900 */
[----:B------:R0:W5:Y:S04]  /*4480*/  LDG.E.CONSTANT R19, desc[UR10][R16.64+0x2000] ;  /* 0x0020000a10137981 */ /* 0x000168000c1e9900 */
[----:B------:R0:W5:Y:S04]  /*4490*/  LDG.E.CONSTANT R18, desc[UR10][R16.64+0x3000] ;  /* 0x0030000a10127981 */ /* 0x000168000c1e9900 */
[----:B------:R0:W5:Y:S04]  /*44a0*/  LDG.E.CONSTANT R11, desc[UR10][R16.64+0x4000] ;  /* 0x0040000a100b7981 */ /* 0x000168000c1e9900 */
[----:B------:R0:W5:Y:S04]  /*44b0*/  LDG.E.64.CONSTANT R2, desc[UR10][R16.64+0x1008] ;  /* 0x0010080a10027981 */ /* 0x000168000c1e9b00 */
[----:B------:R0:W5:Y:S04]  /*44c0*/  LDG.E.64.CONSTANT R6, desc[UR10][R16.64+0x2008] ;  /* 0x0020080a10067981 */ /* 0x000168000c1e9b00 */
[----:B------:R0:W5:Y:S04]  /*44d0*/  LDG.E.64.CONSTANT R12, desc[UR10][R16.64+0x3008] ;  /* 0x0030080a100c7981 */ /* 0x000168000c1e9b00 */
[----:B------:R0:W5:Y:S01]  /*44e0*/  LDG.E.64.CONSTANT R14, desc[UR10][R16.64+0x4008] ;  /* 0x0040080a100e7981 */ /* 0x000162000c1e9b00 */
        /* <DEDUP_REMOVED lines=18> */
.L_x_103:
[----:B------:R-:W-:Y:S05]  /*4610*/  BSYNC.RECONVERGENT B1 ;  /* 0x0000000000017941 */ /* 0x000fea0003800200 */
.L_x_102:
        /* <DEDUP_REMOVED lines=17> */
.L_x_105:
[----:B------:R-:W-:Y:S05]  /*4730*/  BSYNC.RECONVERGENT B1 ;  /* 0x0000000000017941 */ /* 0x000fea0003800200 */
.L_x_104:
        /* <DEDUP_REMOVED lines=17> */
.L_x_107:
[----:B------:R-:W-:Y:S05]  /*4850*/  BSYNC.RECONVERGENT B1 ;  /* 0x0000000000017941 */ /* 0x000fea0003800200 */
.L_x_106:
        /* <DEDUP_REMOVED lines=17> */
.L_x_109:
[----:B------:R-:W-:Y:S05]  /*4970*/  BSYNC.RECONVERGENT B1 ;  /* 0x0000000000017941 */ /* 0x000fea0003800200 */
.L_x_108:
[----:B------:R-:W-:Y:S01]  /*4980*/  FSETP.GEU.AND P0, PT, R2, R11, PT ;  /* 0x0000000b0200720b */ /* 0x000fe20003f0e000 */
[----:B------:R-:W-:Y:S01]  /*4990*/  BSSY.RECONVERGENT B1, `(.L_x_110) ;  /* 0x0000011000017945 */ /* 0x000fe20003800200 */
[----:B------:R-:W-:Y:S01]  /*49a0*/  IADD3 R5, P2, PT, R5, 0x500, RZ ;  /* 0x0000050005057810 */ /* 0x000fe20007f5e0ff */
[----:B------:R-:W-:Y:S02]  /*49b0*/  IMAD.MOV.U32 R10, RZ, RZ, R2 ;  /* 0x000000ffff0a7224 */ /* 0x000fe400078e0002 */
[----:B------:R-:W-:Y:S02]  /*49c0*/  IMAD.MOV.U32 R8, RZ, RZ, R7 ;  /* 0x000000ffff087224 */ /* 0x000fe400078e0007 */
[----:B------:R-:W-:-:S06]  /*49d0*/  IMAD.MOV.U32 R9, RZ, RZ, R17 ;  /* 0x000000ffff097224 */ /* 0x000fcc00078e0011 */
        /* <DEDUP_REMOVED lines=12> */
.L_x_111:
[----:B------:R-:W-:Y:S05]  /*4aa0*/  BSYNC.RECONVERGENT B1 ;  /* 0x0000000000017941 */ /* 0x000fea0003800200 */
.L_x_110:
[----:B------:R-:W-:-:S07]  /*4ab0*/  IMAD.X R4, RZ, RZ, R4, P2 ;  /* 0x000000ffff047224 */ /* 0x000fce00010e0604 */
.L_x_79:
[----:B------:R-:W0:Y:S02]  /*4ac0*/  LDCU UR4, c[0x0][0x390] ;  /* 0x00007200ff0477ac */ /* 0x000e240008000800 */
[----:B0-----:R-:W-:Y:S02]  /*4ad0*/  USHF.R.S32.HI UR5, URZ, 0x1f, UR4 ;  /* 0x0000001fff057899 */ /* 0x001fe40008011404 */
[----:B------:R-:W-:-:S04]  /*4ae0*/  ISETP.GE.U32.AND P0, PT, R5, UR4, PT ;  /* 0x0000000405007c0c */ /* 0x000fc8000bf06070 */
[----:B------:R-:W-:-:S13]  /*4af0*/  ISETP.GE.AND.EX P0, PT, R4, UR5, PT, P0 ;  /* 0x0000000504007c0c */ /* 0x000fda000bf06300 */
[----:B------:R-:W-:Y:S05]  /*4b00*/  @P0 BRA `(.L_x_112) ;  /* 0x00000008003c0947 */ /* 0x000fea0003800000 */
[----:B------:R-:W-:Y:S01]  /*4b10*/  IADD3 R3, PT, PT, -R5, UR4, RZ ;  /* 0x0000000405037c10 */ /* 0x000fe2000fffe1ff */
[----:B------:R-:W-:Y:S03]  /*4b20*/  BSSY.RECONVERGENT B1, `(.L_x_112) ;  /* 0x000008d000017945 */ /* 0x000fe60003800200 */
[----:B------:R-:W-:-:S13]  /*4b30*/  ISETP.GE.AND P0, PT, R0, R3, PT ;  /* 0x000000030000720c */ /* 0x000fda0003f06270 */
[----:B------:R-:W-:Y:S05]  /*4b40*/  @P0 BRA `(.L_x_113) ;  /* 0x0000000800280947 */ /* 0x000fea0003800000 */
[----:B------:R-:W-:Y:S01]  /*4b50*/  LOP3.LUT R2, RZ, R0, RZ, 0x33, !PT ;  /* 0x00000000ff027212 */ /* 0x000fe200078e33ff */
[----:B------:R-:W-:Y:S03]  /*4b60*/  BSSY.RECONVERGENT B2, `(.L_x_114) ;  /* 0x000002a000027945 */ /* 0x000fe60003800200 */
[----:B------:R-:W-:-:S04]  /*4b70*/  IADD3 R18, PT, PT, -R5, UR4, R2 ;  /* 0x0000000405127c10 */ /* 0x000fc8000fffe102 */
[----:B------:R-:W-:-:S04]  /*4b80*/  LOP3.LUT R2, R18, 0x300, RZ, 0xc0, !PT ;  /* 0x0000030012027812 */ /* 0x000fc800078ec0ff */
[----:B------:R-:W-:Y:S01]  /*4b90*/  ISETP.NE.AND P0, PT, R2, 0x300, PT ;  /* 0x000003000200780c */ /* 0x000fe20003f05270 */
[----:B------:R-:W-:-:S12]  /*4ba0*/  IMAD.MOV.U32 R2, RZ, RZ, R0 ;  /* 0x000000ffff027224 */ /* 0x000fd800078e0000 */
[----:B------:R-:W-:Y:S05]  /*4bb0*/  @!P0 BRA `(.L_x_115) ;  /* 0x0000000000908947 */ /* 0x000fea0003800000 */
[----:B------:R-:W0:Y:S01]  /*4bc0*/  LDCU.64 UR6, c[0x0][0x380] ;  /* 0x00007000ff0677ac */ /* 0x000e220008000a00 */
[----:B------:R-:W-:Y:S02]  /*4bd0*/  IADD3 R7, P0, PT, R0, R5, RZ ;  /* 0x0000000500077210 */ /* 0x000fe40007f1e0ff */
[----:B------:R-:W-:-:S03]  /*4be0*/  LEA.HI R2, R18, 0x1, RZ, 0x18 ;  /* 0x0000000112027811 */ /* 0x000fc600078fc0ff */
[----:B------:R-:W-:Y:S01]  /*4bf0*/  IMAD.X R12, RZ, RZ, R4, P0 ;  /* 0x000000ffff0c7224 */ /* 0x000fe200000e0604 */
[----:B------:R-:W-:Y:S01]  /*4c00*/  LOP3.LUT R6, R2, 0x3, RZ, 0xc0, !PT ;  /* 0x0000000302067812 */ /* 0x000fe200078ec0ff */
[----:B------:R-:W-:-:S04]  /*4c10*/  IMAD.MOV.U32 R2, RZ, RZ, R0 ;  /* 0x000000ffff027224 */ /* 0x000fc800078e0000 */
[----:B------:R-:W-:Y:S01]  /*4c20*/  IMAD.MOV R11, RZ, RZ, -R6 ;  /* 0x000000ffff0b7224 */ /* 0x000fe200078e0a06 */
[----:B0-----:R-:W-:-:S04]  /*4c30*/  LEA R16, P1, R7, UR6, 0x4 ;  /* 0x0000000607107c11 */ /* 0x001fc8000f8220ff */
[----:B------:R-:W-:-:S09]  /*4c40*/  LEA.HI.X R7, R7, UR7, R12, 0x4, P1 ;  /* 0x0000000707077c11 */ /* 0x000fd200088f240c */
.L_x_118:
[----:B------:R-:W-:-:S05]  /*4c50*/  IMAD.MOV.U32 R6, RZ, RZ, R16 ;  /* 0x000000ffff067224 */ /* 0x000fca00078e0010 */
[----:B------:R-:W2:Y:S01]  /*4c60*/  LDG.E.CONSTANT R19, desc[UR10][R6.64] ;  /* 0x0000000a06137981 */ /* 0x000ea2000c1e9900 */
[----:B------:R-:W-:Y:S01]  /*4c70*/  VIADD R11, R11, 0x1 ;  /* 0x000000010b0b7836 */ /* 0x000fe20000000000 */
[----:B------:R-:W-:Y:S01]  /*4c80*/  BSSY.RECONVERGENT B3, `(.L_x_116) ;  /* 0x0000014000037945 */ /* 0x000fe20003800200 */
[----:B------:R-:W-:-:S03]  /*4c90*/  IADD3 R16, P3, PT, R6, 0x1000, RZ ;  /* 0x0000100006107810 */ /* 0x000fc60007f7e0ff */
[----:B------:R-:W-:Y:S02]  /*4ca0*/  ISETP.NE.AND P2, PT, R11, RZ, PT ;  /* 0x000000ff0b00720c */ /* 0x000fe40003f45270 */
[----:B--2---:R-:W-:-:S13]  /*4cb0*/  FSETP.GEU.AND P0, PT, R10, R19, PT ;  /* 0x000000130a00720b */ /* 0x004fda0003f0e000 */
[----:B------:R-:W-:Y:S05]  /*4cc0*/  @!P0 BRA `(.L_x_117) ;  /* 0x00000000003c8947 */ /* 0x000fea0003800000 */
[----:B------:R-:W2:Y:S01]  /*4cd0*/  LDG.E.64.CONSTANT R12, desc[UR10][R6.64+0x8] ;  /* 0x0000080a060c7981 */ /* 0x000ea2000c1e9b00 */
[----:B------:R-:W-:Y:S01]  /*4ce0*/  FSETP.GEU.AND P4, PT, R19, R10, PT ;  /* 0x0000000a1300720b */ /* 0x000fe20003f8e000 */
[----:B------:R-:W-:Y:S02]  /*4cf0*/  IMAD.MOV.U32 R15, RZ, RZ, R8 ;  /* 0x000000ffff0f7224 */ /* 0x000fe400078e0008 */
[----:B------:R-:W-:Y:S02]  /*4d00*/  IMAD.MOV.U32 R17, RZ, RZ, R9 ;  /* 0x000000ffff117224 */ /* 0x000fe400078e0009 */
[----:B------:R-:W-:Y:S02]  /*4d10*/  IMAD.MOV.U32 R14, RZ, RZ, R10 ;  /* 0x000000ffff0e7224 */ /* 0x000fe400078e000a */
[----:B------:R-:W-:-:S06]  /*4d20*/  IMAD.MOV.U32 R10, RZ, RZ, R19 ;  /* 0x000000ffff0a7224 */ /* 0x000fcc00078e0013 */
        /* <DEDUP_REMOVED lines=9> */
.L_x_117:
[----:B------:R-:W-:Y:S05]  /*4dc0*/  BSYNC.RECONVERGENT B3 ;  /* 0x0000000000037941 */ /* 0x000fea0003800200 */
.L_x_116:
[----:B------:R-:W-:Y:S02]  /*4dd0*/  IMAD.X R7, RZ, RZ, R7, P3 ;  /* 0x000000ffff077224 */ /* 0x000fe400018e0607 */
[----:B------:R-:W-:Y:S01]  /*4de0*/  VIADD R2, R2, 0x100 ;  /* 0x0000010002027836 */ /* 0x000fe20000000000 */
[----:B------:R-:W-:Y:S06]  /*4df0*/  @P2 BRA `(.L_x_118) ;  /* 0xfffffffc00942947 */ /* 0x000fec000383ffff */
.L_x_115:
[----:B------:R-:W-:Y:S05]  /*4e00*/  BSYNC.RECONVERGENT B2 ;  /* 0x0000000000027941 */ /* 0x000fea0003800200 */
.L_x_114:
[----:B------:R-:W-:-:S13]  /*4e10*/  ISETP.GE.U32.AND P0, PT, R18, 0x300, PT ;  /* 0x000003001200780c */ /* 0x000fda0003f06070 */
[----:B------:R-:W-:Y:S05]  /*4e20*/  @!P0 BRA `(.L_x_113) ;  /* 0x0000000400708947 */ /* 0x000fea0003800000 */
[----:B------:R-:W0:Y:S01]  /*4e30*/  LDCU.64 UR6, c[0x0][0x380] ;  /* 0x00007000ff0677ac */ /* 0x000e220008000a00 */
[----:B------:R-:W-:-:S05]  /*4e40*/  IADD3 R6, P0, PT, R2, R5, RZ ;  /* 0x0000000502067210 */ /* 0x000fca0007f1e0ff */
[----:B------:R-:W-:Y:S01]  /*4e50*/  IMAD.X R7, RZ, RZ, R4, P0 ;  /* 0x000000ffff077224 */ /* 0x000fe200000e0604 */
[----:B0-----:R-:W-:-:S04]  /*4e60*/  LEA R5, P1, R6, UR6, 0x4 ;  /* 0x0000000606057c11 */ /* 0x001fc8000f8220ff */
[----:B------:R-:W-:Y:S02]  /*4e70*/  IADD3 R4, P0, PT, R5, 0x3008, RZ ;  /* 0x0000300805047810 */ /* 0x000fe40007f1e0ff */
[----:B------:R-:W-:-:S05]  /*4e80*/  LEA.HI.X R5, R6, UR7, R7, 0x4, P1 ;  /* 0x0000000706057c11 */ /* 0x000fca00088f2407 */
[----:B------:R-:W-:-:S07]  /*4e90*/  IMAD.X R5, RZ, RZ, R5, P0 ;  /* 0x000000ffff057224 */ /* 0x000fce00000e0605 */
.L_x_127:
[----:B------:R-:W2:Y:S04]  /*4ea0*/  LDG.E.CONSTANT R17, desc[UR10][R4.64+-0x3008] ;  /* 0xffcff80a04117981 */ /* 0x000ea8000c1e9900 */
[----:B------:R0:W5:Y:S04]  /*4eb0*/  LDG.E.CONSTANT R12, desc[UR10][R4.64+-0x2008] ;  /* 0xffdff80a040c7981 */ /* 0x000168000c1e9900 */
        /* <DEDUP_REMOVED lines=20> */
.L_x_120:
[----:B------:R-:W-:Y:S05]  /*5000*/  BSYNC.RECONVERGENT B2 ;  /* 0x0000000000027941 */ /* 0x000fea0003800200 */
.L_x_119:
        /* <DEDUP_REMOVED lines=18> */
.L_x_122:
[----:B------:R-:W-:Y:S05]  /*5130*/  BSYNC.RECONVERGENT B2 ;  /* 0x0000000000027941 */ /* 0x000fea0003800200 */
.L_x_121:
        /* <DEDUP_REMOVED lines=18> */
.L_x_124:
[----:B------:R-:W-:Y:S05]  /*5260*/  BSYNC.RECONVERGENT B2 ;  /* 0x0000000000027941 */ /* 0x000fea0003800200 */
.L_x_123:
        /* <DEDUP_REMOVED lines=18> */
.L_x_126:
[----:B------:R-:W-:Y:S05]  /*5390*/  BSYNC.RECONVERGENT B2 ;  /* 0x0000000000027941 */ /* 0x000fea0003800200 */
.L_x_125:
[----:B------:R-:W-:Y:S01]  /*53a0*/  VIADD R2, R2, 0x400 ;  /* 0x0000040002027836 */ /* 0x000fe20000000000 */
[----:B------:R-:W-:-:S04]  /*53b0*/  IADD3 R4, P1, PT, R4, 0x4000, RZ ;  /* 0x0000400004047810 */ /* 0x000fc80007f3e0ff */
[----:B------:R-:W-:Y:S01]  /*53c0*/  ISETP.GE.AND P0, PT, R2, R3, PT ;  /* 0x000000030200720c */ /* 0x000fe20003f06270 */
[----:B------:R-:W-:-:S12]  /*53d0*/  IMAD.X R5, RZ, RZ, R5, P1 ;  /* 0x000000ffff057224 */ /* 0x000fd800008e0605 */
[----:B------:R-:W-:Y:S05]  /*53e0*/  @!P0 BRA `(.L_x_127) ;  /* 0xfffffff800ac8947 */ /* 0x000fea000383ffff */
.L_x_113:
[----:B------:R-:W-:Y:S05]  /*53f0*/  BSYNC.RECONVERGENT B1 ;  /* 0x0000000000017941 */ /* 0x000fea0003800200 */
.L_x_112:
[----:B------:R-:W0:Y:S01]  /*5400*/  S2R R13, SR_LANEID ;  /* 0x00000000000d7919 */ /* 0x000e220000000000 */
[----:B------:R-:W-:Y:S01]  /*5410*/  BSSY.RECONVERGENT B1, `(.L_x_128) ;  /* 0x0000015000017945 */ /* 0x000fe20003800200 */
[----:B------:R-:W-:Y:S01]  /*5420*/  IMAD.MOV.U32 R2, RZ, RZ, R10 ;  /* 0x000000ffff027224 */ /* 0x000fe200078e000a */
[----:B------:R-:W1:Y:S01]  /*5430*/  SHFL.DOWN PT, R3, R10, 0x1, 0x1f ;  /* 0x08201f000a037f89 */ /* 0x000e6200000e0000 */
[----:B------:R-:W-:Y:S02]  /*5440*/  IMAD.MOV.U32 R4, RZ, RZ, R8 ;  /* 0x000000ffff047224 */ /* 0x000fe400078e0008 */
[----:B------:R-:W-:Y:S01]  /*5450*/  IMAD.MOV.U32 R7, RZ, RZ, R9 ;  /* 0x000000ffff077224 */ /* 0x000fe200078e0009 */
[----:B------:R2:W3:Y:S04]  /*5460*/  SHFL.DOWN PT, R5, R8, 0x1, 0x1f ;  /* 0x08201f0008057f89 */ /* 0x0004e800000e0000 */
[----:B------:R2:W4:Y:S01]  /*5470*/  SHFL.DOWN PT, R6, R9, 0x1, 0x1f ;  /* 0x08201f0009067f89 */ /* 0x00052200000e0000 */
[----:B-1----:R-:W-:-:S04]  /*5480*/  FSETP.GEU.AND P0, PT, R10, R3, PT ;  /* 0x000000030a00720b */ /* 0x002fc80003f0e000 */
[----:B0-----:R-:W-:-:S13]  /*5490*/  ISETP.GT.OR P0, PT, R13, 0x1e, !P0 ;  /* 0x0000001e0d00780c */ /* 0x001fda0004704670 */
[----:B--234-:R-:W-:Y:S05]  /*54a0*/  @P0 BRA `(.L_x_129) ;  /* 0x00000000002c0947 */ /* 0x01cfea0003800000 */
        /* <DEDUP_REMOVED lines=11> */
.L_x_129:
[----:B------:R-:W-:Y:S05]  /*5560*/  BSYNC.RECONVERGENT B1 ;  /* 0x0000000000017941 */ /* 0x000fea0003800200 */
.L_x_128:
        /* <DEDUP_REMOVED lines=21> */
.L_x_131:
[----:B------:R-:W-:Y:S05]  /*56c0*/  BSYNC.RECONVERGENT B1 ;  /* 0x0000000000017941 */ /* 0x000fea0003800200 */
.L_x_130:
        /* <DEDUP_REMOVED lines=21> */
.L_x_133:
[----:B------:R-:W-:Y:S05]  /*5820*/  BSYNC.RECONVERGENT B1 ;  /* 0x0000000000017941 */ /* 0x000fea0003800200 */
.L_x_132:
        /* <DEDUP_REMOVED lines=21> */
.L_x_135:
[----:B------:R-:W-:Y:S05]  /*5980*/  BSYNC.RECONVERGENT B1 ;  /* 0x0000000000017941 */ /* 0x000fea0003800200 */
.L_x_134:
        /* <DEDUP_REMOVED lines=22> */
.L_x_137:
[----:B------:R-:W-:Y:S05]  /*5af0*/  BSYNC.RECONVERGENT B1 ;  /* 0x0000000000017941 */ /* 0x000fea0003800200 */
.L_x_136:
        /* <DEDUP_REMOVED lines=12> */
.L_x_139:
[----:B------:R-:W-:Y:S05]  /*5bc0*/  BSYNC.RECONVERGENT B1 ;  /* 0x0000000000017941 */ /* 0x000fea0003800200 */
.L_x_138:
        /* <DEDUP_REMOVED lines=31> */
.L_x_141:
[----:B------:R-:W-:Y:S05]  /*5dc0*/  BSYNC.RECONVERGENT B1 ;  /* 0x0000000000017941 */ /* 0x000fea0003800200 */
.L_x_140:
        /* <DEDUP_REMOVED lines=18> */
.L_x_143:
[----:B------:R-:W-:Y:S05]  /*5ef0*/  BSYNC.RECONVERGENT B1 ;  /* 0x0000000000017941 */ /* 0x000fea0003800200 */
.L_x_142:
        /* <DEDUP_REMOVED lines=18> */
.L_x_145:
[----:B------:R-:W-:Y:S05]  /*6020*/  BSYNC.RECONVERGENT B1 ;  /* 0x0000000000017941 */ /* 0x000fea0003800200 */
.L_x_144:
        /* <DEDUP_REMOVED lines=18> */
.L_x_147:
[----:B------:R-:W-:Y:S05]  /*6150*/  BSYNC.RECONVERGENT B1 ;  /* 0x0000000000017941 */ /* 0x000fea0003800200 */
.L_x_146:
        /* <DEDUP_REMOVED lines=18> */
.L_x_149:
[----:B------:R-:W-:Y:S05]  /*6280*/  BSYNC.RECONVERGENT B1 ;  /* 0x0000000000017941 */ /* 0x000fea0003800200 */
.L_x_148:
        /* <DEDUP_REMOVED lines=18> */
.L_x_151:
[----:B------:R-:W-:Y:S05]  /*63b0*/  BSYNC.RECONVERGENT B1 ;  /* 0x0000000000017941 */ /* 0x000fea0003800200 */
.L_x_150:
[----:B------:R-:W-:Y:S01]  /*63c0*/  FSETP.GEU.AND P0, PT, R7, R0, PT ;  /* 0x000000000700720b */ /* 0x000fe20003f0e000 */
[----:B------:R-:W-:Y:S02]  /*63d0*/  IMAD.MOV.U32 R2, RZ, RZ, R7 ;  /* 0x000000ffff027224 */ /* 0x000fe400078e0007 */
[----:B------:R-:W-:Y:S02]  /*63e0*/  IMAD.MOV.U32 R3, RZ, RZ, R9 ;  /* 0x000000ffff037224 */ /* 0x000fe400078e0009 */
[----:B------:R-:W-:-:S08]  /*63f0*/  IMAD.MOV.U32 R4, RZ, RZ, R8 ;  /* 0x000000ffff047224 */ /* 0x000fd000078e0008 */
        /* <DEDUP_REMOVED lines=13> */
.L_x_34:
[----:B------:R-:W-:Y:S05]  /*64d0*/  BSYNC.RECONVERGENT B0 ;  /* 0x0000000000007941 */ /* 0x000fea0003800200 */
.L_x_1:
[----:B------:R-:W-:Y:S05]  /*64e0*/  @P1 EXIT ;  /* 0x000000000000194d */ /* 0x000fea0003800000 */
[----:B0-----:R-:W0:Y:S01]  /*64f0*/  LDC.64 R6, c[0x0][0x388] ;  /* 0x0000e200ff067b82 */ /* 0x001e220000000a00 */
[----:B------:R-:W-:Y:S02]  /*6500*/  IMAD.MOV.U32 R5, RZ, RZ, R4 ;  /* 0x000000ffff057224 */ /* 0x000fe400078e0004 */
[----:B------:R-:W-:-:S05]  /*6510*/  IMAD.MOV.U32 R4, RZ, RZ, R3 ;  /* 0x000000ffff047224 */ /* 0x000fca00078e0003 */
[----:B0-----:R-:W-:Y:S04]  /*6520*/  STG.E.64 desc[UR10][R6.64+0x8], R4 ;  /* 0x0000080406007986 */ /* 0x001fe8000c101b0a */
[----:B------:R-:W-:Y:S01]  /*6530*/  STG.E desc[UR10][R6.64], R2 ;  /* 0x0000000206007986 */ /* 0x000fe2000c10190a */
[----:B------:R-:W-:Y:S05]  /*6540*/  EXIT ;  /* 0x000000000000794d */ /* 0x000fea0003800000 */
.L_x_152:
        /* <DEDUP_REMOVED lines=11> */
.L_x_839:


//--------------------- .text._ZN6thrust24THRUST_300001_SM_1000_NS8cuda_cub4core6detail13_kernel_agentINS1_8__reduce10DrainAgentIlEEJN3cub18CUB_300001_SM_10009GridQueueIyEElEEEvDpT0_ --------------------------
	.section	.text._ZN6thrust24THRUST_300001_SM_1000_NS8cuda_cub4core6detail13_kernel_agentINS1_8__reduce10DrainAgentIlEEJN3cub18CUB_300001_SM_10009GridQueueIyEElEEEvDpT0_,"ax",@progbits
	.align	128
        .global         _ZN6thrust24THRUST_300001_SM_1000_NS8cuda_cub4core6detail13_kernel_agentINS1_8__reduce10DrainAgentIlEEJN3cub18CUB_300001_SM_10009GridQueueIyEElEEEvDpT0_
        .type           _ZN6thrust24THRUST_300001_SM_1000_NS8cuda_cub4core6detail13_kernel_agentINS1_8__reduce10DrainAgentIlEEJN3cub18CUB_300001_SM_10009GridQueueIyEElEEEvDpT0_,@function
        .size           _ZN6thrust24THRUST_300001_SM_1000_NS8cuda_cub4core6detail13_kernel_agentINS1_8__reduce10DrainAgentIlEEJN3cub18CUB_300001_SM_10009GridQueueIyEElEEEvDpT0_,(.L_x_840 - _ZN6thrust24THRUST_300001_SM_1000_NS8cuda_cub4core6detail13_kernel_agentINS1_8__reduce10DrainAgentIlEEJN3cub18CUB_300001_SM_10009GridQueueIyEElEEEvDpT0_)
        .other          _ZN6thrust24THRUST_300001_SM_1000_NS8cuda_cub4core6detail13_kernel_agentINS1_8__reduce10DrainAgentIlEEJN3cub18CUB_300001_SM_10009GridQueueIyEElEEEvDpT0_,@"STO_CUDA_ENTRY STV_DEFAULT"
_ZN6thrust24THRUST_300001_SM_1000_NS8cuda_cub4core6detail13_kernel_agentINS1_8__reduce10DrainAgentIlEEJN3cub18CUB_300001_SM_10009GridQueueIyEElEEEvDpT0_:
.text._ZN6thrust24THRUST_300001_SM_1000_NS8cuda_cub4core6detail13_kernel_agentINS1_8__reduce10DrainAgentIlEEJN3cub18CUB_300001_SM_10009GridQueueIyEElEEEvDpT0_:
[----:B------:R-:W-:Y:S08]  /*0000*/  LDC R1, c[0x0][0x37c] ;  /* 0x0000df00ff017b82 */ /* 0x000ff00000000800 */
[----:B------:R-:W0:Y:S01]  /*0010*/  LDC.64 R2, c[0x0][0x380] ;  /* 0x0000e000ff027b82 */ /* 0x000e220000000a00 */
[----:B------:R-:W0:Y:S07]  /*0020*/  LDCU.64 UR4, c[0x0][0x358] ;  /* 0x00006b00ff0477ac */ /* 0x000e2e0008000a00 */
[----:B------:R-:W1:Y:S01]  /*0030*/  LDC.64 R4, c[0x0][0x388] ;  /* 0x0000e200ff047b82 */ /* 0x000e620000000a00 */
[----:B0-----:R-:W-:Y:S04]  /*0040*/  STG.E.64 desc[UR4][R2.64+0x8], RZ ;  /* 0x000008ff02007986 */ /* 0x001fe8000c101b04 */
[----:B-1----:R-:W-:Y:S01]  /*0050*/  STG.E.64 desc[UR4][R2.64], R4 ;  /* 0x0000000402007986 */ /* 0x002fe2000c101b04 */
[----:B------:R-:W-:Y:S05]  /*0060*/  EXIT ;  /* 0x000000000000794d */ /* 0x000fea0003800000 */
.L_x_153:
        /* <DEDUP_REMOVED lines=9> */
.L_x_840:


//--------------------- .text._ZN6thrust24THRUST_300001_SM_1000_NS8cuda_cub4core6detail13_kernel_agentINS1_8__reduce11ReduceAgentINS0_12zip_iteratorIN4cuda3std3__45tupleIJPfNS0_17counting_iteratorIlNS0_11use_defaultESE_SE_EEEEEEEPNSB_IJflEEESI_lNS1_9__extrema9arg_min_fIflNSA_4lessIfEEEEEEJSH_SJ_lN3cub18CUB_300001_SM_100013GridEvenShareIlEENSR_9GridQueueIyEESO_EEEvDpT0_ --------------------------
	.section	.text._ZN6thrust24THRUST_300001_SM_1000_NS8cuda_cub4core6detail13_kernel_agentINS1_8__reduce11ReduceAgentINS0_12zip_iteratorIN4cuda3std3__45tupleIJPfNS0_17counting_iteratorIlNS0_11use_defaultESE_SE_EEEEEEEPNSB_IJflEEESI_lNS1_9__extrema9arg_min_fIflNSA_4lessIfEEEEEEJSH_SJ_lN3cub18CUB_300001_SM_100013GridEvenShareIlEENSR_9GridQueueIyEESO_EEEvDpT0_,"ax",@progbits
	.align	128
        .global         _ZN6thrust24THRUST_300001_SM_1000_NS8cuda_cub4core6detail13_kernel_agentINS1_8__reduce11ReduceAgentINS0_12zip_iteratorIN4cuda3std3__45tupleIJPfNS0_17counting_iteratorIlNS0_11use_defaultESE_SE_EEEEEEEPNSB_IJflEEESI_lNS1_9__extrema9arg_min_fIflNSA_4lessIfEEEEEEJSH_SJ_lN3cub18CUB_300001_SM_100013GridEvenShareIlEENSR_9GridQueueIyEESO_EEEvDpT0_
        .type           _ZN6thrust24THRUST_300001_SM_1000_NS8cuda_cub4core6detail13_kernel_agentINS1_8__reduce11ReduceAgentINS0_12zip_iteratorIN4cuda3std3__45tupleIJPfNS0_17counting_iteratorIlNS0_11use_defaultESE_SE_EEEEEEEPNSB_IJflEEESI_lNS1_9__extrema9arg_min_fIflNSA_4lessIfEEEEEEJSH_SJ_lN3cub18CUB_300001_SM_100013GridEvenShareIlEENSR_9GridQueueIyEESO_EEEvDpT0_,@function
        .size           _ZN6thrust24THRUST_300001_SM_1000_NS8cuda_cub4core6detail13_kernel_agentINS1_8__reduce11ReduceAgentINS0_12zip_iteratorIN4cuda3std3__45tupleIJPfNS0_17counting_iteratorIlNS0_11use_defaultESE_SE_EEEEEEEPNSB_IJflEEESI_lNS1_9__extrema9arg_min_fIflNSA_4lessIfEEEEEEJSH_SJ_lN3cub18CUB_300001_SM_100013GridEvenShareIlEENSR_9GridQueueIyEESO_EEEvDpT0_,(.L_x_841 - _ZN6thrust24THRUST_300001_SM_1000_NS8cuda_cub4core6detail13_kernel_agentINS1_8__reduce11ReduceAgentINS0_12zip_iteratorIN4cuda3std3__45tupleIJPfNS0_17counting_iteratorIlNS0_11use_defaultESE_SE_EEEEEEEPNSB_IJflEEESI_lNS1_9__extrema9arg_min_fIflNSA_4lessIfEEEEEEJSH_SJ_lN3cub18CUB_300001_SM_100013GridEvenShareIlEENSR_9GridQueueIyEESO_EEEvDpT0_)
        .other          _ZN6thrust24THRUST_300001_SM_1000_NS8cuda_cub4core6detail13_kernel_agentINS1_8__reduce11ReduceAgentINS0_12zip_iteratorIN4cuda3std3__45tupleIJPfNS0_17counting_iteratorIlNS0_11use_defaultESE_SE_EEEEEEEPNSB_IJflEEESI_lNS1_9__extrema9arg_min_fIflNSA_4lessIfEEEEEEJSH_SJ_lN3cub18CUB_300001_SM_100013GridEvenShareIlEENSR_9GridQueueIyEESO_EEEvDpT0_,@"STO_CUDA_ENTRY STV_DEFAULT"
_ZN6thrust24THRUST_300001_SM_1000_NS8cuda_cub4core6detail13_kernel_agentINS1_8__reduce11ReduceAgentINS0_12zip_iteratorIN4cuda3std3__45tupleIJPfNS0_17counting_iteratorIlNS0_11use_defaultESE_SE_EEEEEEEPNSB_IJflEEESI_lNS1_9__extrema9arg_min_fIflNSA_4lessIfEEEEEEJSH_SJ_lN3cub18CUB_300001_SM_100013GridEvenShareIlEENSR_9GridQueueIyEESO_EEEvDpT0_:
.text._ZN6thrust24THRUST_300001_SM_1000_NS8cuda_cub4core6detail13_kernel_agentINS1_8__reduce11ReduceAgentINS0_12zip_iteratorIN4cuda3std3__45tupleIJPfNS0_17counting_iteratorIlNS0_11use_defaultESE_SE_EEEEEEEPNSB_IJflEEESI_lNS1_9__extrema9arg_min_fIflNSA_4lessIfEEEEEEJSH_SJ_lN3cub18CUB_300001_SM_100013GridEvenShareIlEENSR_9GridQueueIyEESO_EEEvDpT0_:
[----:B------:R-:W-:Y:S01]  /*0000*/  LDC R1, c[0x0][0x37c] ;  /* 0x0000df00ff017b82 */ /* 0x000fe20000000800 */
[----:B------:R-:W0:Y:S01]  /*0010*/  S2R R0, SR_CTAID.X ;  /* 0x0000000000007919 */ /* 0x000e220000002500 */
[----:B------:R-:W1:Y:S01]  /*0020*/  LDCU.64 UR4, c[0x0][0x398] ;  /* 0x00007300ff0477ac */ /* 0x000e620008000a00 */
[----:B------:R-:W-:Y:S01]  /*0030*/  BSSY.RECONVERGENT B0, `(.L_x_154) ;  /* 0x00005a6000007945 */ /* 0x000fe20003800200 */
[----:B------:R-:W2:Y:S01]  /*0040*/  LDCU UR6, c[0x0][0x370] ;  /* 0x00006e00ff0677ac */ /* 0x000ea20008000800 */
[----:B------:R-:W3:Y:S01]  /*0050*/  LDCU.64 UR10, c[0x0][0x358] ;  /* 0x00006b00ff0a77ac */ /* 0x000ee20008000a00 */
[----:B-1----:R-:W-:Y:S02]  /*0060*/  IMAD.U32 R15, RZ, RZ, UR4 ;  /* 0x00000004ff0f7e24 */ /* 0x002fe4000f8e00ff */
[----:B------:R-:W-:Y:S01]  /*0070*/  IMAD.U32 R12, RZ, RZ, UR5 ;  /* 0x00000005ff0c7e24 */ /* 0x000fe2000f8e00ff */
[----:B--2---:R-:W-:Y:S01]  /*0080*/  UIMAD UR6, UR6, 0x500, URZ ;  /* 0x00000500060678a4 */ /* 0x004fe2000f8e02ff */
[----:B0-----:R-:W-:-:S05]  /*0090*/  IMAD R7, R0, 0x500, RZ ;  /* 0x0000050000077824 */ /* 0x001fca00078e02ff */
[----:B------:R-:W-:-:S04]  /*00a0*/  IADD3 R2, P1, PT, R7, 0x500, RZ ;  /* 0x0000050007027810 */ /* 0x000fc80007f3e0ff */
[----:B------:R-:W-:Y:S01]  /*00b0*/  ISETP.GT.U32.AND P0, PT, R2, R15, PT ;  /* 0x0000000f0200720c */ /* 0x000fe20003f04070 */
[----:B------:R-:W-:-:S05]  /*00c0*/  IMAD.X R3, RZ, RZ, RZ, P1 ;  /* 0x000000ffff037224 */ /* 0x000fca00008e06ff */
[----:B------:R-:W-:-:S13]  /*00d0*/  ISETP.GT.AND.EX P0, PT, R3, R12, PT, P0 ;  /* 0x0000000c0300720c */ /* 0x000fda0003f04300 */
[----:B---3--:R-:W-:Y:S05]  /*00e0*/  @!P0 BRA `(.L_x_155) ;  /* 0x0000003000288947 */ /* 0x008fea0003800000 */
[----:B------:R-:W0:Y:S01]  /*00f0*/  S2R R6, SR_TID.X ;  /* 0x0000000000067919 */ /* 0x000e220000002100 */
[----:B------:R-:W-:Y:S01]  /*0100*/  IMAD.IADD R9, R15, 0x1, -R7 ;  /* 0x000000010f097824 */ /* 0x000fe200078e0a07 */
[----:B------:R-:W-:Y:S01]  /*0110*/  BSSY.RECONVERGENT B1, `(.L_x_156) ;  /* 0x000000f000017945 */ /* 0x000fe20003800200 */
[----:B------:R-:W-:Y:S01]  /*0120*/  IMAD.MOV.U32 R8, RZ, RZ, RZ ;  /* 0x000000ffff087224 */ /* 0x000fe200078e00ff */
[----:B------:R-:W-:Y:S02]  /*0130*/  CS2R R10, SRZ ;  /* 0x00000000000a7805 */ /* 0x000fe4000001ff00 */
[----:B0-----:R-:W-:Y:S01]  /*0140*/  ISETP.GE.AND P0, PT, R6, R9, PT ;  /* 0x000000090600720c */ /* 0x001fe20003f06270 */
[----:B------:R-:W-:-:S12]  /*0150*/  IMAD.MOV.U32 R12, RZ, RZ, R6 ;  /* 0x000000ffff0c7224 */ /* 0x000fd800078e0006 */
[----:B------:R-:W-:Y:S05]  /*0160*/  @P0 BRA `(.L_x_157) ;  /* 0x0000000000240947 */ /* 0x000fea0003800000 */
[----:B------:R-:W0:Y:S01]  /*0170*/  LDCU.128 UR4, c[0x0][0x380] ;  /* 0x00007000ff0477ac */ /* 0x000e220008000c00 */
[----:B------:R-:W-:-:S05]  /*0180*/  IADD3 R10, P0, PT, R7, R6, RZ ;  /* 0x00000006070a7210 */ /* 0x000fca0007f1e0ff */
[----:B------:R-:W-:Y:S01]  /*0190*/  IMAD.X R11, RZ, RZ, RZ, P0 ;  /* 0x000000ffff0b7224 */ /* 0x000fe200000e06ff */
[----:B0-----:R-:W-:-:S04]  /*01a0*/  LEA R2, P1, R10, UR4, 0x2 ;  /* 0x000000040a027c11 */ /* 0x001fc8000f8210ff */
[----:B------:R-:W-:-:S05]  /*01b0*/  LEA.HI.X R3, R10, UR5, R11, 0x2, P1 ;  /* 0x000000050a037c11 */ /* 0x000fca00088f140b */
[----:B------:R0:W5:Y:S01]  /*01c0*/  LDG.E R8, desc[UR10][R2.64] ;  /* 0x0000000a02087981 */ /* 0x000162000c1e1900 */
[----:B------:R-:W-:Y:S01]  /*01d0*/  IADD3 R10, P0, PT, R10, UR6, RZ ;  /* 0x000000060a0a7c10 */ /* 0x000fe2000ff1e0ff */
[----:B------:R-:W-:-:S03]  /*01e0*/  VIADD R12, R6, 0x100 ;  /* 0x00000100060c7836 */ /* 0x000fc60000000000 */
[----:B------:R-:W-:-:S09]  /*01f0*/  IADD3.X R11, PT, PT, R11, UR7, RZ, P0, !PT ;  /* 0x000000070b0b7c10 */ /* 0x000fd200087fe4ff */
.L_x_157:
[----:B------:R-:W-:Y:S05]  /*0200*/  BSYNC.RECONVERGENT B1 ;  /* 0x0000000000017941 */ /* 0x000fea0003800200 */
.L_x_156:
[----:B------:R-:W-:Y:S01]  /*0210*/  ISETP.GE.AND P0, PT, R12, R9, PT ;  /* 0x000000090c00720c */ /* 0x000fe20003f06270 */
[----:B------:R-:W-:-:S12]  /*0220*/  BSSY.RECONVERGENT B1, `(.L_x_158) ;  /* 0x0000097000017945 */ /* 0x000fd80003800200 */
[----:B------:R-:W-:Y:S05]  /*0230*/  @P0 BRA `(.L_x_159) ;  /* 0x0000000800540947 */ /* 0x000fea0003800000 */
[----:B0-----:R-:W-:Y:S01]  /*0240*/  LOP3.LUT R2, RZ, R12, RZ, 0x33, !PT ;  /* 0x0000000cff027212 */ /* 0x001fe200078e33ff */
[----:B------:R-:W-:Y:S03]  /*0250*/  BSSY.RECONVERGENT B2, `(.L_x_160) ;  /* 0x000002c000027945 */ /* 0x000fe60003800200 */
[----:B------:R-:W-:-:S04]  /*0260*/  IADD3 R15, PT, PT, -R7, R15, R2 ;  /* 0x0000000f070f7210 */ /* 0x000fc80007ffe102 */
[----:B------:R-:W-:-:S04]  /*0270*/  LOP3.LUT R2, R15, 0x300, RZ, 0xc0, !PT ;  /* 0x000003000f027812 */ /* 0x000fc800078ec0ff */
[----:B------:R-:W-:-:S13]  /*0280*/  ISETP.NE.AND P0, PT, R2, 0x300, PT ;  /* 0x000003000200780c */ /* 0x000fda0003f05270 */
[----:B------:R-:W-:Y:S05]  /*0290*/  @!P0 BRA `(.L_x_161) ;  /* 0x00000000009c8947 */ /* 0x000fea0003800000 */
[----:B------:R-:W0:Y:S01]  /*02a0*/  LDCU.128 UR4, c[0x0][0x380] ;  /* 0x00007000ff0477ac */ /* 0x000e220008000c00 */
[----:B------:R-:W-:Y:S02]  /*02b0*/  IADD3 R14, P0, PT, R7, R12, RZ ;  /* 0x0000000c070e7210 */ /* 0x000fe40007f1e0ff */
[----:B------:R-:W-:-:S03]  /*02c0*/  LEA.HI R2, R15, 0x1, RZ, 0x18 ;  /* 0x000000010f027811 */ /* 0x000fc600078fc0ff */
[----:B------:R-:W-:Y:S01]  /*02d0*/  IMAD.X R3, RZ, RZ, RZ, P0 ;  /* 0x000000ffff037224 */ /* 0x000fe200000e06ff */
[----:B------:R-:W-:-:S05]  /*02e0*/  LOP3.LUT R2, R2, 0x3, RZ, 0xc0, !PT ;  /* 0x0000000302027812 */ /* 0x000fca00078ec0ff */
[----:B------:R-:W-:Y:S01]  /*02f0*/  IMAD.MOV R4, RZ, RZ, -R2 ;  /* 0x000000ffff047224 */ /* 0x000fe200078e0a02 */
[C---:B0-----:R-:W-:Y:S02]  /*0300*/  IADD3 R16, P1, PT, R14.reuse, UR6, RZ ;  /* 0x000000060e107c10 */ /* 0x041fe4000ff3e0ff */
[C---:B------:R-:W-:Y:S02]  /*0310*/  LEA R13, P2, R14.reuse, UR4, 0x2 ;  /* 0x000000040e0d7c11 */ /* 0x040fe4000f8410ff */
[----:B------:R-:W-:Y:S02]  /*0320*/  IADD3.X R18, PT, PT, R3, UR7, RZ, P1, !PT ;  /* 0x0000000703127c10 */ /* 0x000fe40008ffe4ff */
[----:B------:R-:W-:-:S09]  /*0330*/  LEA.HI.X R14, R14, UR5, R3, 0x2, P2 ;  /* 0x000000050e0e7c11 */ /* 0x000fd200090f1403 */
.L_x_164:
[----:B------:R-:W-:Y:S02]  /*0340*/  IMAD.MOV.U32 R2, RZ, RZ, R13 ;  /* 0x000000ffff027224 */ /* 0x000fe400078e000d */
[----:B------:R-:W-:-:S05]  /*0350*/  IMAD.MOV.U32 R3, RZ, RZ, R14 ;  /* 0x000000ffff037224 */ /* 0x000fca00078e000e */
[----:B------:R-:W2:Y:S01]  /*0360*/  LDG.E R17, desc[UR10][R2.64] ;  /* 0x0000000a02117981 */ /* 0x000ea2000c1e1900 */
[----:B------:R-:W-:Y:S01]  /*0370*/  VIADD R4, R4, 0x1 ;  /* 0x0000000104047836 */ /* 0x000fe20000000000 */
[----:B------:R-:W-:Y:S01]  /*0380*/  BSSY.RECONVERGENT B3, `(.L_x_162) ;  /* 0x0000013000037945 */ /* 0x000fe20003800200 */
[----:B------:R-:W-:-:S03]  /*0390*/  IADD3 R13, P3, PT, R13, 0x400, RZ ;  /* 0x000004000d0d7810 */ /* 0x000fc60007f7e0ff */
[----:B------:R-:W-:Y:S02]  /*03a0*/  ISETP.NE.AND P2, PT, R4, RZ, PT ;  /* 0x000000ff0400720c */ /* 0x000fe40003f45270 */
[----:B--2--5:R-:W-:-:S13]  /*03b0*/  FSETP.GEU.AND P0, PT, R8, R17, PT ;  /* 0x000000110800720b */ /* 0x024fda0003f0e000 */
[----:B------:R-:W-:Y:S05]  /*03c0*/  @!P0 BRA `(.L_x_163) ;  /* 0x0000000000388947 */ /* 0x000fea0003800000 */
[----:B------:R-:W-:Y:S01]  /*03d0*/  FSETP.GEU.AND P4, PT, R17, R8, PT ;  /* 0x000000081100720b */ /* 0x000fe20003f8e000 */
[----:B------:R-:W-:Y:S02]  /*03e0*/  IMAD.MOV.U32 R3, RZ, RZ, R10 ;  /* 0x000000ffff037224 */ /* 0x000fe400078e000a */
[----:B------:R-:W-:Y:S02]  /*03f0*/  IMAD.MOV.U32 R5, RZ, RZ, R11 ;  /* 0x000000ffff057224 */ /* 0x000fe400078e000b */
[----:B------:R-:W-:Y:S02]  /*0400*/  IMAD.MOV.U32 R2, RZ, RZ, R8 ;  /* 0x000000ffff027224 */ /* 0x000fe400078e0008 */
[----:B------:R-:W-:Y:S02]  /*0410*/  IMAD.MOV.U32 R8, RZ, RZ, R17 ;  /* 0x000000ffff087224 */ /* 0x000fe400078e0011 */
[----:B------:R-:W-:Y:S02]  /*0420*/  IMAD.MOV.U32 R10, RZ, RZ, R16 ;  /* 0x000000ffff0a7224 */ /* 0x000fe400078e0010 */
[----:B------:R-:W-:-:S02]  /*0430*/  IMAD.MOV.U32 R11, RZ, RZ, R18 ;  /* 0x000000ffff0b7224 */ /* 0x000fc400078e0012 */
[CC--:B------:R-:W-:Y:S02]  /*0440*/  @P4 ISETP.GE.U32.AND P0, PT, R3.reuse, R16.reuse, PT ;  /* 0x000000100300420c */ /* 0x0c0fe40003f06070 */
[----:B------:R-:W-:Y:S02]  /*0450*/  @P4 ISETP.LT.U32.AND P1, PT, R3, R16, PT ;  /* 0x000000100300420c */ /* 0x000fe40003f21070 */
[CC--:B------:R-:W-:Y:S02]  /*0460*/  @P4 ISETP.GE.AND.EX P0, PT, R5.reuse, R18.reuse, PT, P0 ;  /* 0x000000120500420c */ /* 0x0c0fe40003f06300 */
[----:B------:R-:W-:Y:S02]  /*0470*/  @P4 ISETP.LT.AND.EX P1, PT, R5, R18, PT, P1 ;  /* 0x000000120500420c */ /* 0x000fe40003f21310 */
[----:B------:R-:W-:Y:S02]  /*0480*/  @P4 FSEL R8, R2, R17, !P0 ;  /* 0x0000001102084208 */ /* 0x000fe40004000000 */
[----:B------:R-:W-:-:S02]  /*0490*/  @P4 SEL R10, R3, R16, P1 ;  /* 0x00000010030a4207 */ /* 0x000fc40000800000 */
[----:B------:R-:W-:-:S07]  /*04a0*/  @P4 SEL R11, R5, R18, P1 ;  /* 0x00000012050b4207 */ /* 0x000fce0000800000 */
.L_x_163:
[----:B------:R-:W-:Y:S05]  /*04b0*/  BSYNC.RECONVERGENT B3 ;  /* 0x0000000000037941 */ /* 0x000fea0003800200 */
.L_x_162:
[----:B------:R-:W-:Y:S01]  /*04c0*/  IADD3 R16, P0, PT, R16, 0x100, RZ ;  /* 0x0000010010107810 */ /* 0x000fe20007f1e0ff */
[----:B------:R-:W-:Y:S02]  /*04d0*/  VIADD R12, R12, 0x100 ;  /* 0x000001000c0c7836 */ /* 0x000fe40000000000 */
[----:B------:R-:W-:Y:S02]  /*04e0*/  IMAD.X R14, RZ, RZ, R14, P3 ;  /* 0x000000ffff0e7224 */ /* 0x000fe400018e060e */
[----:B------:R-:W-:Y:S01]  /*04f0*/  IMAD.X R18, RZ, RZ, R18, P0 ;  /* 0x000000ffff127224 */ /* 0x000fe200000e0612 */
[----:B------:R-:W-:Y:S07]  /*0500*/  @P2 BRA `(.L_x_164) ;  /* 0xfffffffc008c2947 */ /* 0x000fee000383ffff */
.L_x_161:
[----:B------:R-:W-:Y:S05]  /*0510*/  BSYNC.RECONVERGENT B2 ;  /* 0x0000000000027941 */ /* 0x000fea0003800200 */
.L_x_160:
[----:B------:R-:W-:-:S13]  /*0520*/  ISETP.GE.U32.AND P0, PT, R15, 0x300, PT ;  /* 0x000003000f00780c */ /* 0x000fda0003f06070 */
[----:B------:R-:W-:Y:S05]  /*0530*/  @!P0 BRA `(.L_x_159) ;  /* 0x0000000400948947 */ /* 0x000fea0003800000 */
[----:B------:R-:W0:Y:S01]  /*0540*/  LDC.64 R4, c[0x0][0x380] ;  /* 0x0000e000ff047b82 */ /* 0x000e220000000a00 */
[----:B------:R-:W-:-:S07]  /*0550*/  VIADD R12, R12, 0x200 ;  /* 0x000002000c0c7836 */ /* 0x000fce0000000000 */
[----:B------:R-:W1:Y:S02]  /*0560*/  LDC.64 R2, c[0x0][0x388] ;  /* 0x0000e200ff027b82 */ /* 0x000e640000000a00 */
.L_x_173:
[----:B------:R-:W-:-:S05]  /*0570*/  VIADD R14, R12, 0xfffffe00 ;  /* 0xfffffe000c0e7836 */ /* 0x000fca0000000000 */
[----:B------:R-:W-:-:S04]  /*0580*/  IADD3 R19, P0, PT, R7, R14, RZ ;  /* 0x0000000e07137210 */ /* 0x000fc80007f1e0ff */
[----:B------:R-:W-:Y:S02]  /*0590*/  LEA.HI.X.SX32 R22, R14, RZ, 0x1, P0 ;  /* 0x000000ff0e167211 */ /* 0x000fe400000f0eff */
[----:B0-----:R-:W-:-:S04]  /*05a0*/  LEA R16, P0, R19, R4, 0x2 ;  /* 0x0000000413107211 */ /* 0x001fc800078010ff */
[----:B------:R-:W-:-:S05]  /*05b0*/  LEA.HI.X R17, R19, R5, R22, 0x2, P0 ;  /* 0x0000000513117211 */ /* 0x000fca00000f1416 */
[----:B------:R-:W2:Y:S04]  /*05c0*/  LDG.E R25, desc[UR10][R16.64] ;  /* 0x0000000a10197981 */ /* 0x000ea8000c1e1900 */
[----:B-----5:R0:W5:Y:S04]  /*05d0*/  LDG.E R15, desc[UR10][R16.64+0x400] ;  /* 0x0004000a100f7981 */ /* 0x020168000c1e1900 */
[----:B------:R0:W5:Y:S04]  /*05e0*/  LDG.E R13, desc[UR10][R16.64+0x800] ;  /* 0x0008000a100d7981 */ /* 0x000168000c1e1900 */
[----:B------:R0:W5:Y:S01]  /*05f0*/  LDG.E R14, desc[UR10][R16.64+0xc00] ;  /* 0x000c000a100e7981 */ /* 0x000162000c1e1900 */
[----:B-1----:R-:W-:Y:S01]  /*0600*/  IADD3 R23, P1, PT, R19, R2, RZ ;  /* 0x0000000213177210 */ /* 0x002fe20007f3e0ff */
[----:B------:R-:W-:Y:S01]  /*0610*/  BSSY.RECONVERGENT B2, `(.L_x_165) ;  /* 0x0000013000027945 */ /* 0x000fe20003800200 */
[----:B------:R-:W-:-:S02]  /*0620*/  IMAD.MOV.U32 R18, RZ, RZ, R10 ;  /* 0x000000ffff127224 */ /* 0x000fc400078e000a */
[----:B------:R-:W-:Y:S02]  /*0630*/  IMAD.MOV.U32 R21, RZ, RZ, R11 ;  /* 0x000000ffff157224 */ /* 0x000fe400078e000b */
[----:B------:R-:W-:Y:S02]  /*0640*/  IMAD.MOV.U32 R20, RZ, RZ, R8 ;  /* 0x000000ffff147224 */ /* 0x000fe400078e0008 */
[----:B------:R-:W-:Y:S02]  /*0650*/  VIADD R19, R12, 0xffffff00 ;  /* 0xffffff000c137836 */ /* 0x000fe40000000000 */
[----:B------:R-:W-:Y:S01]  /*0660*/  IMAD.X R22, R22, 0x1, R3, P1 ;  /* 0x0000000116167824 */ /* 0x000fe200008e0603 */
[----:B--2---:R-:W-:-:S13]  /*0670*/  FSETP.GEU.AND P0, PT, R8, R25, PT ;  /* 0x000000190800720b */ /* 0x004fda0003f0e000 */
[----:B0-----:R-:W-:Y:S05]  /*0680*/  @!P0 BRA `(.L_x_166) ;  /* 0x00000000002c8947 */ /* 0x001fea0003800000 */
        /* <DEDUP_REMOVED lines=11> */
.L_x_166:
[----:B------:R-:W-:Y:S05]  /*0740*/  BSYNC.RECONVERGENT B2 ;  /* 0x0000000000027941 */ /* 0x000fea0003800200 */
.L_x_165:
[----:B-----5:R-:W-:Y:S01]  /*0750*/  FSETP.GEU.AND P0, PT, R20, R15, PT ;  /* 0x0000000f1400720b */ /* 0x020fe20003f0e000 */
[----:B------:R-:W-:Y:S01]  /*0760*/  BSSY.RECONVERGENT B2, `(.L_x_167) ;  /* 0x0000013000027945 */ /* 0x000fe20003800200 */
[----:B------:R-:W-:Y:S01]  /*0770*/  SHF.R.S32.HI R8, RZ, 0x1f, R19 ;  /* 0x0000001fff087819 */ /* 0x000fe20000011413 */
[----:B------:R-:W-:Y:S01]  /*0780*/  IMAD.MOV.U32 R11, RZ, RZ, R18 ;  /* 0x000000ffff0b7224 */ /* 0x000fe200078e0012 */
[----:B------:R-:W-:Y:S01]  /*0790*/  IADD3 R17, P1, P2, R19, R2, R7 ;  /* 0x0000000213117210 */ /* 0x000fe20007a3e007 */
[----:B------:R-:W-:-:S03]  /*07a0*/  IMAD.MOV.U32 R19, RZ, RZ, R21 ;  /* 0x000000ffff137224 */ /* 0x000fc600078e0015 */
[----:B------:R-:W-:Y:S01]  /*07b0*/  IADD3.X R10, PT, PT, R8, R3, RZ, P1, P2 ;  /* 0x00000003080a7210 */ /* 0x000fe20000fe44ff */
[----:B------:R-:W-:-:S04]  /*07c0*/  IMAD.MOV.U32 R8, RZ, RZ, R20 ;  /* 0x000000ffff087224 */ /* 0x000fc800078e0014 */
        /* <DEDUP_REMOVED lines=12> */
.L_x_168:
[----:B------:R-:W-:Y:S05]  /*0890*/  BSYNC.RECONVERGENT B2 ;  /* 0x0000000000027941 */ /* 0x000fea0003800200 */
.L_x_167:
[----:B------:R-:W-:Y:S01]  /*08a0*/  FSETP.GEU.AND P0, PT, R8, R13, PT ;  /* 0x0000000d0800720b */ /* 0x000fe20003f0e000 */
[C---:B------:R-:W-:Y:S01]  /*08b0*/  VIADD R10, R12.reuse, 0x100 ;  /* 0x000001000c0a7836 */ /* 0x040fe20000000000 */
[----:B------:R-:W-:Y:S01]  /*08c0*/  SHF.R.S32.HI R16, RZ, 0x1f, R12 ;  /* 0x0000001fff107819 */ /* 0x000fe2000001140c */
[----:B------:R-:W-:Y:S01]  /*08d0*/  BSSY.RECONVERGENT B2, `(.L_x_169) ;  /* 0x0000013000027945 */ /* 0x000fe20003800200 */
[----:B------:R-:W-:Y:S01]  /*08e0*/  IADD3 R20, P1, P2, R12, R2, R7 ;  /* 0x000000020c147210 */ /* 0x000fe20007a3e007 */
[----:B------:R-:W-:Y:S02]  /*08f0*/  IMAD.MOV.U32 R17, RZ, RZ, R11 ;  /* 0x000000ffff117224 */ /* 0x000fe400078e000b */
[----:B------:R-:W-:Y:S01]  /*0900*/  IMAD.MOV.U32 R18, RZ, RZ, R19 ;  /* 0x000000ffff127224 */ /* 0x000fe200078e0013 */
[----:B------:R-:W-:Y:S01]  /*0910*/  IADD3.X R22, PT, PT, R16, R3, RZ, P1, P2 ;  /* 0x0000000310167210 */ /* 0x000fe20000fe44ff */
[----:B------:R-:W-:Y:S01]  /*0920*/  IMAD.MOV.U32 R15, RZ, RZ, R8 ;  /* 0x000000ffff0f7224 */ /* 0x000fe200078e0008 */
[----:B------:R-:W-:-:S03]  /*0930*/  SHF.R.S32.HI R16, RZ, 0x1f, R10 ;  /* 0x0000001fff107819 */ /* 0x000fc6000001140a */
        /* <DEDUP_REMOVED lines=12> */
.L_x_170:
[----:B------:R-:W-:Y:S05]  /*0a00*/  BSYNC.RECONVERGENT B2 ;  /* 0x0000000000027941 */ /* 0x000fea0003800200 */
.L_x_169:
[----:B------:R-:W-:Y:S01]  /*0a10*/  FSETP.GEU.AND P0, PT, R15, R14, PT ;  /* 0x0000000e0f00720b */ /* 0x000fe20003f0e000 */
[----:B------:R-:W-:Y:S01]  /*0a20*/  BSSY.RECONVERGENT B2, `(.L_x_171) ;  /* 0x0000012000027945 */ /* 0x000fe20003800200 */
[----:B------:R-:W-:Y:S01]  /*0a30*/  IADD3 R20, P1, P2, R10, R2, R7 ;  /* 0x000000020a147210 */ /* 0x000fe20007a3e007 */
[----:B------:R-:W-:Y:S02]  /*0a40*/  IMAD.MOV.U32 R10, RZ, RZ, R17 ;  /* 0x000000ffff0a7224 */ /* 0x000fe400078e0011 */
[----:B------:R-:W-:Y:S01]  /*0a50*/  IMAD.MOV.U32 R11, RZ, RZ, R18 ;  /* 0x000000ffff0b7224 */ /* 0x000fe200078e0012 */
[----:B------:R-:W-:Y:S01]  /*0a60*/  IADD3.X R13, PT, PT, R16, R3, RZ, P1, P2 ;  /* 0x00000003100d7210 */ /* 0x000fe20000fe44ff */
[----:B------:R-:W-:-:S06]  /*0a70*/  IMAD.MOV.U32 R8, RZ, RZ, R15 ;  /* 0x000000ffff087224 */ /* 0x000fcc00078e000f */
        /* <DEDUP_REMOVED lines=12> */
.L_x_172:
[----:B------:R-:W-:Y:S05]  /*0b40*/  BSYNC.RECONVERGENT B2 ;  /* 0x0000000000027941 */ /* 0x000fea0003800200 */
.L_x_171:
[C---:B------:R-:W-:Y:S02]  /*0b50*/  VIADD R14, R12.reuse, 0x200 ;  /* 0x000002000c0e7836 */ /* 0x040fe40000000000 */
[----:B------:R-:W-:-:S03]  /*0b60*/  VIADD R12, R12, 0x400 ;  /* 0x000004000c0c7836 */ /* 0x000fc60000000000 */
[----:B------:R-:W-:-:S13]  /*0b70*/  ISETP.GE.AND P0, PT, R14, R9, PT ;  /* 0x000000090e00720c */ /* 0x000fda0003f06270 */
[----:B------:R-:W-:Y:S05]  /*0b80*/  @!P0 BRA `(.L_x_173) ;  /* 0xfffffff800788947 */ /* 0x000fea000383ffff */
.L_x_159:
[----:B------:R-:W-:Y:S05]  /*0b90*/  BSYNC.RECONVERGENT B1 ;  /* 0x0000000000017941 */ /* 0x000fea0003800200 */
.L_x_158:
[----:B------:R-:W-:-:S13]  /*0ba0*/  ISETP.GE.AND P0, PT, R9, 0x100, PT ;  /* 0x000001000900780c */ /* 0x000fda0003f06270 */
[----:B------:R-:W-:Y:S05]  /*0bb0*/  @!P0 BRA `(.L_x_174) ;  /* 0x00000010003c8947 */ /* 0x000fea0003800000 */
[----:B------:R-:W1:Y:S01]  /*0bc0*/  S2R R14, SR_LANEID ;  /* 0x00000000000e7919 */ /* 0x000e620000000000 */
[----:B------:R-:W-:Y:S01]  /*0bd0*/  BSSY.RECONVERGENT B1, `(.L_x_175) ;  /* 0x0000015000017945 */ /* 0x000fe20003800200 */
[----:B------:R-:W-:Y:S01]  /*0be0*/  IMAD.MOV.U32 R4, RZ, RZ, R10 ;  /* 0x000000ffff047224 */ /* 0x000fe200078e000a */
[----:B0----5:R-:W0:Y:S01]  /*0bf0*/  SHFL.DOWN PT, R3, R8, 0x1, 0x1f ;  /* 0x08201f0008037f89 */ /* 0x021e2200000e0000 */
[----:B------:R-:W-:Y:S02]  /*0c00*/  IMAD.MOV.U32 R9, RZ, RZ, R11 ;  /* 0x000000ffff097224 */ /* 0x000fe400078e000b */
[----:B------:R-:W-:Y:S01]  /*0c10*/  IMAD.MOV.U32 R2, RZ, RZ, R8 ;  /* 0x000000ffff027224 */ /* 0x000fe200078e0008 */
[----:B------:R2:W3:Y:S04]  /*0c20*/  SHFL.DOWN PT, R5, R10, 0x1, 0x1f ;  /* 0x08201f000a057f89 */ /* 0x0004e800000e0000 */
[----:B------:R2:W4:Y:S01]  /*0c30*/  SHFL.DOWN PT, R12, R11, 0x1, 0x1f ;  /* 0x08201f000b0c7f89 */ /* 0x00052200000e0000 */
[----:B0-----:R-:W-:-:S04]  /*0c40*/  FSETP.GEU.AND P0, PT, R8, R3, PT ;  /* 0x000000030800720b */ /* 0x001fc80003f0e000 */
[----:B-1----:R-:W-:-:S13]  /*0c50*/  ISETP.GT.OR P0, PT, R14, 0x1e, !P0 ;  /* 0x0000001e0e00780c */ /* 0x002fda0004704670 */
        /* <DEDUP_REMOVED lines=12> */
.L_x_176:
[----:B------:R-:W-:Y:S05]  /*0d20*/  BSYNC.RECONVERGENT B1 ;  /* 0x0000000000017941 */ /* 0x000fea0003800200 */
.L_x_175:
        /* <DEDUP_REMOVED lines=21> */
.L_x_178:
[----:B------:R-:W-:Y:S05]  /*0e80*/  BSYNC.RECONVERGENT B1 ;  /* 0x0000000000017941 */ /* 0x000fea0003800200 */
.L_x_177:
        /* <DEDUP_REMOVED lines=21> */
.L_x_180:
[----:B------:R-:W-:Y:S05]  /*0fe0*/  BSYNC.RECONVERGENT B1 ;  /* 0x0000000000017941 */ /* 0x000fea0003800200 */
.L_x_179:
        /* <DEDUP_REMOVED lines=21> */
.L_x_182:
[----:B------:R-:W-:Y:S05]  /*1140*/  BSYNC.RECONVERGENT B1 ;  /* 0x0000000000017941 */ /* 0x000fea0003800200 */
.L_x_181:
        /* <DEDUP_REMOVED lines=22> */
.L_x_184:
[----:B------:R-:W-:Y:S05]  /*12b0*/  BSYNC.RECONVERGENT B1 ;  /* 0x0000000000017941 */ /* 0x000fea0003800200 */
.L_x_183:
[----:B------:R-:W-:Y:S04]  /*12c0*/  BSSY.RECONVERGENT B1, `(.L_x_185) ;  /* 0x000000c000017945 */ /* 0x000fe80003800200 */
[----:B------:R-:W-:Y:S05]  /*12d0*/  @P3 BRA `(.L_x_186) ;  /* 0x0000000000283947 */ /* 0x000fea0003800000 */
[----:B------:R-:W0:Y:S01]  /*12e0*/  S2R R8, SR_CgaCtaId ;  /* 0x0000000000087919 */ /* 0x000e220000008800 */
[----:B------:R-:W-:Y:S01]  /*12f0*/  MOV R7, 0x400 ;  /* 0x0000040000077802 */ /* 0x000fe20000000f00 */
[----:B------:R-:W-:Y:S01]  /*1300*/  IMAD.MOV.U32 R9, RZ, RZ, R2 ;  /* 0x000000ffff097224 */ /* 0x000fe200078e0002 */
[----:B------:R-:W-:-:S04]  /*1310*/  SHF.R.U32.HI R5, RZ, 0x1, R6 ;  /* 0x00000001ff057819 */ /* 0x000fc80000011606 */
[----:B------:R-:W-:Y:S02]  /*1320*/  LOP3.LUT R5, R5, 0x1f0, RZ, 0xc0, !PT ;  /* 0x000001f005057812 */ /* 0x000fe400078ec0ff */
[----:B0-----:R-:W-:-:S05]  /*1330*/  LEA R8, R8, R7, 0x18 ;  /* 0x0000000708087211 */ /* 0x001fca00078ec0ff */
[----:B------:R-:W-:Y:S02]  /*1340*/  IMAD.IADD R5, R5, 0x1, R8 ;  /* 0x0000000105057824 */ /* 0x000fe400078e0208 */
[----:B------:R-:W-:-:S03]  /*1350*/  IMAD.MOV.U32 R8, RZ, RZ, R3 ;  /* 0x000000ffff087224 */ /* 0x000fc600078e0003 */
[----:B------:R0:W-:Y:S04]  /*1360*/  STS [R5+0x8], R4 ;  /* 0x0000080405007388 */ /* 0x0001e80000000800 */
[----:B------:R0:W-:Y:S02]  /*1370*/  STS.64 [R5+0x10], R8 ;  /* 0x0000100805007388 */ /* 0x0001e40000000a00 */
.L_x_186:
[----:B------:R-:W-:Y:S05]  /*1380*/  BSYNC.RECONVERGENT B1 ;  /* 0x0000000000017941 */ /* 0x000fea0003800200 */
.L_x_185:
[----:B------:R-:W-:Y:S01]  /*1390*/  BAR.SYNC.DEFER_BLOCKING 0x0 ;  /* 0x0000000000007b1d */ /* 0x000fe20000010000 */
[----:B------:R-:W-:-:S13]  /*13a0*/  ISETP.NE.AND P2, PT, R6, RZ, PT ;  /* 0x000000ff0600720c */ /* 0x000fda0003f45270 */
[----:B------:R-:W-:Y:S05]  /*13b0*/  @P2 BRA `(.L_x_187) ;  /* 0x0000004400b42947 */ /* 0x000fea0003800000 */
[----:B------:R-:W1:Y:S01]  /*13c0*/  S2R R6, SR_CgaCtaId ;  /* 0x0000000000067919 */ /* 0x000e620000008800 */
[----:B0-----:R-:W-:Y:S01]  /*13d0*/  MOV R9, 0x400 ;  /* 0x0000040000097802 */ /* 0x001fe20000000f00 */
[----:B------:R-:W-:Y:S01]  /*13e0*/  BSSY.RECONVERGENT B1, `(.L_x_188) ;  /* 0x000001a000017945 */ /* 0x000fe20003800200 */
[----:B------:R-:W-:Y:S02]  /*13f0*/  IMAD.MOV.U32 R12, RZ, RZ, R4 ;  /* 0x000000ffff0c7224 */ /* 0x000fe400078e0004 */
[----:B------:R-:W-:Y:S01]  /*1400*/  IMAD.MOV.U32 R7, RZ, RZ, R2 ;  /* 0x000000ffff077224 */ /* 0x000fe200078e0002 */
[----:B-1----:R-:W-:Y:S01]  /*1410*/  LEA R9, R6, R9, 0x18 ;  /* 0x0000000906097211 */ /* 0x002fe200078ec0ff */
[----:B------:R-:W-:-:S04]  /*1420*/  IMAD.MOV.U32 R6, RZ, RZ, R3 ;  /* 0x000000ffff067224 */ /* 0x000fc800078e0003 */
        /* <DEDUP_REMOVED lines=21> */
.L_x_189:
[----:B------:R-:W-:Y:S05]  /*1580*/  BSYNC.RECONVERGENT B1 ;  /* 0x0000000000017941 */ /* 0x000fea0003800200 */
.L_x_188:
        /* <DEDUP_REMOVED lines=18> */
.L_x_191:
[----:B------:R-:W-:Y:S05]  /*16b0*/  BSYNC.RECONVERGENT B1 ;  /* 0x0000000000017941 */ /* 0x000fea0003800200 */
.L_x_190:
        /* <DEDUP_REMOVED lines=18> */
.L_x_193:
[----:B------:R-:W-:Y:S05]  /*17e0*/  BSYNC.RECONVERGENT B1 ;  /* 0x0000000000017941 */ /* 0x000fea0003800200 */
.L_x_192:
        /* <DEDUP_REMOVED lines=18> */
.L_x_195:
[----:B------:R-:W-:Y:S05]  /*1910*/  BSYNC.RECONVERGENT B1 ;  /* 0x0000000000017941 */ /* 0x000fea0003800200 */
.L_x_194:
        /* <DEDUP_REMOVED lines=18> */
.L_x_197:
[----:B------:R-:W-:Y:S05]  /*1a40*/  BSYNC.RECONVERGENT B1 ;  /* 0x0000000000017941 */ /* 0x000fea0003800200 */
.L_x_196:
        /* <DEDUP_REMOVED lines=18> */
.L_x_199:
[----:B------:R-:W-:Y:S05]  /*1b70*/  BSYNC.RECONVERGENT B1 ;  /* 0x0000000000017941 */ /* 0x000fea0003800200 */
.L_x_198:
        /* <DEDUP_REMOVED lines=12> */
[CC--:B------:R-:W-:Y:S02]  /*1c40*/  ISETP.LT.U32.AND P1, PT, R11.reuse, R8.reuse, PT ;  /* 0x000000080b00720c */ /* 0x0c0fe40003f21070 */
[CC--:B------:R-:W-:Y:S02]  /*1c50*/  ISETP.GE.AND.EX P0, PT, R10.reuse, R9.reuse, PT, P0 ;  /* 0x000000090a00720c */ /* 0x0c0fe40003f06300 */
[----:B------:R-:W-:Y:S02]  /*1c60*/  ISETP.LT.AND.EX P1, PT, R10, R9, PT, P1 ;  /* 0x000000090a00720c */ /* 0x000fe40003f21310 */
[----:B------:R-:W-:Y:S02]  /*1c70*/  FSEL R4, R6, R5, !P0 ;  /* 0x0000000506047208 */ /* 0x000fe40004000000 */
[----:B------:R-:W-:-:S02]  /*1c80*/  SEL R3, R11, R8, P1 ;  /* 0x000000080b037207 */ /* 0x000fc40000800000 */
[----:B------:R-:W-:Y:S01]  /*1c90*/  SEL R2, R10, R9, P1 ;  /* 0x000000090a027207 */ /* 0x000fe20000800000 */
[----:B------:R-:W-:Y:S06]  /*1ca0*/  BRA `(.L_x_187) ;  /* 0x0000003c00787947 */ /* 0x000fec0003800000 */
.L_x_174:
[----:B0-----:R-:W-:Y:S01]  /*1cb0*/  LOP3.LUT R2, R6, 0x3e0, RZ, 0xc0, !PT ;  /* 0x000003e006027812 */ /* 0x001fe200078ec0ff */
[----:B------:R-:W-:Y:S01]  /*1cc0*/  BSSY.RECONVERGENT B1, `(.L_x_200) ;  /* 0x000001b000017945 */ /* 0x000fe20003800200 */
[----:B------:R-:W-:Y:S02]  /*1cd0*/  IMAD.MOV.U32 R14, RZ, RZ, R10 ;  /* 0x000000ffff0e7224 */ /* 0x000fe400078e000a */
[----:B------:R-:W-:Y:S02]  /*1ce0*/  IMAD.MOV.U32 R16, RZ, RZ, R11 ;  /* 0x000000ffff107224 */ /* 0x000fe400078e000b */
[----:B------:R-:W-:Y:S01]  /*1cf0*/  VIADD R4, R2, 0x20 ;  /* 0x0000002002047836 */ /* 0x000fe20000000000 */
[----:B------:R-:W-:-:S04]  /*1d00*/  LOP3.LUT R2, RZ, R2, RZ, 0x33, !PT ;  /* 0x00000002ff027212 */ /* 0x000fc800078e33ff */
[----:B------:R-:W-:Y:S01]  /*1d10*/  ISETP.GT.AND P0, PT, R4, R9, PT ;  /* 0x000000090400720c */ /* 0x000fe20003f04270 */
[----:B------:R-:W-:Y:S02]  /*1d20*/  IMAD.IADD R2, R9, 0x1, R2 ;  /* 0x0000000109027824 */ /* 0x000fe400078e0202 */
[----:B-----5:R-:W-:-:S03]  /*1d30*/  IMAD.MOV.U32 R4, RZ, RZ, R8 ;  /* 0x000000ffff047224 */ /* 0x020fc600078e0008 */
        /* <DEDUP_REMOVED lines=19> */
.L_x_201:
[----:B------:R-:W-:Y:S05]  /*1e70*/  BSYNC.RECONVERGENT B1 ;  /* 0x0000000000017941 */ /* 0x000fea0003800200 */
.L_x_200:
        /* <DEDUP_REMOVED lines=22> */
.L_x_203:
[----:B------:R-:W-:Y:S05]  /*1fe0*/  BSYNC.RECONVERGENT B1 ;  /* 0x0000000000017941 */ /* 0x000fea0003800200 */
.L_x_202:
        /* <DEDUP_REMOVED lines=22> */
.L_x_205:
[----:B------:R-:W-:Y:S05]  /*2150*/  BSYNC.RECONVERGENT B1 ;  /* 0x0000000000017941 */ /* 0x000fea0003800200 */
.L_x_204:
        /* <DEDUP_REMOVED lines=22> */
.L_x_207:
[----:B------:R-:W-:Y:S05]  /*22c0*/  BSYNC.RECONVERGENT B1 ;  /* 0x0000000000017941 */ /* 0x000fea0003800200 */
.L_x_206:
        /* <DEDUP_REMOVED lines=23> */
.L_x_209:
[----:B------:R-:W-:Y:S05]  /*2440*/  BSYNC.RECONVERGENT B1 ;  /* 0x0000000000017941 */ /* 0x000fea0003800200 */
.L_x_208:
[----:B------:R-:W-:Y:S04]  /*2450*/  BSSY.RECONVERGENT B1, `(.L_x_210) ;  /* 0x000000c000017945 */ /* 0x000fe80003800200 */
[----:B------:R-:W-:Y:S05]  /*2460*/  @P3 BRA `(.L_x_211) ;  /* 0x0000000000283947 */ /* 0x000fea0003800000 */
[----:B------:R-:W0:Y:S01]  /*2470*/  S2R R8, SR_CgaCtaId ;  /* 0x0000000000087919 */ /* 0x000e220000008800 */
[----:B------:R-:W-:Y:S01]  /*2480*/  MOV R7, 0x400 ;  /* 0x0000040000077802 */ /* 0x000fe20000000f00 */
[----:B------:R-:W-:Y:S01]  /*2490*/  IMAD.MOV.U32 R10, RZ, RZ, R3 ;  /* 0x000000ffff0a7224 */ /* 0x000fe200078e0003 */
[----:B------:R-:W-:Y:S01]  /*24a0*/  SHF.R.U32.HI R5, RZ, 0x1, R6 ;  /* 0x00000001ff057819 */ /* 0x000fe20000011606 */
[----:B------:R-:W-:-:S03]  /*24b0*/  IMAD.MOV.U32 R11, RZ, RZ, R2 ;  /* 0x000000ffff0b7224 */ /* 0x000fc600078e0002 */
[----:B------:R-:W-:Y:S02]  /*24c0*/  LOP3.LUT R5, R5, 0x1f0, RZ, 0xc0, !PT ;  /* 0x000001f005057812 */ /* 0x000fe400078ec0ff */
[----:B0-----:R-:W-:-:S05]  /*24d0*/  LEA R8, R8, R7, 0x18 ;  /* 0x0000000708087211 */ /* 0x001fca00078ec0ff */
[----:B------:R-:W-:-:S05]  /*24e0*/  IMAD.IADD R5, R5, 0x1, R8 ;  /* 0x0000000105057824 */ /* 0x000fca00078e0208 */
[----:B------:R0:W-:Y:S04]  /*24f0*/  STS.64 [R5+0x10], R10 ;  /* 0x0000100a05007388 */ /* 0x0001e80000000a00 */
[----:B------:R0:W-:Y:S02]  /*2500*/  STS [R5+0x8], R4 ;  /* 0x0000080405007388 */ /* 0x0001e40000000800 */
.L_x_211:
[----:B------:R-:W-:Y:S05]  /*2510*/  BSYNC.RECONVERGENT B1 ;  /* 0x0000000000017941 */ /* 0x000fea0003800200 */
.L_x_210:
[----:B------:R-:W-:Y:S01]  /*2520*/  BAR.SYNC.DEFER_BLOCKING 0x0 ;  /* 0x0000000000007b1d */ /* 0x000fe20000010000 */
[----:B------:R-:W-:-:S13]  /*2530*/  ISETP.NE.AND P2, PT, R6, RZ, PT ;  /* 0x000000ff0600720c */ /* 0x000fda0003f45270 */
[----:B------:R-:W-:Y:S05]  /*2540*/  @P2 BRA `(.L_x_187) ;  /* 0x0000003400502947 */ /* 0x000fea0003800000 */
[C---:B------:R-:W-:Y:S01]  /*2550*/  ISETP.GE.AND P0, PT, R9.reuse, 0x21, PT ;  /* 0x000000210900780c */ /* 0x040fe20003f06270 */
[----:B0-----:R-:W-:Y:S01]  /*2560*/  IMAD.MOV.U32 R5, RZ, RZ, R4 ;  /* 0x000000ffff057224 */ /* 0x001fe200078e0004 */
[C---:B------:R-:W-:Y:S01]  /*2570*/  ISETP.GE.AND P5, PT, R9.reuse, 0x41, PT ;  /* 0x000000410900780c */ /* 0x040fe20003fa6270 */
[----:B------:R-:W-:Y:S01]  /*2580*/  IMAD.MOV.U32 R11, RZ, RZ, R3 ;  /* 0x000000ffff0b7224 */ /* 0x000fe200078e0003 */
[C---:B------:R-:W-:Y:S01]  /*2590*/  ISETP.GE.AND P4, PT, R9.reuse, 0x61, PT ;  /* 0x000000610900780c */ /* 0x040fe20003f86270 */
[----:B------:R-:W-:Y:S01]  /*25a0*/  IMAD.MOV.U32 R8, RZ, RZ, R2 ;  /* 0x000000ffff087224 */ /* 0x000fe200078e0002 */
[----:B------:R-:W-:-:S07]  /*25b0*/  ISETP.GE.AND P3, PT, R9, 0x81, PT ;  /* 0x000000810900780c */ /* 0x000fce0003f66270 */
[----:B------:R-:W-:Y:S06]  /*25c0*/  @!P0 BRA `(.L_x_212) ;  /* 0x00000000005c8947 */ /* 0x000fec0003800000 */
        /* <DEDUP_REMOVED lines=22> */
.L_x_213:
[----:B------:R-:W-:Y:S05]  /*2730*/  BSYNC.RECONVERGENT B1 ;  /* 0x0000000000017941 */ /* 0x000fea0003800200 */
.L_x_212:
[----:B------:R-:W-:Y:S02]  /*2740*/  IMAD.MOV.U32 R2, RZ, RZ, R5 ;  /* 0x000000ffff027224 */ /* 0x000fe400078e0005 */
[----:B------:R-:W-:Y:S02]  /*2750*/  IMAD.MOV.U32 R7, RZ, RZ, R11 ;  /* 0x000000ffff077224 */ /* 0x000fe400078e000b */
[----:B------:R-:W-:Y:S01]  /*2760*/  IMAD.MOV.U32 R6, RZ, RZ, R8 ;  /* 0x000000ffff067224 */ /* 0x000fe200078e0008 */
        /* <DEDUP_REMOVED lines=23> */
.L_x_215:
[----:B------:R-:W-:Y:S05]  /*28e0*/  BSYNC.RECONVERGENT B1 ;  /* 0x0000000000017941 */ /* 0x000fea0003800200 */
.L_x_214:
[C---:B------:R-:W-:Y:S01]  /*28f0*/  ISETP.GE.AND P1, PT, R9.reuse, 0xa1, PT ;  /* 0x000000a10900780c */ /* 0x040fe20003f26270 */
[----:B------:R-:W-:Y:S01]  /*2900*/  IMAD.MOV.U32 R3, RZ, RZ, R2 ;  /* 0x000000ffff037224 */ /* 0x000fe200078e0002 */
[C---:B------:R-:W-:Y:S01]  /*2910*/  ISETP.GE.AND P5, PT, R9.reuse, 0xc1, PT ;  /* 0x000000c10900780c */ /* 0x040fe20003fa6270 */
[----:B------:R-:W-:Y:S01]  /*2920*/  IMAD.MOV.U32 R8, RZ, RZ, R6 ;  /* 0x000000ffff087224 */ /* 0x000fe200078e0006 */
[----:B------:R-:W-:Y:S01]  /*2930*/  ISETP.GE.AND P6, PT, R9, 0xe1, PT ;  /* 0x000000e10900780c */ /* 0x000fe20003fc6270 */
[----:B------:R-:W-:Y:S01]  /*2940*/  IMAD.MOV.U32 R9, RZ, RZ, R7 ;  /* 0x000000ffff097224 */ /* 0x000fe200078e0007 */
[----:B------:R-:W-:Y:S11]  /*2950*/  @!P4 BRA `(.L_x_216) ;  /* 0x00000000005cc947 */ /* 0x000ff60003800000 */
        /* <DEDUP_REMOVED lines=13> */
[----:B0-----:R-:W-:Y:S01]  /*2a30*/  @P4 ISETP.GE.U32.AND P0, PT, R7, R10, PT ;  /* 0x0000000a0700420c */ /* 0x001fe20003f06070 */
[----:B------:R-:W-:Y:S02]  /*2a40*/  IMAD.MOV.U32 R9, RZ, RZ, R10 ;  /* 0x000000ffff097224 */ /* 0x000fe400078e000a */
[----:B------:R-:W-:Y:S01]  /*2a50*/  IMAD.MOV.U32 R8, RZ, RZ, R11 ;  /* 0x000000ffff087224 */ /* 0x000fe200078e000b */
[----:B------:R-:W-:-:S04]  /*2a60*/  @P4 ISETP.GE.AND.EX P0, PT, R6, R11, PT, P0 ;  /* 0x0000000b0600420c */ /* 0x000fc80003f06300 */
[----:B------:R-:W-:Y:S02]  /*2a70*/  @P4 FSEL R3, R2, R5, !P0 ;  /* 0x0000000502034208 */ /* 0x000fe40004000000 */
[----:B------:R-:W-:-:S04]  /*2a80*/  @P4 ISETP.LT.U32.AND P0, PT, R7, R10, PT ;  /* 0x0000000a0700420c */ /* 0x000fc80003f01070 */
[----:B------:R-:W-:-:S04]  /*2a90*/  @P4 ISETP.LT.AND.EX P0, PT, R6, R11, PT, P0 ;  /* 0x0000000b0600420c */ /* 0x000fc80003f01300 */
[----:B------:R-:W-:Y:S02]  /*2aa0*/  @P4 SEL R9, R7, R10, P0 ;  /* 0x0000000a07094207 */ /* 0x000fe40000000000 */
[----:B------:R-:W-:-:S07]  /*2ab0*/  @P4 SEL R8, R6, R11, P0 ;  /* 0x0000000b06084207 */ /* 0x000fce0000000000 */
.L_x_217:
[----:B------:R-:W-:Y:S05]  /*2ac0*/  BSYNC.RECONVERGENT B1 ;  /* 0x0000000000017941 */ /* 0x000fea0003800200 */
.L_x_216:
        /* <DEDUP_REMOVED lines=26> */
.L_x_219:
[----:B------:R-:W-:Y:S05]  /*2c70*/  BSYNC.RECONVERGENT B1 ;  /* 0x0000000000017941 */ /* 0x000fea0003800200 */
.L_x_218:
        /* <DEDUP_REMOVED lines=8> */
[----:B0-----:R-:W-:Y:S01]  /*2d00*/  LEA R8, R4, R3, 0x18 ;  /* 0x0000000304087211 */ /* 0x001fe200078ec0ff */
[----:B------:R-:W-:Y:S02]  /*2d10*/  IMAD.MOV.U32 R3, RZ, RZ, R2 ;  /* 0x000000ffff037224 */ /* 0x000fe400078e0002 */
[----:B------:R-:W-:Y:S02]  /*2d20*/  IMAD.MOV.U32 R4, RZ, RZ, R6 ;  /* 0x000000ffff047224 */ /* 0x000fe400078e0006 */
        /* <DEDUP_REMOVED lines=15> */
.L_x_221:
[----:B------:R-:W-:Y:S05]  /*2e20*/  BSYNC.RECONVERGENT B1 ;  /* 0x0000000000017941 */ /* 0x000fea0003800200 */
.L_x_220:
        /* <DEDUP_REMOVED lines=26> */
.L_x_223:
[----:B------:R-:W-:Y:S05]  /*2fd0*/  BSYNC.RECONVERGENT B1 ;  /* 0x0000000000017941 */ /* 0x000fea0003800200 */
.L_x_222:
[----:B------:R-:W-:Y:S02]  /*2fe0*/  IMAD.MOV.U32 R4, RZ, RZ, R5 ;  /* 0x000000ffff047224 */ /* 0x000fe400078e0005 */
[----:B------:R-:W-:Y:S02]  /*2ff0*/  IMAD.MOV.U32 R3, RZ, RZ, R7 ;  /* 0x000000ffff037224 */ /* 0x000fe400078e0007 */
[----:B------:R-:W-:Y:S01]  /*3000*/  IMAD.MOV.U32 R2, RZ, RZ, R8 ;  /* 0x000000ffff027224 */ /* 0x000fe200078e0008 */
[----:B------:R-:W-:Y:S06]  /*3010*/  @!P6 BRA `(.L_x_187) ;  /* 0x00000028009ce947 */ /* 0x000fec0003800000 */
[----:B------:R-:W0:Y:S01]  /*3020*/  S2R R3, SR_CgaCtaId ;  /* 0x0000000000037919 */ /* 0x000e220000008800 */
[----:B------:R-:W-:Y:S01]  /*3030*/  MOV R2, 0x400 ;  /* 0x0000040000027802 */ /* 0x000fe20000000f00 */
[----:B------:R-:W-:-:S03]  /*3040*/  IMAD.MOV.U32 R4, RZ, RZ, R5 ;  /* 0x000000ffff047224 */ /* 0x000fc600078e0005 */
        /* <DEDUP_REMOVED lines=20> */
.L_x_155:
[----:B------:R-:W0:Y:S01]  /*3190*/  S2R R5, SR_TID.X ;  /* 0x0000000000057919 */ /* 0x000e220000002100 */
[----:B------:R-:W1:Y:S02]  /*31a0*/  LDCU.128 UR12, c[0x0][0x380] ;  /* 0x00007000ff0c77ac */ /* 0x000e640008000c00 */
[----:B-1----:R-:W-:Y:S02]  /*31b0*/  IMAD.U32 R10, RZ, RZ, UR12 ;  /* 0x0000000cff0a7e24 */ /* 0x002fe4000f8e00ff */
[----:B------:R-:W-:Y:S01]  /*31c0*/  IMAD.U32 R11, RZ, RZ, UR13 ;  /* 0x0000000dff0b7e24 */ /* 0x000fe2000f8e00ff */
[----:B0-----:R-:W-:-:S05]  /*31d0*/  IADD3 R2, P0, PT, R7, R5, RZ ;  /* 0x0000000507027210 */ /* 0x001fca0007f1e0ff */
[----:B------:R-:W-:Y:S01]  /*31e0*/  IMAD.X R3, RZ, RZ, RZ, P0 ;  /* 0x000000ffff037224 */ /* 0x000fe200000e06ff */
[----:B------:R-:W-:-:S04]  /*31f0*/  LEA R8, P0, R2, R10, 0x2 ;  /* 0x0000000a02087211 */ /* 0x000fc800078010ff */
[----:B------:R-:W-:-:S05]  /*3200*/  LEA.HI.X R9, R2, R11, R3, 0x2, P0 ;  /* 0x0000000b02097211 */ /* 0x000fca00000f1403 */
[----:B------:R-:W2:Y:S04]  /*3210*/  LDG.E R3, desc[UR10][R8.64] ;  /* 0x0000000a08037981 */ /* 0x000ea8000c1e1900 */
[----:B------:R-:W2:Y:S04]  /*3220*/  LDG.E R4, desc[UR10][R8.64+0x400] ;  /* 0x0004000a08047981 */ /* 0x000ea8000c1e1900 */
[----:B------:R-:W3:Y:S04]  /*3230*/  LDG.E R6, desc[UR10][R8.64+0x800] ;  /* 0x0008000a08067981 */ /* 0x000ee8000c1e1900 */
[----:B------:R-:W4:Y:S04]  /*3240*/  LDG.E R16, desc[UR10][R8.64+0xc00] ;  /* 0x000c000a08107981 */ /* 0x000f28000c1e1900 */
[----:B------:R0:W5:Y:S01]  /*3250*/  LDG.E R2, desc[UR10][R8.64+0x1000] ;  /* 0x0010000a08027981 */ /* 0x000162000c1e1900 */
[----:B------:R-:W-:Y:S01]  /*3260*/  IMAD.U32 R13, RZ, RZ, UR14 ;  /* 0x0000000eff0d7e24 */ /* 0x000fe2000f8e00ff */
[----:B------:R-:W-:Y:S01]  /*3270*/  UMOV UR4, URZ ;  /* 0x000000ff00047c82 */ /* 0x000fe20008000000 */
[----:B------:R-:W-:Y:S01]  /*3280*/  IMAD.U32 R14, RZ, RZ, UR15 ;  /* 0x0000000fff0e7e24 */ /* 0x000fe2000f8e00ff */
[----:B------:R-:W-:Y:S01]  /*3290*/  BSSY.RECONVERGENT B1, `(.L_x_224) ;  /* 0x0000013000017945 */ /* 0x000fe20003800200 */
[----:B------:R-:W-:-:S02]  /*32a0*/  ISETP.LE.U32.AND P0, PT, R15, UR6, PT ;  /* 0x000000060f007c0c */ /* 0x000fc4000bf03070 */
[----:B------:R-:W-:Y:S02]  /*32b0*/  IADD3 R17, P4, PT, R7, R13, RZ ;  /* 0x0000000d07117210 */ /* 0x000fe40007f9e0ff */
[----:B--2---:R-:W-:-:S04]  /*32c0*/  FSETP.GEU.AND P1, PT, R4, R3, PT ;  /* 0x000000030400720b */ /* 0x004fc80003f2e000 */
[----:B------:R-:W-:Y:S01]  /*32d0*/  FSEL R3, R4, R3, !P1 ;  /* 0x0000000304037208 */ /* 0x000fe20004800000 */
[----:B------:R-:W-:-:S03]  /*32e0*/  VIADD R4, R5, 0x200 ;  /* 0x0000020005047836 */ /* 0x000fc60000000000 */
[----:B---3--:R-:W-:-:S04]  /*32f0*/  FSETP.GEU.AND P2, PT, R6, R3, PT ;  /* 0x000000030600720b */ /* 0x008fc80003f4e000 */
[----:B------:R-:W-:Y:S01]  /*3300*/  FSEL R3, R6, R3, !P2 ;  /* 0x0000000306037208 */ /* 0x000fe20005000000 */
[----:B------:R-:W-:-:S03]  /*3310*/  VIADD R6, R5, 0x100 ;  /* 0x0000010005067836 */ /* 0x000fc60000000000 */
[----:B----4-:R-:W-:Y:S01]  /*3320*/  FSETP.GEU.AND P3, PT, R3, R16, PT ;  /* 0x000000100300720b */ /* 0x010fe20003f6e000 */
[----:B------:R-:W-:-:S04]  /*3330*/  IMAD.MOV.U32 R7, RZ, RZ, R3 ;  /* 0x000000ffff077224 */ /* 0x000fc800078e0003 */
[----:B------:R-:W-:-:S05]  /*3340*/  @P2 SEL R4, R6, R5, !P1 ;  /* 0x0000000506042207 */ /* 0x000fca0004800000 */
[----:B------:R-:W-:-:S03]  /*3350*/  IMAD.MOV.U32 R6, RZ, RZ, R4 ;  /* 0x000000ffff067224 */ /* 0x000fc600078e0004 */
[----:B0-----:R-:W-:Y:S05]  /*3360*/  @!P3 BRA `(.L_x_225) ;  /* 0x000000000014b947 */ /* 0x001fea0003800000 */
[----:B------:R-:W-:Y:S01]  /*3370*/  FSETP.GEU.AND P1, PT, R16, R3, PT ;  /* 0x000000031000720b */ /* 0x000fe20003f2e000 */
[----:B------:R-:W-:Y:S02]  /*3380*/  IMAD.MOV.U32 R7, RZ, RZ, R16 ;  /* 0x000000ffff077224 */ /* 0x000fe400078e0010 */
[----:B------:R-:W-:-:S10]  /*3390*/  VIADD R6, R5, 0x300 ;  /* 0x0000030005067836 */ /* 0x000fd40000000000 */
[----:B------:R-:W-:Y:S02]  /*33a0*/  @P1 IMAD.MOV.U32 R7, RZ, RZ, R3 ;  /* 0x000000ffff071224 */ /* 0x000fe400078e0003 */
[----:B------:R-:W-:-:S07]  /*33b0*/  @P1 IMAD.MOV.U32 R6, RZ, RZ, R4 ;  /* 0x000000ffff061224 */ /* 0x000fce00078e0004 */
.L_x_225:
[----:B------:R-:W-:Y:S05]  /*33c0*/  BSYNC.RECONVERGENT B1 ;  /* 0x0000000000017941 */ /* 0x000fea0003800200 */
.L_x_224:
[----:B-----5:R-:W-:Y:S01]  /*33d0*/  FSETP.GEU.AND P1, PT, R7, R2, PT ;  /* 0x000000020700720b */ /* 0x020fe20003f2e000 */
[----:B------:R-:W-:Y:S01]  /*33e0*/  IMAD.X R4, RZ, RZ, R14, P4 ;  /* 0x000000ffff047224 */ /* 0x000fe200020e060e */
[----:B------:R-:W-:Y:S01]  /*33f0*/  LOP3.LUT R3, R5, 0x400, RZ, 0xfc, !PT ;  /* 0x0000040005037812 */ /* 0x000fe200078efcff */
[----:B------:R-:W-:Y:S01]  /*3400*/  BSSY.RECONVERGENT B1, `(.L_x_226) ;  /* 0x0000014000017945 */ /* 0x000fe20003800200 */
[-C--:B------:R-:W-:Y:S01]  /*3410*/  IADD3 R19, P3, PT, R6, R17.reuse, RZ ;  /* 0x0000001106137210 */ /* 0x080fe20007f7e0ff */
[----:B------:R-:W-:Y:S01]  /*3420*/  IMAD.MOV.U32 R9, RZ, RZ, R7 ;  /* 0x000000ffff097224 */ /* 0x000fe200078e0007 */
[----:B------:R-:W-:Y:S02]  /*3430*/  IADD3 R16, P2, PT, R3, R17, RZ ;  /* 0x0000001103107210 */ /* 0x000fe40007f5e0ff */
[----:B------:R-:W-:Y:S01]  /*3440*/  IADD3.X R18, PT, PT, R4, UR4, RZ, P3, !PT ;  /* 0x0000000404127c10 */ /* 0x000fe20009ffe4ff */
[----:B------:R-:W-:Y:S01]  /*3450*/  IMAD.MOV.U32 R8, RZ, RZ, R19 ;  /* 0x000000ffff087224 */ /* 0x000fe200078e0013 */
[----:B------:R-:W-:Y:S01]  /*3460*/  ISETP.GE.U32.AND.EX P0, PT, RZ, R12, PT, P0 ;  /* 0x0000000cff00720c */ /* 0x000fe20003f06100 */
[----:B------:R-:W-:-:S02]  /*3470*/  IMAD.X R17, RZ, RZ, R4, P2 ;  /* 0x000000ffff117224 */ /* 0x000fc400010e0604 */
[----:B------:R-:W-:Y:S01]  /*3480*/  IMAD.MOV.U32 R4, RZ, RZ, R18 ;  /* 0x000000ffff047224 */ /* 0x000fe200078e0012 */
[----:B------:R-:W-:Y:S09]  /*3490*/  @!P1 BRA `(.L_x_227) ;  /* 0x0000000000289947 */ /* 0x000ff20003800000 */
[----:B------:R-:W-:Y:S01]  /*34a0*/  FSETP.GEU.AND P2, PT, R2, R7, PT ;  /* 0x000000070200720b */ /* 0x000fe20003f4e000 */
[----:B------:R-:W-:Y:S02]  /*34b0*/  IMAD.U32 R4, RZ, RZ, UR4 ;  /* 0x00000004ff047e24 */ /* 0x000fe4000f8e00ff */
[----:B------:R-:W-:Y:S02]  /*34c0*/  IMAD.MOV.U32 R9, RZ, RZ, R2 ;  /* 0x000000ffff097224 */ /* 0x000fe400078e0002 */
[----:B------:R-:W-:-:S08]  /*34d0*/  IMAD.MOV.U32 R8, RZ, RZ, R16 ;  /* 0x000000ffff087224 */ /* 0x000fd000078e0010 */
[----:B------:R-:W-:-:S04]  /*34e0*/  @P2 ISETP.GE.U32.AND P1, PT, R6, R3, PT ;  /* 0x000000030600220c */ /* 0x000fc80003f26070 */
[----:B------:R-:W-:Y:S01]  /*34f0*/  @P2 ISETP.GE.AND.EX P1, PT, R4, RZ, PT, P1 ;  /* 0x000000ff0400220c */ /* 0x000fe20003f26310 */
[----:B------:R-:W-:-:S03]  /*3500*/  IMAD.MOV.U32 R4, RZ, RZ, R17 ;  /* 0x000000ffff047224 */ /* 0x000fc600078e0011 */
[----:B------:R-:W-:Y:S02]  /*3510*/  @P2 FSEL R9, R7, R2, !P1 ;  /* 0x0000000207092208 */ /* 0x000fe40004800000 */
[----:B------:R-:W-:Y:S02]  /*3520*/  @P2 SEL R8, R19, R16, !P1 ;  /* 0x0000001013082207 */ /* 0x000fe40004800000 */
[----:B------:R-:W-:-:S07]  /*3530*/  @P2 SEL R4, R18, R17, !P1 ;  /* 0x0000001112042207 */ /* 0x000fce0004800000 */
.L_x_227:
[----:B------:R-:W-:Y:S05]  /*3540*/  BSYNC.RECONVERGENT B1 ;  /* 0x0000000000017941 */ /* 0x000fea0003800200 */
.L_x_226:
[----:B------:R-:W-:Y:S05]  /*3550*/  @P0 BRA `(.L_x_228) ;  /* 0x0000001400200947 */ /* 0x000fea0003800000 */
[----:B------:R-:W0:Y:S01]  /*3560*/  LDCU.64 UR8, c[0x0][0x3e8] ;  /* 0x00007d00ff0877ac */ /* 0x000e220008000a00 */
[----:B------:R-:W-:Y:S01]  /*3570*/  ISETP.NE.AND P0, PT, R5, RZ, PT ;  /* 0x000000ff0500720c */ /* 0x000fe20003f05270 */
[----:B------:R-:W-:Y:S01]  /*3580*/  BSSY.RECONVERGENT B1, `(.L_x_229) ;  /* 0x0000012000017945 */ /* 0x000fe20003800200 */
[----:B------:R-:W-:Y:S01]  /*3590*/  UMOV UR4, 0x8 ;  /* 0x0000000800047882 */ /* 0x000fe20000000000 */
[----:B------:R-:W-:Y:S02]  /*35a0*/  UMOV UR5, 0x0 ;  /* 0x0000000000057882 */ /* 0x000fe40000000000 */
[----:B0-----:R-:W-:-:S04]  /*35b0*/  UIMAD.WIDE.U32 UR4, UR8, 0x1, UR4 ;  /* 0x00000001080478a5 */ /* 0x001fc8000f8e0004 */
[----:B------:R-:W-:Y:S02]  /*35c0*/  UIADD3 UR7, UPT, UPT, UR5, UR9, URZ ;  /* 0x0000000905077290 */ /* 0x000fe4000fffe0ff */
[----:B------:R-:W-:Y:S02]  /*35d0*/  IMAD.U32 R7, RZ, RZ, UR5 ;  /* 0x00000005ff077e24 */ /* 0x000fe4000f8e00ff */
[----:B------:R-:W-:Y:S02]  /*35e0*/  IMAD.U32 R6, RZ, RZ, UR4 ;  /* 0x00000004ff067e24 */ /* 0x000fe4000f8e00ff */
[----:B------:R-:W-:Y:S01]  /*35f0*/  IMAD.U32 R7, RZ, RZ, UR7 ;  /* 0x00000007ff077e24 */ /* 0x000fe2000f8e00ff */
[----:B------:R-:W-:Y:S06]  /*3600*/  @P0 BRA `(.L_x_230) ;  /* 0x0000000000240947 */ /* 0x000fec0003800000 */
[----:B------:R-:W-:Y:S02]  /*3610*/  IMAD.MOV.U32 R16, RZ, RZ, 0x500 ;  /* 0x00000500ff107424 */ /* 0x000fe400078e00ff */
[----:B------:R-:W-:-:S05]  /*3620*/  IMAD.MOV.U32 R17, RZ, RZ, 0x0 ;  /* 0x00000000ff117424 */ /* 0x000fca00078e00ff */
[----:B------:R-:W2:Y:S01]  /*3630*/  ATOMG.E.ADD.64.STRONG.GPU PT, R2, desc[UR10][R6.64], R16 ;  /* 0x80000010060279a8 */ /* 0x000ea200081ef50a */
[----:B------:R-:W0:Y:S01]  /*3640*/  S2UR UR5, SR_CgaCtaId ;  /* 0x00000000000579c3 */ /* 0x000e220000008800 */
[----:B------:R-:W-:Y:S02]  /*3650*/  UMOV UR4, 0x400 ;  /* 0x0000040000047882 */ /* 0x000fe40000000000 */
[----:B0-----:R-:W-:Y:S01]  /*3660*/  ULEA UR4, UR5, UR4, 0x18 ;  /* 0x0000000405047291 */ /* 0x001fe2000f8ec0ff */
[----:B--2---:R-:W-:-:S05]  /*3670*/  IADD3 R2, P0, PT, R2, UR6, RZ ;  /* 0x0000000602027c10 */ /* 0x004fca000ff1e0ff */
[----:B------:R-:W-:-:S05]  /*3680*/  IMAD.X R3, RZ, RZ, R3, P0 ;  /* 0x000000ffff037224 */ /* 0x000fca00000e0603 */
[----:B------:R0:W-:Y:S03]  /*3690*/  STS.64 [UR4+0x98], R2 ;  /* 0x00009802ff007988 */ /* 0x0001e60008000a04 */
.L_x_230:
[----:B------:R-:W-:Y:S05]  /*36a0*/  BSYNC.RECONVERGENT B1 ;  /* 0x0000000000017941 */ /* 0x000fea0003800200 */
.L_x_229:
[----:B------:R-:W1:Y:S08]  /*36b0*/  S2UR UR5, SR_CgaCtaId ;  /* 0x00000000000579c3 */ /* 0x000e700000008800 */
[----:B------:R-:W-:Y:S06]  /*36c0*/  BAR.SYNC.DEFER_BLOCKING 0x0 ;  /* 0x0000000000007b1d */ /* 0x000fec0000010000 */
[----:B------:R-:W-:-:S02]  /*36d0*/  UMOV UR4, 0x400 ;  /* 0x0000040000047882 */ /* 0x000fc40000000000 */
[----:B-1----:R-:W-:-:S06]  /*36e0*/  ULEA UR4, UR5, UR4, 0x18 ;  /* 0x0000000405047291 */ /* 0x002fcc000f8ec0ff */
[----:B------:R-:W-:-:S05]  /*36f0*/  IMAD.U32 R16, RZ, RZ, UR4 ;  /* 0x00000004ff107e24 */ /* 0x000fca000f8e00ff */
[----:B0-----:R-:W0:Y:S02]  /*3700*/  LDS.64 R2, [R16+0x98] ;  /* 0x0000980010027984 */ /* 0x001e240000000a00 */
[----:B0-----:R-:W-:-:S04]  /*3710*/  IADD3 R18, P1, PT, R2, 0x500, RZ ;  /* 0x0000050002127810 */ /* 0x001fc80007f3e0ff */
[----:B------:R-:W-:Y:S01]  /*3720*/  ISETP.GT.U32.AND P0, PT, R18, R15, PT ;  /* 0x0000000f1200720c */ /* 0x000fe20003f04070 */
[----:B------:R-:W-:-:S05]  /*3730*/  IMAD.X R17, RZ, RZ, R3, P1 ;  /* 0x000000ffff117224 */ /* 0x000fca00008e0603 */
[----:B------:R-:W-:-:S13]  /*3740*/  ISETP.GT.AND.EX P0, PT, R17, R12, PT, P0 ;  /* 0x0000000c1100720c */ /* 0x000fda0003f04300 */
[----:B------:R-:W-:Y:S05]  /*3750*/  @P0 BRA `(.L_x_231) ;  /* 0x0000000800340947 */ /* 0x000fea0003800000 */
[----:B------:R-:W-:Y:S01]  /*3760*/  BSSY.RECONVERGENT B1, `(.L_x_231) ;  /* 0x000008c000017945 */ /* 0x000fe20003800200 */
[----:B------:R-:W0:Y:S01]  /*3770*/  LDCU.64 UR8, c[0x0][0x398] ;  /* 0x00007300ff0877ac */ /* 0x000e220008000a00 */
[----:B------:R-:W1:Y:S02]  /*3780*/  LDCU.128 UR12, c[0x0][0x380] ;  /* 0x00007000ff0c77ac */ /* 0x000e640008000c00 */
.L_x_244:
[----:B------:R-:W-:Y:S01]  /*3790*/  IADD3 R22, P0, PT, R5, R2, RZ ;  /* 0x0000000205167210 */ /* 0x000fe20007f1e0ff */
[----:B-1----:R-:W-:Y:S02]  /*37a0*/  IMAD.U32 R10, RZ, RZ, UR12 ;  /* 0x0000000cff0a7e24 */ /* 0x002fe4000f8e00ff */
[----:B------:R-:W-:Y:S02]  /*37b0*/  IMAD.U32 R11, RZ, RZ, UR13 ;  /* 0x0000000dff0b7e24 */ /* 0x000fe4000f8e00ff */
[----:B------:R-:W-:Y:S01]  /*37c0*/  IMAD.X R15, RZ, RZ, R3, P0 ;  /* 0x000000ffff0f7224 */ /* 0x000fe200000e0603 */
[----:B------:R-:W-:-:S04]  /*37d0*/  LEA R18, P0, R22, R10, 0x2 ;  /* 0x0000000a16127211 */ /* 0x000fc800078010ff */
[----:B------:R-:W-:-:S05]  /*37e0*/  LEA.HI.X R19, R22, R11, R15, 0x2, P0 ;  /* 0x0000000b16137211 */ /* 0x000fca00000f140f */
[----:B------:R-:W2:Y:S04]  /*37f0*/  LDG.E R24, desc[UR10][R18.64] ;  /* 0x0000000a12187981 */ /* 0x000ea8000c1e1900 */
[----:B------:R1:W5:Y:S04]  /*3800*/  LDG.E R20, desc[UR10][R18.64+0x400] ;  /* 0x0004000a12147981 */ /* 0x000368000c1e1900 */
[----:B------:R1:W5:Y:S04]  /*3810*/  LDG.E R17, desc[UR10][R18.64+0x800] ;  /* 0x0008000a12117981 */ /* 0x000368000c1e1900 */
[----:B------:R1:W5:Y:S04]  /*3820*/  LDG.E R2, desc[UR10][R18.64+0xc00] ;  /* 0x000c000a12027981 */ /* 0x000368000c1e1900 */
[----:B------:R1:W5:Y:S01]  /*3830*/  LDG.E R12, desc[UR10][R18.64+0x1000] ;  /* 0x0010000a120c7981 */ /* 0x000362000c1e1900 */
[----:B------:R-:W-:Y:S01]  /*3840*/  IMAD.U32 R13, RZ, RZ, UR14 ;  /* 0x0000000eff0d7e24 */ /* 0x000fe2000f8e00ff */
[----:B------:R-:W-:Y:S01]  /*3850*/  BSSY.RECONVERGENT B2, `(.L_x_232) ;  /* 0x0000014000027945 */ /* 0x000fe20003800200 */
[----:B------:R-:W-:-:S02]  /*3860*/  IMAD.U32 R14, RZ, RZ, UR15 ;  /* 0x0000000fff0e7e24 */ /* 0x000fc4000f8e00ff */
[----:B------:R-:W-:Y:S01]  /*3870*/  IMAD.MOV.U32 R21, RZ, RZ, R9 ;  /* 0x000000ffff157224 */ /* 0x000fe200078e0009 */
[----:B------:R-:W-:Y:S01]  /*3880*/  IADD3 R3, P1, PT, R22, R13, RZ ;  /* 0x0000000d16037210 */ /* 0x000fe20007f3e0ff */
[----:B------:R-:W-:Y:S02]  /*3890*/  IMAD.MOV.U32 R22, RZ, RZ, R8 ;  /* 0x000000ffff167224 */ /* 0x000fe400078e0008 */
[----:B------:R-:W-:Y:S02]  /*38a0*/  IMAD.MOV.U32 R23, RZ, RZ, R4 ;  /* 0x000000ffff177224 */ /* 0x000fe400078e0004 */
[----:B------:R-:W-:Y:S01]  /*38b0*/  IMAD.X R15, R15, 0x1, R14, P1 ;  /* 0x000000010f0f7824 */ /* 0x000fe200008e060e */
[----:B--2---:R-:W-:-:S13]  /*38c0*/  FSETP.GEU.AND P0, PT, R9, R24, PT ;  /* 0x000000180900720b */ /* 0x004fda0003f0e000 */
[----:B-1----:R-:W-:Y:S05]  /*38d0*/  @!P0 BRA `(.L_x_233) ;  /* 0x00000000002c8947 */ /* 0x002fea0003800000 */
        /* <DEDUP_REMOVED lines=11> */
.L_x_233:
[----:B0-----:R-:W-:Y:S05]  /*3990*/  BSYNC.RECONVERGENT B2 ;  /* 0x0000000000027941 */ /* 0x001fea0003800200 */
.L_x_232:
[----:B-----5:R-:W-:Y:S01]  /*39a0*/  FSETP.GEU.AND P0, PT, R21, R20, PT ;  /* 0x000000141500720b */ /* 0x020fe20003f0e000 */
[----:B------:R-:W-:Y:S01]  /*39b0*/  BSSY.RECONVERGENT B2, `(.L_x_234) ;  /* 0x0000012000027945 */ /* 0x000fe20003800200 */
[----:B------:R-:W-:Y:S01]  /*39c0*/  IADD3 R9, P1, PT, R3, 0x100, RZ ;  /* 0x0000010003097810 */ /* 0x000fe20007f3e0ff */
[----:B------:R-:W-:Y:S02]  /*39d0*/  IMAD.MOV.U32 R4, RZ, RZ, R21 ;  /* 0x000000ffff047224 */ /* 0x000fe400078e0015 */
[----:B------:R-:W-:Y:S02]  /*39e0*/  IMAD.MOV.U32 R18, RZ, RZ, R22 ;  /* 0x000000ffff127224 */ /* 0x000fe400078e0016 */
[----:B------:R-:W-:Y:S02]  /*39f0*/  IMAD.X R8, RZ, RZ, R15, P1 ;  /* 0x000000ffff087224 */ /* 0x000fe400008e060f */
[----:B------:R-:W-:-:S04]  /*3a00*/  IMAD.MOV.U32 R19, RZ, RZ, R23 ;  /* 0x000000ffff137224 */ /* 0x000fc800078e0017 */
        /* <DEDUP_REMOVED lines=12> */
.L_x_235:
[----:B------:R-:W-:Y:S05]  /*3ad0*/  BSYNC.RECONVERGENT B2 ;  /* 0x0000000000027941 */ /* 0x000fea0003800200 */
.L_x_234:
[----:B------:R-:W-:Y:S01]  /*3ae0*/  FSETP.GEU.AND P0, PT, R4, R17, PT ;  /* 0x000000110400720b */ /* 0x000fe20003f0e000 */
        /* <DEDUP_REMOVED lines=18> */
.L_x_237:
[----:B------:R-:W-:Y:S05]  /*3c10*/  BSYNC.RECONVERGENT B2 ;  /* 0x0000000000027941 */ /* 0x000fea0003800200 */
.L_x_236:
        /* <DEDUP_REMOVED lines=19> */
.L_x_239:
[----:B------:R-:W-:Y:S05]  /*3d50*/  BSYNC.RECONVERGENT B2 ;  /* 0x0000000000027941 */ /* 0x000fea0003800200 */
.L_x_238:
        /* <DEDUP_REMOVED lines=19> */
.L_x_241:
[----:B------:R-:W-:Y:S05]  /*3e90*/  BSYNC.RECONVERGENT B2 ;  /* 0x0000000000027941 */ /* 0x000fea0003800200 */
.L_x_240:
[----:B------:R-:W-:Y:S01]  /*3ea0*/  BAR.SYNC.DEFER_BLOCKING 0x0 ;  /* 0x0000000000007b1d */ /* 0x000fe20000010000 */
[----:B------:R-:W-:-:S05]  /*3eb0*/  ISETP.NE.AND P0, PT, R5, RZ, PT ;  /* 0x000000ff0500720c */ /* 0x000fca0003f05270 */
[----:B------:R-:W-:Y:S08]  /*3ec0*/  BSSY.RECONVERGENT B2, `(.L_x_242) ;  /* 0x000000c000027945 */ /* 0x000ff00003800200 */
[----:B------:R-:W-:Y:S05]  /*3ed0*/  @P0 BRA `(.L_x_243) ;  /* 0x0000000000280947 */ /* 0x000fea0003800000 */
[----:B------:R-:W-:Y:S02]  /*3ee0*/  IMAD.MOV.U32 R18, RZ, RZ, 0x500 ;  /* 0x00000500ff127424 */ /* 0x000fe400078e00ff */
[----:B------:R-:W-:-:S05]  /*3ef0*/  IMAD.MOV.U32 R19, RZ, RZ, 0x0 ;  /* 0x00000000ff137424 */ /* 0x000fca00078e00ff */
[----:B------:R-:W2:Y:S01]  /*3f00*/  ATOMG.E.ADD.64.STRONG.GPU PT, R2, desc[UR10][R6.64], R18 ;  /* 0x80000012060279a8 */ /* 0x000ea200081ef50a */
[----:B------:R-:W0:Y:S01]  /*3f10*/  S2UR UR5, SR_CgaCtaId ;  /* 0x00000000000579c3 */ /* 0x000e220000008800 */
[----:B------:R-:W-:Y:S02]  /*3f20*/  UMOV UR4, 0x400 ;  /* 0x0000040000047882 */ /* 0x000fe40000000000 */
[----:B0-----:R-:W-:-:S06]  /*3f30*/  ULEA UR4, UR5, UR4, 0x18 ;  /* 0x0000000405047291 */ /* 0x001fcc000f8ec0ff */
[----:B------:R-:W-:Y:S01]  /*3f40*/  IMAD.U32 R16, RZ, RZ, UR4 ;  /* 0x00000004ff107e24 */ /* 0x000fe2000f8e00ff */
[----:B--2---:R-:W-:-:S05]  /*3f50*/  IADD3 R2, P0, PT, R2, UR6, RZ ;  /* 0x0000000602027c10 */ /* 0x004fca000ff1e0ff */
[----:B------:R-:W-:-:S05]  /*3f60*/  IMAD.X R3, RZ, RZ, R3, P0 ;  /* 0x000000ffff037224 */ /* 0x000fca00000e0603 */
[----:B------:R0:W-:Y:S03]  /*3f70*/  STS.64 [R16+0x98], R2 ;  /* 0x0000980210007388 */ /* 0x0001e60000000a00 */
.L_x_243:
[----:B------:R-:W-:Y:S05]  /*3f80*/  BSYNC.RECONVERGENT B2 ;  /* 0x0000000000027941 */ /* 0x000fea0003800200 */
.L_x_242:
[----:B------:R-:W-:Y:S01]  /*3f90*/  BAR.SYNC.DEFER_BLOCKING 0x0 ;  /* 0x0000000000007b1d */ /* 0x000fe20000010000 */
[----:B------:R-:W-:Y:S02]  /*3fa0*/  IMAD.U32 R15, RZ, RZ, UR8 ;  /* 0x00000008ff0f7e24 */ /* 0x000fe4000f8e00ff */
[----:B------:R-:W-:-:S03]  /*3fb0*/  IMAD.U32 R12, RZ, RZ, UR9 ;  /* 0x00000009ff0c7e24 */ /* 0x000fc6000f8e00ff */
[----:B0-----:R-:W0:Y:S02]  /*3fc0*/  LDS.64 R2, [R16+0x98] ;  /* 0x0000980010027984 */ /* 0x001e240000000a00 */
[----:B0-----:R-:W-:-:S04]  /*3fd0*/  IADD3 R18, P1, PT, R2, 0x500, RZ ;  /* 0x0000050002127810 */ /* 0x001fc80007f3e0ff */
[----:B------:R-:W-:Y:S01]  /*3fe0*/  ISETP.GT.U32.AND P0, PT, R18, R15, PT ;  /* 0x0000000f1200720c */ /* 0x000fe20003f04070 */
[----:B------:R-:W-:-:S05]  /*3ff0*/  IMAD.X R17, RZ, RZ, R3, P1 ;  /* 0x000000ffff117224 */ /* 0x000fca00008e0603 */
[----:B------:R-:W-:-:S13]  /*4000*/  ISETP.GT.AND.EX P0, PT, R17, R12, PT, P0 ;  /* 0x0000000c1100720c */ /* 0x000fda0003f04300 */
[----:B------:R-:W-:Y:S05]  /*4010*/  @!P0 BRA `(.L_x_244) ;  /* 0xfffffff400dc8947 */ /* 0x000fea000383ffff */
[----:B------:R-:W-:Y:S05]  /*4020*/  BSYNC.RECONVERGENT B1 ;  /* 0x0000000000017941 */ /* 0x000fea0003800200 */
.L_x_231:
[----:B------:R-:W-:Y:S01]  /*4030*/  ISETP.GE.U32.AND P0, PT, R2, R15, PT ;  /* 0x0000000f0200720c */ /* 0x000fe20003f06070 */
[----:B------:R-:W-:Y:S03]  /*4040*/  BSSY.RECONVERGENT B1, `(.L_x_228) ;  /* 0x0000099000017945 */ /* 0x000fe60003800200 */
[----:B------:R-:W-:-:S13]  /*4050*/  ISETP.GE.AND.EX P0, PT, R3, R12, PT, P0 ;  /* 0x0000000c0300720c */ /* 0x000fda0003f06300 */
[----:B------:R-:W-:Y:S05]  /*4060*/  @P0 BRA `(.L_x_245) ;  /* 0x0000000800580947 */ /* 0x000fea0003800000 */
[----:B------:R-:W-:-:S05]  /*4070*/  IMAD.IADD R12, R15, 0x1, -R2 ;  /* 0x000000010f0c7824 */ /* 0x000fca00078e0a02 */
[----:B------:R-:W-:-:S13]  /*4080*/  ISETP.GE.AND P0, PT, R5, R12, PT ;  /* 0x0000000c0500720c */ /* 0x000fda0003f06270 */
[----:B------:R-:W-:Y:S05]  /*4090*/  @P0 BRA `(.L_x_245) ;  /* 0x00000008004c0947 */ /* 0x000fea0003800000 */
[----:B------:R-:W-:Y:S01]  /*40a0*/  LOP3.LUT R16, RZ, R5, RZ, 0x33, !PT ;  /* 0x00000005ff107212 */ /* 0x000fe200078e33ff */
[----:B------:R-:W-:Y:S03]  /*40b0*/  BSSY.RECONVERGENT B2, `(.L_x_246) ;  /* 0x000002d000027945 */ /* 0x000fe60003800200 */
[----:B------:R-:W-:Y:S01]  /*40c0*/  IADD3 R16, PT, PT, -R2, R15, R16 ;  /* 0x0000000f02107210 */ /* 0x000fe20007ffe110 */
[----:B------:R-:W-:-:S03]  /*40d0*/  IMAD.MOV.U32 R15, RZ, RZ, R5 ;  /* 0x000000ffff0f7224 */ /* 0x000fc600078e0005 */
[----:B------:R-:W-:-:S04]  /*40e0*/  LOP3.LUT R6, R16, 0x300, RZ, 0xc0, !PT ;  /* 0x0000030010067812 */ /* 0x000fc800078ec0ff */
[----:B------:R-:W-:-:S13]  /*40f0*/  ISETP.NE.AND P0, PT, R6, 0x300, PT ;  /* 0x000003000600780c */ /* 0x000fda0003f05270 */
[----:B------:R-:W-:Y:S05]  /*4100*/  @!P0 BRA `(.L_x_247) ;  /* 0x00000000009c8947 */ /* 0x000fea0003800000 */
[----:B------:R-:W-:Y:S01]  /*4110*/  IADD3 R18, P0, PT, R5, R2, RZ ;  /* 0x0000000205127210 */ /* 0x000fe20007f1e0ff */
[----:B------:R-:W-:Y:S01]  /*4120*/  IMAD.MOV.U32 R15, RZ, RZ, R5 ;  /* 0x000000ffff0f7224 */ /* 0x000fe200078e0005 */
[----:B------:R-:W-:Y:S02]  /*4130*/  LEA.HI R6, R16, 0x1, RZ, 0x18 ;  /* 0x0000000110067811 */ /* 0x000fe400078fc0ff */
[C---:B------:R-:W-:Y:S01]  /*4140*/  LEA R17, P1, R18.reuse, R10, 0x2 ;  /* 0x0000000a12117211 */ /* 0x040fe200078210ff */
[----:B------:R-:W-:Y:S01]  /*4150*/  IMAD.X R7, RZ, RZ, R3, P0 ;  /* 0x000000ffff077224 */ /* 0x000fe200000e0603 */
[----:B------:R-:W-:Y:S02]  /*4160*/  IADD3 R20, P0, PT, R18, R13, RZ ;  /* 0x0000000d12147210 */ /* 0x000fe40007f1e0ff */
[----:B------:R-:W-:Y:S02]  /*4170*/  LOP3.LUT R6, R6, 0x3, RZ, 0xc0, !PT ;  /* 0x0000000306067812 */ /* 0x000fe400078ec0ff */
[----:B------:R-:W-:Y:S01]  /*4180*/  LEA.HI.X R18, R18, R11, R7, 0x2, P1 ;  /* 0x0000000b12127211 */ /* 0x000fe200008f1407 */
[----:B------:R-:W-:-:S02]  /*4190*/  IMAD.X R14, R7, 0x1, R14, P0 ;  /* 0x00000001070e7824 */ /* 0x000fc400000e060e */
[----:B------:R-:W-:-:S07]  /*41a0*/  IMAD.MOV R10, RZ, RZ, -R6 ;  /* 0x000000ffff0a7224 */ /* 0x000fce00078e0a06 */
.L_x_250:
[----:B------:R-:W-:Y:S02]  /*41b0*/  IMAD.MOV.U32 R6, RZ, RZ, R17 ;  /* 0x000000ffff067224 */ /* 0x000fe400078e0011 */
[----:B------:R-:W-:-:S05]  /*41c0*/  IMAD.MOV.U32 R7, RZ, RZ, R18 ;  /* 0x000000ffff077224 */ /* 0x000fca00078e0012 */
[----:B------:R-:W2:Y:S01]  /*41d0*/  LDG.E R22, desc[UR10][R6.64] ;  /* 0x0000000a06167981 */ /* 0x000ea2000c1e1900 */
[----:B------:R-:W-:Y:S01]  /*41e0*/  VIADD R10, R10, 0x1 ;  /* 0x000000010a0a7836 */ /* 0x000fe20000000000 */
[----:B------:R-:W-:Y:S01]  /*41f0*/  BSSY.RECONVERGENT B3, `(.L_x_248) ;  /* 0x0000013000037945 */ /* 0x000fe20003800200 */
[----:B------:R-:W-:-:S03]  /*4200*/  IADD3 R17, P3, PT, R17, 0x400, RZ ;  /* 0x0000040011117810 */ /* 0x000fc60007f7e0ff */
[----:B------:R-:W-:Y:S02]  /*4210*/  ISETP.NE.AND P2, PT, R10, RZ, PT ;  /* 0x000000ff0a00720c */ /* 0x000fe40003f45270 */
[----:B--2---:R-:W-:-:S13]  /*4220*/  FSETP.GEU.AND P0, PT, R9, R22, PT ;  /* 0x000000160900720b */ /* 0x004fda0003f0e000 */
        /* <DEDUP_REMOVED lines=15> */
.L_x_249:
[----:B------:R-:W-:Y:S05]  /*4320*/  BSYNC.RECONVERGENT B3 ;  /* 0x0000000000037941 */ /* 0x000fea0003800200 */
.L_x_248:
[----:B------:R-:W-:Y:S01]  /*4330*/  IADD3 R20, P0, PT, R20, 0x100, RZ ;  /* 0x0000010014147810 */ /* 0x000fe20007f1e0ff */
[----:B------:R-:W-:Y:S02]  /*4340*/  VIADD R15, R15, 0x100 ;  /* 0x000001000f0f7836 */ /* 0x000fe40000000000 */
[----:B------:R-:W-:Y:S02]  /*4350*/  IMAD.X R18, RZ, RZ, R18, P3 ;  /* 0x000000ffff127224 */ /* 0x000fe400018e0612 */
[----:B------:R-:W-:Y:S01]  /*4360*/  IMAD.X R14, RZ, RZ, R14, P0 ;  /* 0x000000ffff0e7224 */ /* 0x000fe200000e060e */
[----:B------:R-:W-:Y:S07]  /*4370*/  @P2 BRA `(.L_x_250) ;  /* 0xfffffffc008c2947 */ /* 0x000fee000383ffff */
.L_x_247:
[----:B------:R-:W-:Y:S05]  /*4380*/  BSYNC.RECONVERGENT B2 ;  /* 0x0000000000027941 */ /* 0x000fea0003800200 */
.L_x_246:
[----:B------:R-:W-:-:S13]  /*4390*/  ISETP.GE.U32.AND P0, PT, R16, 0x300, PT ;  /* 0x000003001000780c */ /* 0x000fda0003f06070 */
[----:B------:R-:W-:Y:S05]  /*43a0*/  @!P0 BRA `(.L_x_245) ;  /* 0x0000000400888947 */ /* 0x000fea0003800000 */
[----:B------:R-:W0:Y:S01]  /*43b0*/  LDC.64 R10, c[0x0][0x380] ;  /* 0x0000e000ff0a7b82 */ /* 0x000e220000000a00 */
[----:B------:R-:W-:-:S07]  /*43c0*/  VIADD R13, R15, 0x200 ;  /* 0x000002000f0d7836 */ /* 0x000fce0000000000 */
[----:B------:R-:W1:Y:S02]  /*43d0*/  LDC.64 R6, c[0x0][0x388] ;  /* 0x0000e200ff067b82 */ /* 0x000e640000000a00 */
.L_x_259:
[----:B------:R-:W-:-:S05]  /*43e0*/  VIADD R15, R13, 0xfffffe00 ;  /* 0xfffffe000d0f7836 */ /* 0x000fca0000000000 */
[----:B------:R-:W-:-:S05]  /*43f0*/  IADD3 R21, P0, PT, R15, R2, RZ ;  /* 0x000000020f157210 */ /* 0x000fca0007f1e0ff */
[----:B------:R-:W-:Y:S01]  /*4400*/  IMAD.X R22, RZ, RZ, R3, P0 ;  /* 0x000000ffff167224 */ /* 0x000fe200000e0603 */
[----:B0-----:R-:W-:-:S04]  /*4410*/  LEA R16, P0, R21, R10, 0x2 ;  /* 0x0000000a15107211 */ /* 0x001fc800078010ff */
[----:B------:R-:W-:-:S05]  /*4420*/  LEA.HI.X R17, R21, R11, R22, 0x2, P0 ;  /* 0x0000000b15117211 */ /* 0x000fca00000f1416 */
[----:B------:R-:W2:Y:S04]  /*4430*/  LDG.E R24, desc[UR10][R16.64] ;  /* 0x0000000a10187981 */ /* 0x000ea8000c1e1900 */
[----:B------:R0:W5:Y:S04]  /*4440*/  LDG.E R18, desc[UR10][R16.64+0x400] ;  /* 0x0004000a10127981 */ /* 0x000168000c1e1900 */
        /* <DEDUP_REMOVED lines=22> */
.L_x_252:
[----:B------:R-:W-:Y:S05]  /*45b0*/  BSYNC.RECONVERGENT B2 ;  /* 0x0000000000027941 */ /* 0x000fea0003800200 */
.L_x_251:
[----:B-----5:R-:W-:Y:S01]  /*45c0*/  FSETP.GEU.AND P0, PT, R19, R18, PT ;  /* 0x000000121300720b */ /* 0x020fe20003f0e000 */
[----:B------:R-:W-:Y:S01]  /*45d0*/  BSSY.RECONVERGENT B2, `(.L_x_253) ;  /* 0x0000013000027945 */ /* 0x000fe20003800200 */
[----:B------:R-:W-:Y:S01]  /*45e0*/  IADD3 R16, P1, P2, R2, R6, R23 ;  /* 0x0000000602107210 */ /* 0x000fe20007a3e017 */
[----:B------:R-:W-:Y:S02]  /*45f0*/  VIADD R17, R13, 0x100 ;  /* 0x000001000d117836 */ /* 0x000fe40000000000 */
[----:B------:R-:W-:Y:S01]  /*4600*/  IMAD.MOV.U32 R9, RZ, RZ, R19 ;  /* 0x000000ffff097224 */ /* 0x000fe200078e0013 */
[----:B------:R-:W-:Y:S01]  /*4610*/  IADD3.X R23, PT, PT, R3, R7, RZ, P1, P2 ;  /* 0x0000000703177210 */ /* 0x000fe20000fe44ff */
[----:B------:R-:W-:Y:S02]  /*4620*/  IMAD.MOV.U32 R4, RZ, RZ, R21 ;  /* 0x000000ffff047224 */ /* 0x000fe400078e0015 */
        /* <DEDUP_REMOVED lines=13> */
.L_x_254:
[----:B------:R-:W-:Y:S05]  /*4700*/  BSYNC.RECONVERGENT B2 ;  /* 0x0000000000027941 */ /* 0x000fea0003800200 */
.L_x_253:
[----:B------:R-:W-:Y:S01]  /*4710*/  FSETP.GEU.AND P0, PT, R9, R14, PT ;  /* 0x0000000e0900720b */ /* 0x000fe20003f0e000 */
[----:B------:R-:W-:Y:S01]  /*4720*/  BSSY.RECONVERGENT B2, `(.L_x_255) ;  /* 0x0000013000027945 */ /* 0x000fe20003800200 */
[CC--:B------:R-:W-:Y:S01]  /*4730*/  IADD3 R19, P1, P4, R2.reuse, R6.reuse, R13 ;  /* 0x0000000602137210 */ /* 0x0c0fe20007c3e00d */
[----:B------:R-:W-:Y:S01]  /*4740*/  IMAD.MOV.U32 R16, RZ, RZ, R9 ;  /* 0x000000ffff107224 */ /* 0x000fe200078e0009 */
[----:B------:R-:W-:Y:S01]  /*4750*/  IADD3 R20, P2, P3, R2, R6, R17 ;  /* 0x0000000602147210 */ /* 0x000fe20007b5e011 */
        /* <DEDUP_REMOVED lines=15> */
.L_x_256:
[----:B------:R-:W-:Y:S05]  /*4850*/  BSYNC.RECONVERGENT B2 ;  /* 0x0000000000027941 */ /* 0x000fea0003800200 */
.L_x_255:
[----:B------:R-:W-:Y:S01]  /*4860*/  FSETP.GEU.AND P0, PT, R16, R15, PT ;  /* 0x0000000f1000720b */ /* 0x000fe20003f0e000 */
[----:B------:R-:W-:Y:S01]  /*4870*/  BSSY.RECONVERGENT B2, `(.L_x_257) ;  /* 0x0000011000027945 */ /* 0x000fe20003800200 */
[----:B------:R-:W-:Y:S01]  /*4880*/  IADD3.X R19, PT, PT, R3, R7, RZ, P2, P3 ;  /* 0x0000000703137210 */ /* 0x000fe200017e64ff */
        /* <DEDUP_REMOVED lines=15> */
.L_x_258:
[----:B------:R-:W-:Y:S05]  /*4980*/  BSYNC.RECONVERGENT B2 ;  /* 0x0000000000027941 */ /* 0x000fea0003800200 */
.L_x_257:
[C---:B------:R-:W-:Y:S02]  /*4990*/  VIADD R15, R13.reuse, 0x200 ;  /* 0x000002000d0f7836 */ /* 0x040fe40000000000 */
[----:B------:R-:W-:-:S03]  /*49a0*/  VIADD R13, R13, 0x400 ;  /* 0x000004000d0d7836 */ /* 0x000fc60000000000 */
[----:B------:R-:W-:-:S13]  /*49b0*/  ISETP.GE.AND P0, PT, R15, R12, PT ;  /* 0x0000000c0f00720c */ /* 0x000fda0003f06270 */
[----:B------:R-:W-:Y:S05]  /*49c0*/  @!P0 BRA `(.L_x_259) ;  /* 0xfffffff800848947 */ /* 0x000fea000383ffff */
.L_x_245:
[----:B------:R-:W-:Y:S05]  /*49d0*/  BSYNC.RECONVERGENT B1 ;  /* 0x0000000000017941 */ /* 0x000fea0003800200 */
.L_x_228:
        /* <DEDUP_REMOVED lines=22> */
.L_x_261:
[----:B------:R-:W-:Y:S05]  /*4b40*/  BSYNC.RECONVERGENT B1 ;  /* 0x0000000000017941 */ /* 0x000fea0003800200 */
.L_x_260:
        /* <DEDUP_REMOVED lines=21> */
.L_x_263:
[----:B------:R-:W-:Y:S05]  /*4ca0*/  BSYNC.RECONVERGENT B1 ;  /* 0x0000000000017941 */ /* 0x000fea0003800200 */
.L_x_262:
        /* <DEDUP_REMOVED lines=21> */
.L_x_265:
[----:B------:R-:W-:Y:S05]  /*4e00*/  BSYNC.RECONVERGENT B1 ;  /* 0x0000000000017941 */ /* 0x000fea0003800200 */
.L_x_264:
        /* <DEDUP_REMOVED lines=21> */
.L_x_267:
[----:B------:R-:W-:Y:S05]  /*4f60*/  BSYNC.RECONVERGENT B1 ;  /* 0x0000000000017941 */ /* 0x000fea0003800200 */
.L_x_266:
        /* <DEDUP_REMOVED lines=22> */
.L_x_269:
[----:B------:R-:W-:Y:S05]  /*50d0*/  BSYNC.RECONVERGENT B1 ;  /* 0x0000000000017941 */ /* 0x000fea0003800200 */
.L_x_268:
[----:B------:R-:W-:Y:S04]  /*50e0*/  BSSY.RECONVERGENT B1, `(.L_x_270) ;  /* 0x000000c000017945 */ /* 0x000fe80003800200 */
[----:B------:R-:W-:Y:S05]  /*50f0*/  @P3 BRA `(.L_x_271) ;  /* 0x0000000000283947 */ /* 0x000fea0003800000 */
[----:B------:R-:W0:Y:S01]  /*5100*/  S2R R8, SR_CgaCtaId ;  /* 0x0000000000087919 */ /* 0x000e220000008800 */
[----:B------:R-:W-:Y:S02]  /*5110*/  MOV R7, 0x400 ;  /* 0x0000040000077802 */ /* 0x000fe40000000f00 */
[----:B------:R-:W-:-:S04]  /*5120*/  SHF.R.U32.HI R6, RZ, 0x1, R5 ;  /* 0x00000001ff067819 */ /* 0x000fc80000011605 */
[----:B------:R-:W-:Y:S02]  /*5130*/  LOP3.LUT R6, R6, 0x1f0, RZ, 0xc0, !PT ;  /* 0x000001f006067812 */ /* 0x000fe400078ec0ff */
[----:B0-----:R-:W-:-:S05]  /*5140*/  LEA R7, R8, R7, 0x18 ;  /* 0x0000000708077211 */ /* 0x001fca00078ec0ff */
[----:B------:R-:W-:Y:S02]  /*5150*/  IMAD.IADD R9, R6, 0x1, R7 ;  /* 0x0000000106097824 */ /* 0x000fe400078e0207 */
[----:B------:R-:W-:Y:S02]  /*5160*/  IMAD.MOV.U32 R6, RZ, RZ, R3 ;  /* 0x000000ffff067224 */ /* 0x000fe400078e0003 */
[----:B------:R-:W-:Y:S01]  /*5170*/  IMAD.MOV.U32 R7, RZ, RZ, R2 ;  /* 0x000000ffff077224 */ /* 0x000fe200078e0002 */
[----:B------:R0:W-:Y:S04]  /*5180*/  STS [R9+0x8], R4 ;  /* 0x0000080409007388 */ /* 0x0001e80000000800 */
[----:B------:R0:W-:Y:S02]  /*5190*/  STS.64 [R9+0x10], R6 ;  /* 0x0000100609007388 */ /* 0x0001e40000000a00 */
.L_x_271:
[----:B------:R-:W-:Y:S05]  /*51a0*/  BSYNC.RECONVERGENT B1 ;  /* 0x0000000000017941 */ /* 0x000fea0003800200 */
.L_x_270:
        /* <DEDUP_REMOVED lines=24> */
[CC--:B------:R-:W-:Y:S02]  /*5330*/  @P3 ISETP.LT.U32.AND P1, PT, R3.reuse, R10.reuse, PT ;  /* 0x0000000a0300320c */ /* 0x0c0fe40003f21070 */
[CC--:B------:R-:W-:Y:S02]  /*5340*/  @P3 ISETP.GE.AND.EX P0, PT, R2.reuse, R11.reuse, PT, P0 ;  /* 0x0000000b0200320c */ /* 0x0c0fe40003f06300 */
[----:B------:R-:W-:Y:S02]  /*5350*/  @P3 ISETP.LT.AND.EX P1, PT, R2, R11, PT, P1 ;  /* 0x0000000b0200320c */ /* 0x000fe40003f21310 */
[----:B------:R-:W-:Y:S02]  /*5360*/  @P3 FSEL R12, R4, R13, !P0 ;  /* 0x0000000d040c3208 */ /* 0x000fe40004000000 */
[----:B------:R-:W-:-:S02]  /*5370*/  @P3 SEL R10, R3, R10, P1 ;  /* 0x0000000a030a3207 */ /* 0x000fc40000800000 */
[----:B------:R-:W-:-:S07]  /*5380*/  @P3 SEL R14, R2, R11, P1 ;  /* 0x0000000b020e3207 */ /* 0x000fce0000800000 */
.L_x_273:
[----:B------:R-:W-:Y:S05]  /*5390*/  BSYNC.RECONVERGENT B1 ;  /* 0x0000000000017941 */ /* 0x000fea0003800200 */
.L_x_272:
        /* <DEDUP_REMOVED lines=11> */
[-C--:B------:R-:W-:Y:S02]  /*5450*/  @P3 ISETP.LT.U32.AND P1, PT, R10, R2.reuse, PT ;  /* 0x000000020a00320c */ /* 0x080fe40003f21070 */
[CC--:B------:R-:W-:Y:S02]  /*5460*/  @P3 ISETP.GE.AND.EX P0, PT, R14.reuse, R3.reuse, PT, P0 ;  /* 0x000000030e00320c */ /* 0x0c0fe40003f06300 */
[----:B------:R-:W-:Y:S02]  /*5470*/  @P3 ISETP.LT.AND.EX P1, PT, R14, R3, PT, P1 ;  /* 0x000000030e00320c */ /* 0x000fe40003f21310 */
[----:B------:R-:W-:Y:S02]  /*5480*/  @P3 FSEL R4, R12, R15, !P0 ;  /* 0x0000000f0c043208 */ /* 0x000fe40004000000 */
[----:B------:R-:W-:-:S02]  /*5490*/  @P3 SEL R11, R10, R2, P1 ;  /* 0x000000020a0b3207 */ /* 0x000fc40000800000 */
[----:B------:R-:W-:-:S07]  /*54a0*/  @P3 SEL R3, R14, R3, P1 ;  /* 0x000000030e033207 */ /* 0x000fce0000800000 */
.L_x_275:
[----:B------:R-:W-:Y:S05]  /*54b0*/  BSYNC.RECONVERGENT B1 ;  /* 0x0000000000017941 */ /* 0x000fea0003800200 */
.L_x_274:
        /* <DEDUP_REMOVED lines=18> */
.L_x_277:
[----:B------:R-:W-:Y:S05]  /*55e0*/  BSYNC.RECONVERGENT B1 ;  /* 0x0000000000017941 */ /* 0x000fea0003800200 */
.L_x_276:
        /* <DEDUP_REMOVED lines=18> */
.L_x_279:
[----:B------:R-:W-:Y:S05]  /*5710*/  BSYNC.RECONVERGENT B1 ;  /* 0x0000000000017941 */ /* 0x000fea0003800200 */
.L_x_278:
        /* <DEDUP_REMOVED lines=18> */
.L_x_281:
[----:B------:R-:W-:Y:S05]  /*5840*/  BSYNC.RECONVERGENT B1 ;  /* 0x0000000000017941 */ /* 0x000fea0003800200 */
.L_x_280:
        /* <DEDUP_REMOVED lines=18> */
.L_x_283:
[----:B------:R-:W-:Y:S05]  /*5970*/  BSYNC.RECONVERGENT B1 ;  /* 0x0000000000017941 */ /* 0x000fea0003800200 */
.L_x_282:
        /* <DEDUP_REMOVED lines=17> */
.L_x_187:
[----:B------:R-:W-:Y:S05]  /*5a90*/  BSYNC.RECONVERGENT B0 ;  /* 0x0000000000007941 */ /* 0x000fea0003800200 */
.L_x_154:
[----:B------:R-:W-:Y:S05]  /*5aa0*/  @P2 EXIT ;  /* 0x000000000000294d */ /* 0x000fea0003800000 */
[----:B0-----:R-:W0:Y:S01]  /*5ab0*/  LDC.64 R6, c[0x0][0x390] ;  /* 0x0000e400ff067b82 */ /* 0x001e220000000a00 */
[----:B------:R-:W-:-:S04]  /*5ac0*/  LOP3.LUT R3, R3, R2, RZ, 0x3c, !PT ;  /* 0x0000000203037212 */ /* 0x000fc800078e3cff */
[----:B------:R-:W-:-:S04]  /*5ad0*/  LOP3.LUT R2, R3, R2, RZ, 0x3c, !PT ;  /* 0x0000000203027212 */ /* 0x000fc800078e3cff */
[----:B------:R-:W-:Y:S01]  /*5ae0*/  LOP3.LUT R3, R3, R2, RZ, 0x3c, !PT ;  /* 0x0000000203037212 */ /* 0x000fe200078e3cff */
[----:B0-----:R-:W-:-:S05]  /*5af0*/  IMAD.WIDE.U32 R6, R0, 0x10, R6 ;  /* 0x0000001000067825 */ /* 0x001fca00078e0006 */
[----:B------:R-:W-:Y:S04]  /*5b00*/  STG.E.64 desc[UR10][R6.64+0x8], R2 ;  /* 0x0000080206007986 */ /* 0x000fe8000c101b0a */
[----:B------:R-:W-:Y:S01]  /*5b10*/  STG.E desc[UR10][R6.64], R4 ;  /* 0x0000000406007986 */ /* 0x000fe2000c10190a */
[----:B------:R-:W-:Y:S05]  /*5b20*/  EXIT ;  /* 0x000000000000794d */ /* 0x000fea0003800000 */
.L_x_284:
        /* <DEDUP_REMOVED lines=13> */
.L_x_841:


//--------------------- .text._ZN6thrust24THRUST_300001_SM_1000_NS8cuda_cub4core6detail13_kernel_agentINS1_8__reduce11ReduceAgentINS0_12zip_iteratorIN4cuda3std3__45tupleIJPfNS0_17counting_iteratorIlNS0_11use_defaultESE_SE_EEEEEEEPNSB_IJflEEESI_lNS1_9__extrema9arg_min_fIflNSA_4lessIfEEEEEEJSH_SJ_lSO_EEEvDpT0_ --------------------------
	.section	.text._ZN6thrust24THRUST_300001_SM_1000_NS8cuda_cub4core6detail13_kernel_agentINS1_8__reduce11ReduceAgentINS0_12zip_iteratorIN4cuda3std3__45tupleIJPfNS0_17counting_iteratorIlNS0_11use_defaultESE_SE_EEEEEEEPNSB_IJflEEESI_lNS1_9__extrema9arg_min_fIflNSA_4lessIfEEEEEEJSH_SJ_lSO_EEEvDpT0_,"ax",@progbits
	.align	128
        .global         _ZN6thrust24THRUST_300001_SM_1000_NS8cuda_cub4core6detail13_kernel_agentINS1_8__reduce11ReduceAgentINS0_12zip_iteratorIN4cuda3std3__45tupleIJPfNS0_17counting_iteratorIlNS0_11use_defaultESE_SE_EEEEEEEPNSB_IJflEEESI_lNS1_9__extrema9arg_min_fIflNSA_4lessIfEEEEEEJSH_SJ_lSO_EEEvDpT0_
        .type           _ZN6thrust24THRUST_300001_SM_1000_NS8cuda_cub4core6detail13_kernel_agentINS1_8__reduce11ReduceAgentINS0_12zip_iteratorIN4cuda3std3__45tupleIJPfNS0_17counting_iteratorIlNS0_11use_defaultESE_SE_EEEEEEEPNSB_IJflEEESI_lNS1_9__extrema9arg_min_fIflNSA_4lessIfEEEEEEJSH_SJ_lSO_EEEvDpT0_,@function
        .size           _ZN6thrust24THRUST_300001_SM_1000_NS8cuda_cub4core6detail13_kernel_agentINS1_8__reduce11ReduceAgentINS0_12zip_iteratorIN4cuda3std3__45tupleIJPfNS0_17counting_iteratorIlNS0_11use_defaultESE_SE_EEEEEEEPNSB_IJflEEESI_lNS1_9__extrema9arg_min_fIflNSA_4lessIfEEEEEEJSH_SJ_lSO_EEEvDpT0_,(.L_x_842 - _ZN6thrust24THRUST_300001_SM_1000_NS8cuda_cub4core6detail13_kernel_agentINS1_8__reduce11ReduceAgentINS0_12zip_iteratorIN4cuda3std3__45tupleIJPfNS0_17counting_iteratorIlNS0_11use_defaultESE_SE_EEEEEEEPNSB_IJflEEESI_lNS1_9__extrema9arg_min_fIflNSA_4lessIfEEEEEEJSH_SJ_lSO_EEEvDpT0_)
        .other          _ZN6thrust24THRUST_300001_SM_1000_NS8cuda_cub4core6detail13_kernel_agentINS1_8__reduce11ReduceAgentINS0_12zip_iteratorIN4cuda3std3__45tupleIJPfNS0_17counting_iteratorIlNS0_11use_defaultESE_SE_EEEEEEEPNSB_IJflEEESI_lNS1_9__extrema9arg_min_fIflNSA_4lessIfEEEEEEJSH_SJ_lSO_EEEvDpT0_,@"STO_CUDA_ENTRY STV_DEFAULT"
_ZN6thrust24THRUST_300001_SM_1000_NS8cuda_cub4core6detail13_kernel_agentINS1_8__reduce11ReduceAgentINS0_12zip_iteratorIN4cuda3std3__45tupleIJPfNS0_17counting_iteratorIlNS0_11use_defaultESE_SE_EEEEEEEPNSB_IJflEEESI_lNS1_9__extrema9arg_min_fIflNSA_4lessIfEEEEEEJSH_SJ_lSO_EEEvDpT0_:
.text._ZN6thrust24THRUST_300001_SM_1000_NS8cuda_cub4core6detail13_kernel_agentINS1_8__reduce11ReduceAgentINS0_12zip_iteratorIN4cuda3std3__45tupleIJPfNS0_17counting_iteratorIlNS0_11use_defaultESE_SE_EEEEEEEPNSB_IJflEEESI_lNS1_9__extrema9arg_min_fIflNSA_4lessIfEEEEEEJSH_SJ_lSO_EEEvDpT0_:
[----:B------:R-:W-:Y:S01]  /*0000*/  LDC R1, c[0x0][0x37c] ;  /* 0x0000df00ff017b82 */ /* 0x000fe20000000800 */
[----:B------:R-:W0:Y:S02]  /*0010*/  LDCU.64 UR4, c[0x0][0x398] ;  /* 0x00007300ff0477ac */ /* 0x000e240008000a00 */
[----:B0-----:R-:W-:-:S04]  /*0020*/  ISETP.NE.U32.AND P0, PT, RZ, UR4, PT ;  /* 0x00000004ff007c0c */ /* 0x001fc8000bf05070 */
[----:B------:R-:W-:-:S13]  /*0030*/  ISETP.NE.AND.EX P0, PT, RZ, UR5, PT, P0 ;  /* 0x00000005ff007c0c */ /* 0x000fda000bf05300 */
[----:B------:R-:W-:Y:S05]  /*0040*/  @!P0 EXIT ;  /* 0x000000000000894d */ /* 0x000fea0003800000 */
[----:B------:R-:W-:Y:S01]  /*0050*/  UISETP.GT.U32.AND UP0, UPT, UR4, 0x4ff, UPT ;  /* 0x000004ff0400788c */ /* 0x000fe2000bf04070 */
[----:B------:R-:W-:Y:S01]  /*0060*/  BSSY.RECONVERGENT B0, `(.L_x_285) ;  /* 0x0000558000007945 */ /* 0x000fe20003800200 */
[----:B------:R-:W0:Y:S02]  /*0070*/  LDCU.64 UR8, c[0x0][0x358] ;  /* 0x00006b00ff0877ac */ /* 0x000e240008000a00 */
[----:B------:R-:W-:-:S09]  /*0080*/  UISETP.GT.AND.EX UP0, UPT, UR5, URZ, UPT, UP0 ;  /* 0x000000ff0500728c */ /* 0x000fd2000bf04300 */
        /* <DEDUP_REMOVED lines=9> */
[----:B------:R-:W1:Y:S01]  /*0120*/  LDC.64 R4, c[0x0][0x380] ;  /* 0x0000e000ff047b82 */ /* 0x000e620000000a00 */
[----:B------:R-:W2:Y:S01]  /*0130*/  LDCU.64 UR6, c[0x0][0x388] ;  /* 0x00007100ff0677ac */ /* 0x000ea20008000a00 */
[----:B-1----:R-:W-:-:S06]  /*0140*/  IMAD.WIDE.U32 R4, R0, 0x4, R4 ;  /* 0x0000000400047825 */ /* 0x002fcc00078e0004 */
[----:B0-----:R1:W5:Y:S01]  /*0150*/  LDG.E R4, desc[UR8][R4.64] ;  /* 0x0000000804047981 */ /* 0x001362000c1e1900 */
[C---:B--2---:R-:W-:Y:S01]  /*0160*/  IADD3 R3, P0, PT, R0.reuse, UR6, RZ ;  /* 0x0000000600037c10 */ /* 0x044fe2000ff1e0ff */
[----:B------:R-:W-:-:S04]  /*0170*/  VIADD R11, R0, 0x100 ;  /* 0x00000100000b7836 */ /* 0x000fc80000000000 */
[----:B------:R-:W-:-:S08]  /*0180*/  IMAD.X R2, RZ, RZ, UR7, P0 ;  /* 0x00000007ff027e24 */ /* 0x000fd000080e06ff */
.L_x_288:
[----:B0-----:R-:W-:Y:S05]  /*0190*/  BSYNC.RECONVERGENT B1 ;  /* 0x0000000000017941 */ /* 0x001fea0003800200 */
.L_x_287:
        /* <DEDUP_REMOVED lines=10> */
[----:B------:R-:W1:Y:S01]  /*0240*/  LDCU.64 UR6, c[0x0][0x388] ;  /* 0x00007100ff0677ac */ /* 0x000e620008000a00 */
[----:B------:R-:W-:-:S04]  /*0250*/  LEA.HI R5, R14, 0x1, RZ, 0x18 ;  /* 0x000000010e057811 */ /* 0x000fc800078fc0ff */
[----:B------:R-:W-:-:S05]  /*0260*/  LOP3.LUT R5, R5, 0x3, RZ, 0xc0, !PT ;  /* 0x0000000305057812 */ /* 0x000fca00078ec0ff */
[----:B------:R-:W-:Y:S01]  /*0270*/  IMAD.MOV R5, RZ, RZ, -R5 ;  /* 0x000000ffff057224 */ /* 0x000fe200078e0a05 */
[C---:B-1----:R-:W-:Y:S01]  /*0280*/  IADD3 R12, P0, PT, R11.reuse, UR6, RZ ;  /* 0x000000060b0c7c10 */ /* 0x042fe2000ff1e0ff */
[----:B0-----:R-:W-:-:S04]  /*0290*/  IMAD.WIDE.U32 R6, R11, 0x4, R6 ;  /* 0x000000040b067825 */ /* 0x001fc800078e0006 */
[----:B------:R-:W-:Y:S02]  /*02a0*/  IMAD.MOV.U32 R9, RZ, RZ, R6 ;  /* 0x000000ffff097224 */ /* 0x000fe400078e0006 */
[----:B------:R-:W-:Y:S02]  /*02b0*/  IMAD.MOV.U32 R10, RZ, RZ, R7 ;  /* 0x000000ffff0a7224 */ /* 0x000fe400078e0007 */
[----:B------:R-:W-:-:S07]  /*02c0*/  IMAD.X R13, RZ, RZ, UR7, P0 ;  /* 0x00000007ff0d7e24 */ /* 0x000fce00080e06ff */
.L_x_295:
        /* <DEDUP_REMOVED lines=17> */
[CC--:B------:R-:W-:Y:S02]  /*03e0*/  @P4 ISETP.LT.U32.AND P0, PT, R7.reuse, R12.reuse, PT ;  /* 0x0000000c0700420c */ /* 0x0c0fe40003f01070 */
[CC--:B------:R-:W-:Y:S02]  /*03f0*/  @P4 ISETP.GE.AND.EX P1, PT, R8.reuse, R13.reuse, PT, P1 ;  /* 0x0000000d0800420c */ /* 0x0c0fe40003f26310 */
[----:B------:R-:W-:Y:S02]  /*0400*/  @P4 ISETP.LT.AND.EX P0, PT, R8, R13, PT, P0 ;  /* 0x0000000d0800420c */ /* 0x000fe40003f01300 */
[----:B------:R-:W-:Y:S02]  /*0410*/  @P4 FSEL R4, R6, R15, !P1 ;  /* 0x0000000f06044208 */ /* 0x000fe40004800000 */
[----:B------:R-:W-:-:S02]  /*0420*/  @P4 SEL R3, R7, R12, P0 ;  /* 0x0000000c07034207 */ /* 0x000fc40000000000 */
[----:B------:R-:W-:-:S07]  /*0430*/  @P4 SEL R2, R8, R13, P0 ;  /* 0x0000000d08024207 */ /* 0x000fce0000000000 */
.L_x_294:
[----:B------:R-:W-:Y:S05]  /*0440*/  BSYNC.RECONVERGENT B3 ;  /* 0x0000000000037941 */ /* 0x000fea0003800200 */
.L_x_293:
[----:B------:R-:W-:Y:S01]  /*0450*/  IADD3 R12, P0, PT, R12, 0x100, RZ ;  /* 0x000001000c0c7810 */ /* 0x000fe20007f1e0ff */
[----:B------:R-:W-:Y:S02]  /*0460*/  VIADD R11, R11, 0x100 ;  /* 0x000001000b0b7836 */ /* 0x000fe40000000000 */
[----:B------:R-:W-:Y:S02]  /*0470*/  IMAD.X R10, RZ, RZ, R10, P3 ;  /* 0x000000ffff0a7224 */ /* 0x000fe400018e060a */
[----:B------:R-:W-:Y:S01]  /*0480*/  IMAD.X R13, RZ, RZ, R13, P0 ;  /* 0x000000ffff0d7224 */ /* 0x000fe200000e060d */
[----:B------:R-:W-:Y:S07]  /*0490*/  @P2 BRA `(.L_x_295) ;  /* 0xfffffffc008c2947 */ /* 0x000fee000383ffff */
.L_x_292:
[----:B------:R-:W-:Y:S05]  /*04a0*/  BSYNC.RECONVERGENT B2 ;  /* 0x0000000000027941 */ /* 0x000fea0003800200 */
.L_x_291:
[----:B------:R-:W-:-:S13]  /*04b0*/  ISETP.GE.U32.AND P0, PT, R14, 0x300, PT ;  /* 0x000003000e00780c */ /* 0x000fda0003f06070 */
[----:B------:R-:W-:Y:S05]  /*04c0*/  @!P0 BRA `(.L_x_290) ;  /* 0x00000004007c8947 */ /* 0x000fea0003800000 */
[----:B------:R-:W0:Y:S01]  /*04d0*/  LDC.64 R8, c[0x0][0x380] ;  /* 0x0000e000ff087b82 */ /* 0x000e220000000a00 */
[----:B------:R-:W-:-:S07]  /*04e0*/  VIADD R10, R11, 0x200 ;  /* 0x000002000b0a7836 */ /* 0x000fce0000000000 */
[----:B------:R-:W1:Y:S02]  /*04f0*/  LDC.64 R6, c[0x0][0x388] ;  /* 0x0000e200ff067b82 */ /* 0x000e640000000a00 */
.L_x_304:
[----:B------:R-:W-:-:S04]  /*0500*/  VIADD R15, R10, 0xfffffe00 ;  /* 0xfffffe000a0f7836 */ /* 0x000fc80000000000 */
[----:B0-----:R-:W-:-:S05]  /*0510*/  IMAD.WIDE R12, R15, 0x4, R8 ;  /* 0x000000040f0c7825 */ /* 0x001fca00078e0208 */
[----:B------:R-:W2:Y:S04]  /*0520*/  LDG.E R19, desc[UR8][R12.64] ;  /* 0x000000080c137981 */ /* 0x000ea8000c1e1900 */
[----:B-----5:R0:W5:Y:S04]  /*0530*/  LDG.E R21, desc[UR8][R12.64+0x400] ;  /* 0x000400080c157981 */ /* 0x020168000c1e1900 */
[----:B------:R0:W5:Y:S04]  /*0540*/  LDG.E R5, desc[UR8][R12.64+0x800] ;  /* 0x000800080c057981 */ /* 0x000168000c1e1900 */
[----:B------:R0:W5:Y:S01]  /*0550*/  LDG.E R11, desc[UR8][R12.64+0xc00] ;  /* 0x000c00080c0b7981 */ /* 0x000162000c1e1900 */
[----:B-1----:R-:W-:Y:S01]  /*0560*/  IADD3 R20, P1, PT, R15, R6, RZ ;  /* 0x000000060f147210 */ /* 0x002fe20007f3e0ff */
[----:B------:R-:W-:Y:S01]  /*0570*/  BSSY.RECONVERGENT B2, `(.L_x_296) ;  /* 0x0000013000027945 */ /* 0x000fe20003800200 */
[----:B------:R-:W-:-:S02]  /*0580*/  IMAD.MOV.U32 R17, RZ, RZ, R3 ;  /* 0x000000ffff117224 */ /* 0x000fc400078e0003 */
[----:B------:R-:W-:Y:S01]  /*0590*/  IMAD.MOV.U32 R18, RZ, RZ, R2 ;  /* 0x000000ffff127224 */ /* 0x000fe200078e0002 */
[----:B------:R-:W-:Y:S01]  /*05a0*/  LEA.HI.X.SX32 R15, R15, R7, 0x1, P1 ;  /* 0x000000070f0f7211 */ /* 0x000fe200008f0eff */
[----:B------:R-:W-:Y:S02]  /*05b0*/  IMAD.MOV.U32 R14, RZ, RZ, R4 ;  /* 0x000000ffff0e7224 */ /* 0x000fe400078e0004 */
[----:B------:R-:W-:Y:S01]  /*05c0*/  VIADD R16, R10, 0xffffff00 ;  /* 0xffffff000a107836 */ /* 0x000fe20000000000 */
[----:B--2---:R-:W-:-:S13]  /*05d0*/  FSETP.GEU.AND P0, PT, R4, R19, PT ;  /* 0x000000130400720b */ /* 0x004fda0003f0e000 */
[----:B0-----:R-:W-:Y:S05]  /*05e0*/  @!P0 BRA `(.L_x_297) ;  /* 0x00000000002c8947 */ /* 0x001fea0003800000 */
        /* <DEDUP_REMOVED lines=11> */
.L_x_297:
[----:B------:R-:W-:Y:S05]  /*06a0*/  BSYNC.RECONVERGENT B2 ;  /* 0x0000000000027941 */ /* 0x000fea0003800200 */
.L_x_296:
[----:B-----5:R-:W-:Y:S01]  /*06b0*/  FSETP.GEU.AND P0, PT, R14, R21, PT ;  /* 0x000000150e00720b */ /* 0x020fe20003f0e000 */
[----:B------:R-:W-:Y:S01]  /*06c0*/  BSSY.RECONVERGENT B2, `(.L_x_298) ;  /* 0x0000013000027945 */ /* 0x000fe20003800200 */
[----:B------:R-:W-:Y:S01]  /*06d0*/  IADD3 R12, P1, PT, R16, R6, RZ ;  /* 0x00000006100c7210 */ /* 0x000fe20007f3e0ff */
[----:B------:R-:W-:Y:S02]  /*06e0*/  VIADD R3, R10, 0x100 ;  /* 0x000001000a037836 */ /* 0x000fe40000000000 */
[----:B------:R-:W-:Y:S01]  /*06f0*/  IMAD.MOV.U32 R4, RZ, RZ, R17 ;  /* 0x000000ffff047224 */ /* 0x000fe200078e0011 */
[----:B------:R-:W-:Y:S01]  /*0700*/  LEA.HI.X.SX32 R13, R16, R7, 0x1, P1 ;  /* 0x00000007100d7211 */ /* 0x000fe200008f0eff */
        /* <DEDUP_REMOVED lines=14> */
.L_x_299:
[----:B------:R-:W-:Y:S05]  /*07f0*/  BSYNC.RECONVERGENT B2 ;  /* 0x0000000000027941 */ /* 0x000fea0003800200 */
.L_x_298:
[----:B------:R-:W-:Y:S01]  /*0800*/  FSETP.GEU.AND P0, PT, R2, R5, PT ;  /* 0x000000050200720b */ /* 0x000fe20003f0e000 */
[----:B------:R-:W-:Y:S01]  /*0810*/  BSSY.RECONVERGENT B2, `(.L_x_300) ;  /* 0x0000013000027945 */ /* 0x000fe20003800200 */
[CC--:B------:R-:W-:Y:S01]  /*0820*/  IADD3 R17, P1, PT, R10.reuse, R6.reuse, RZ ;  /* 0x000000060a117210 */ /* 0x0c0fe20007f3e0ff */
[----:B------:R-:W-:Y:S01]  /*0830*/  IMAD.MOV.U32 R13, RZ, RZ, R4 ;  /* 0x000000ffff0d7224 */ /* 0x000fe200078e0004 */
[----:B------:R-:W-:Y:S01]  /*0840*/  IADD3 R18, P2, PT, R3, R6, RZ ;  /* 0x0000000603127210 */ /* 0x000fe20007f5e0ff */
[----:B------:R-:W-:Y:S01]  /*0850*/  IMAD.MOV.U32 R14, RZ, RZ, R15 ;  /* 0x000000ffff0e7224 */ /* 0x000fe200078e000f */
[----:B------:R-:W-:Y:S01]  /*0860*/  LEA.HI.X.SX32 R16, R10, R7, 0x1, P1 ;  /* 0x000000070a107211 */ /* 0x000fe200008f0eff */
        /* <DEDUP_REMOVED lines=13> */
.L_x_301:
[----:B------:R-:W-:Y:S05]  /*0940*/  BSYNC.RECONVERGENT B2 ;  /* 0x0000000000027941 */ /* 0x000fea0003800200 */
.L_x_300:
[----:B------:R-:W-:Y:S01]  /*0950*/  FSETP.GEU.AND P0, PT, R12, R11, PT ;  /* 0x0000000b0c00720b */ /* 0x000fe20003f0e000 */
[----:B------:R-:W-:Y:S01]  /*0960*/  BSSY.RECONVERGENT B2, `(.L_x_302) ;  /* 0x0000011000027945 */ /* 0x000fe20003800200 */
[----:B------:R-:W-:Y:S01]  /*0970*/  LEA.HI.X.SX32 R5, R3, R7, 0x1, P2 ;  /* 0x0000000703057211 */ /* 0x000fe200010f0eff */
        /* <DEDUP_REMOVED lines=15> */
.L_x_303:
[----:B------:R-:W-:Y:S05]  /*0a70*/  BSYNC.RECONVERGENT B2 ;  /* 0x0000000000027941 */ /* 0x000fea0003800200 */
.L_x_302:
[C---:B------:R-:W-:Y:S02]  /*0a80*/  VIADD R5, R10.reuse, 0x200 ;  /* 0x000002000a057836 */ /* 0x040fe40000000000 */
[----:B------:R-:W-:-:S03]  /*0a90*/  VIADD R10, R10, 0x400 ;  /* 0x000004000a0a7836 */ /* 0x000fc60000000000 */
[----:B------:R-:W-:-:S13]  /*0aa0*/  ISETP.GE.AND P0, PT, R5, UR5, PT ;  /* 0x0000000505007c0c */ /* 0x000fda000bf06270 */
[----:B------:R-:W-:Y:S05]  /*0ab0*/  @!P0 BRA `(.L_x_304) ;  /* 0xfffffff800908947 */ /* 0x000fea000383ffff */
.L_x_290:
[----:B------:R-:W-:Y:S05]  /*0ac0*/  BSYNC.RECONVERGENT B1 ;  /* 0x0000000000017941 */ /* 0x000fea0003800200 */
.L_x_289:
[----:B------:R-:W0:Y:S02]  /*0ad0*/  LDCU UR4, c[0x0][0x398] ;  /* 0x00007300ff0477ac */ /* 0x000e240008000800 */
[----:B0-----:R-:W-:-:S09]  /*0ae0*/  UISETP.GE.AND UP0, UPT, UR4, 0x100, UPT ;  /* 0x000001000400788c */ /* 0x001fd2000bf06270 */
[----:B------:R-:W-:Y:S05]  /*0af0*/  BRA.U !UP0, `(.L_x_305) ;  /* 0x00000011083c7547 */ /* 0x000fea000b800000 */
[----:B------:R-:W0:Y:S01]  /*0b00*/  S2R R12, SR_LANEID ;  /* 0x00000000000c7919 */ /* 0x000e220000000000 */
[----:B------:R-:W-:Y:S01]  /*0b10*/  BSSY.RECONVERGENT B1, `(.L_x_306) ;  /* 0x0000015000017945 */ /* 0x000fe20003800200 */
[----:B------:R-:W-:Y:S01]  /*0b20*/  IMAD.MOV.U32 R8, RZ, RZ, R3 ;  /* 0x000000ffff087224 */ /* 0x000fe200078e0003 */
[----:B-----5:R-:W2:Y:S01]  /*0b30*/  SHFL.DOWN PT, R7, R4, 0x1, 0x1f ;  /* 0x08201f0004077f89 */ /* 0x020ea200000e0000 */
[----:B------:R-:W-:Y:S02]  /*0b40*/  IMAD.MOV.U32 R9, RZ, RZ, R2 ;  /* 0x000000ffff097224 */ /* 0x000fe400078e0002 */
[----:B-1----:R-:W-:Y:S01]  /*0b50*/  IMAD.MOV.U32 R5, RZ, RZ, R4 ;  /* 0x000000ffff057224 */ /* 0x002fe200078e0004 */
[----:B------:R1:W3:Y:S04]  /*0b60*/  SHFL.DOWN PT, R6, R3, 0x1, 0x1f ;  /* 0x08201f0003067f89 */ /* 0x0002e800000e0000 */
[----:B------:R1:W4:Y:S01]  /*0b70*/  SHFL.DOWN PT, R11, R2, 0x1, 0x1f ;  /* 0x08201f00020b7f89 */ /* 0x00032200000e0000 */
[----:B--2---:R-:W-:-:S04]  /*0b80*/  FSETP.GEU.AND P0, PT, R4, R7, PT ;  /* 0x000000070400720b */ /* 0x004fc80003f0e000 */
[----:B0-----:R-:W-:-:S13]  /*0b90*/  ISETP.GT.OR P0, PT, R12, 0x1e, !P0 ;  /* 0x0000001e0c00780c */ /* 0x001fda0004704670 */
[----:B-1-34-:R-:W-:Y:S05]  /*0ba0*/  @P0 BRA `(.L_x_307) ;  /* 0x00000000002c0947 */ /* 0x01afea0003800000 */
        /* <DEDUP_REMOVED lines=11> */
.L_x_307:
[----:B------:R-:W-:Y:S05]  /*0c60*/  BSYNC.RECONVERGENT B1 ;  /* 0x0000000000017941 */ /* 0x000fea0003800200 */
.L_x_306:
        /* <DEDUP_REMOVED lines=21> */
.L_x_309:
[----:B------:R-:W-:Y:S05]  /*0dc0*/  BSYNC.RECONVERGENT B1 ;  /* 0x0000000000017941 */ /* 0x000fea0003800200 */
.L_x_308:
        /* <DEDUP_REMOVED lines=21> */
.L_x_311:
[----:B------:R-:W-:Y:S05]  /*0f20*/  BSYNC.RECONVERGENT B1 ;  /* 0x0000000000017941 */ /* 0x000fea0003800200 */
.L_x_310:
        /* <DEDUP_REMOVED lines=21> */
.L_x_313:
[----:B------:R-:W-:Y:S05]  /*1080*/  BSYNC.RECONVERGENT B1 ;  /* 0x0000000000017941 */ /* 0x000fea0003800200 */
.L_x_312:
        /* <DEDUP_REMOVED lines=22> */
.L_x_315:
[----:B------:R-:W-:Y:S05]  /*11f0*/  BSYNC.RECONVERGENT B1 ;  /* 0x0000000000017941 */ /* 0x000fea0003800200 */
.L_x_314:
        /* <DEDUP_REMOVED lines=12> */
.L_x_317:
[----:B------:R-:W-:Y:S05]  /*12c0*/  BSYNC.RECONVERGENT B1 ;  /* 0x0000000000017941 */ /* 0x000fea0003800200 */
.L_x_316:
        /* <DEDUP_REMOVED lines=31> */
.L_x_320:
[----:B------:R-:W-:Y:S05]  /*14c0*/  BSYNC.RECONVERGENT B1 ;  /* 0x0000000000017941 */ /* 0x000fea0003800200 */
.L_x_319:
        /* <DEDUP_REMOVED lines=18> */
.L_x_322:
[----:B------:R-:W-:Y:S05]  /*15f0*/  BSYNC.RECONVERGENT B1 ;  /* 0x0000000000017941 */ /* 0x000fea0003800200 */
.L_x_321:
        /* <DEDUP_REMOVED lines=18> */
.L_x_324:
[----:B------:R-:W-:Y:S05]  /*1720*/  BSYNC.RECONVERGENT B1 ;  /* 0x0000000000017941 */ /* 0x000fea0003800200 */
.L_x_323:
        /* <DEDUP_REMOVED lines=18> */
.L_x_326:
[----:B------:R-:W-:Y:S05]  /*1850*/  BSYNC.RECONVERGENT B1 ;  /* 0x0000000000017941 */ /* 0x000fea0003800200 */
.L_x_325:
        /* <DEDUP_REMOVED lines=18> */
.L_x_328:
[----:B------:R-:W-:Y:S05]  /*1980*/  BSYNC.RECONVERGENT B1 ;  /* 0x0000000000017941 */ /* 0x000fea0003800200 */
.L_x_327:
        /* <DEDUP_REMOVED lines=18> */
.L_x_330:
[----:B------:R-:W-:Y:S05]  /*1ab0*/  BSYNC.RECONVERGENT B1 ;  /* 0x0000000000017941 */ /* 0x000fea0003800200 */
.L_x_329:
        /* <DEDUP_REMOVED lines=19> */
.L_x_305:
[----:B-1----:R-:W-:Y:S01]  /*1bf0*/  LOP3.LUT R5, R0, 0x3e0, RZ, 0xc0, !PT ;  /* 0x000003e000057812 */ /* 0x002fe200078ec0ff */
[----:B------:R-:W-:Y:S01]  /*1c00*/  BSSY.RECONVERGENT B1, `(.L_x_331) ;  /* 0x000001b000017945 */ /* 0x000fe20003800200 */
[----:B------:R-:W-:Y:S02]  /*1c10*/  IMAD.MOV.U32 R13, RZ, RZ, R3 ;  /* 0x000000ffff0d7224 */ /* 0x000fe400078e0003 */
[----:B------:R-:W-:Y:S02]  /*1c20*/  IMAD.MOV.U32 R15, RZ, RZ, R2 ;  /* 0x000000ffff0f7224 */ /* 0x000fe400078e0002 */
[----:B------:R-:W-:Y:S01]  /*1c30*/  VIADD R6, R5, 0x20 ;  /* 0x0000002005067836 */ /* 0x000fe20000000000 */
[----:B------:R-:W-:Y:S01]  /*1c40*/  LOP3.LUT R5, RZ, R5, RZ, 0x33, !PT ;  /* 0x00000005ff057212 */ /* 0x000fe200078e33ff */
[----:B-----5:R-:W-:-:S03]  /*1c50*/  IMAD.MOV.U32 R7, RZ, RZ, R4 ;  /* 0x000000ffff077224 */ /* 0x020fc600078e0004 */
[----:B------:R-:W-:Y:S01]  /*1c60*/  ISETP.GT.AND P0, PT, R6, UR4, PT ;  /* 0x0000000406007c0c */ /* 0x000fe2000bf04270 */
[----:B------:R-:W-:-:S05]  /*1c70*/  VIADD R5, R5, UR4 ;  /* 0x0000000405057c36 */ /* 0x000fca0008000000 */
        /* <DEDUP_REMOVED lines=19> */
.L_x_332:
[----:B------:R-:W-:Y:S05]  /*1db0*/  BSYNC.RECONVERGENT B1 ;  /* 0x0000000000017941 */ /* 0x000fea0003800200 */
.L_x_331:
        /* <DEDUP_REMOVED lines=22> */
.L_x_334:
[----:B------:R-:W-:Y:S05]  /*1f20*/  BSYNC.RECONVERGENT B1 ;  /* 0x0000000000017941 */ /* 0x000fea0003800200 */
.L_x_333:
        /* <DEDUP_REMOVED lines=22> */
.L_x_336:
[----:B------:R-:W-:Y:S05]  /*2090*/  BSYNC.RECONVERGENT B1 ;  /* 0x0000000000017941 */ /* 0x000fea0003800200 */
.L_x_335:
        /* <DEDUP_REMOVED lines=22> */
.L_x_338:
[----:B------:R-:W-:Y:S05]  /*2200*/  BSYNC.RECONVERGENT B1 ;  /* 0x0000000000017941 */ /* 0x000fea0003800200 */
.L_x_337:
        /* <DEDUP_REMOVED lines=23> */
.L_x_340:
[----:B------:R-:W-:Y:S05]  /*2380*/  BSYNC.RECONVERGENT B1 ;  /* 0x0000000000017941 */ /* 0x000fea0003800200 */
.L_x_339:
        /* <DEDUP_REMOVED lines=12> */
.L_x_342:
[----:B------:R-:W-:Y:S05]  /*2450*/  BSYNC.RECONVERGENT B1 ;  /* 0x0000000000017941 */ /* 0x000fea0003800200 */
.L_x_341:
        /* <DEDUP_REMOVED lines=30> */
.L_x_344:
[----:B------:R-:W-:Y:S05]  /*2640*/  BSYNC.RECONVERGENT B1 ;  /* 0x0000000000017941 */ /* 0x000fea0003800200 */
.L_x_343:
        /* <DEDUP_REMOVED lines=27> */
.L_x_346:
[----:B------:R-:W-:Y:S05]  /*2800*/  BSYNC.RECONVERGENT B1 ;  /* 0x0000000000017941 */ /* 0x000fea0003800200 */
.L_x_345:
        /* <DEDUP_REMOVED lines=27> */
.L_x_348:
[----:B------:R-:W-:Y:S05]  /*29c0*/  BSYNC.RECONVERGENT B1 ;  /* 0x0000000000017941 */ /* 0x000fea0003800200 */
.L_x_347:
        /* <DEDUP_REMOVED lines=27> */
.L_x_350:
[----:B------:R-:W-:Y:S05]  /*2b80*/  BSYNC.RECONVERGENT B1 ;  /* 0x0000000000017941 */ /* 0x000fea0003800200 */
.L_x_349:
        /* <DEDUP_REMOVED lines=27> */
.L_x_352:
[----:B------:R-:W-:Y:S05]  /*2d40*/  BSYNC.RECONVERGENT B1 ;  /* 0x0000000000017941 */ /* 0x000fea0003800200 */
.L_x_351:
        /* <DEDUP_REMOVED lines=27> */
.L_x_354:
[----:B------:R-:W-:Y:S05]  /*2f00*/  BSYNC.RECONVERGENT B1 ;  /* 0x0000000000017941 */ /* 0x000fea0003800200 */
.L_x_353:
        /* <DEDUP_REMOVED lines=28> */
.L_x_286:
[----:B------:R-:W1:Y:S01]  /*30d0*/  S2R R0, SR_TID.X ;  /* 0x0000000000007919 */ /* 0x000e620000002100 */
[----:B------:R-:W1:Y:S01]  /*30e0*/  LDC.64 R2, c[0x0][0x380] ;  /* 0x0000e000ff027b82 */ /* 0x000e620000000a00 */
[----:B------:R-:W2:Y:S01]  /*30f0*/  LDCU.64 UR6, c[0x0][0x388] ;  /* 0x00007100ff0677ac */ /* 0x000ea20008000a00 */
[----:B-1----:R-:W-:-:S05]  /*3100*/  IMAD.WIDE.U32 R2, R0, 0x4, R2 ;  /* 0x0000000400027825 */ /* 0x002fca00078e0002 */
[----:B0-----:R-:W3:Y:S04]  /*3110*/  LDG.E R4, desc[UR8][R2.64] ;  /* 0x0000000802047981 */ /* 0x001ee8000c1e1900 */
[----:B------:R-:W3:Y:S04]  /*3120*/  LDG.E R5, desc[UR8][R2.64+0x400] ;  /* 0x0004000802057981 */ /* 0x000ee8000c1e1900 */
[----:B------:R-:W4:Y:S04]  /*3130*/  LDG.E R6, desc[UR8][R2.64+0x800] ;  /* 0x0008000802067981 */ /* 0x000f28000c1e1900 */
[----:B------:R-:W2:Y:S04]  /*3140*/  LDG.E R7, desc[UR8][R2.64+0xc00] ;  /* 0x000c000802077981 */ /* 0x000ea8000c1e1900 */
[----:B------:R0:W5:Y:S01]  /*3150*/  LDG.E R9, desc[UR8][R2.64+0x1000] ;  /* 0x0010000802097981 */ /* 0x000162000c1e1900 */
[----:B------:R-:W-:Y:S01]  /*3160*/  BSSY.RECONVERGENT B1, `(.L_x_355) ;  /* 0x0000011000017945 */ /* 0x000fe20003800200 */
[----:B---3--:R-:W-:-:S04]  /*3170*/  FSETP.GEU.AND P0, PT, R5, R4, PT ;  /* 0x000000040500720b */ /* 0x008fc80003f0e000 */
[----:B------:R-:W-:Y:S01]  /*3180*/  FSEL R5, R5, R4, !P0 ;  /* 0x0000000405057208 */ /* 0x000fe20004000000 */
[----:B------:R-:W-:-:S03]  /*3190*/  VIADD R4, R0, 0x200 ;  /* 0x0000020000047836 */ /* 0x000fc60000000000 */
[----:B----4-:R-:W-:-:S04]  /*31a0*/  FSETP.GEU.AND P1, PT, R6, R5, PT ;  /* 0x000000050600720b */ /* 0x010fc80003f2e000 */
[----:B------:R-:W-:Y:S01]  /*31b0*/  FSEL R6, R6, R5, !P1 ;  /* 0x0000000506067208 */ /* 0x000fe20004800000 */
[----:B------:R-:W-:-:S03]  /*31c0*/  VIADD R5, R0, 0x100 ;  /* 0x0000010000057836 */ /* 0x000fc60000000000 */
[----:B--2---:R-:W-:Y:S01]  /*31d0*/  FSETP.GEU.AND P2, PT, R6, R7, PT ;  /* 0x000000070600720b */ /* 0x004fe20003f4e000 */
        /* <DEDUP_REMOVED lines=9> */
.L_x_356:
[----:B------:R-:W-:Y:S05]  /*3270*/  BSYNC.RECONVERGENT B1 ;  /* 0x0000000000017941 */ /* 0x000fea0003800200 */
.L_x_355:
[----:B-----5:R-:W-:Y:S01]  /*3280*/  FSETP.GEU.AND P0, PT, R10, R9, PT ;  /* 0x000000090a00720b */ /* 0x020fe20003f0e000 */
[----:B------:R-:W-:Y:S01]  /*3290*/  IMAD.MOV.U32 R15, RZ, RZ, RZ ;  /* 0x000000ffff0f7224 */ /* 0x000fe200078e00ff */
[----:B------:R-:W-:Y:S01]  /*32a0*/  LOP3.LUT R4, R0, 0x400, RZ, 0xfc, !PT ;  /* 0x0000040000047812 */ /* 0x000fe200078efcff */
[----:B------:R-:W-:Y:S01]  /*32b0*/  BSSY.RECONVERGENT B1, `(.L_x_357) ;  /* 0x0000012000017945 */ /* 0x000fe20003800200 */
[----:B------:R-:W-:Y:S01]  /*32c0*/  IADD3 R14, P2, PT, R5, UR6, RZ ;  /* 0x00000006050e7c10 */ /* 0x000fe2000ff5e0ff */
[----:B------:R-:W-:Y:S01]  /*32d0*/  IMAD.MOV.U32 R6, RZ, RZ, R10 ;  /* 0x000000ffff067224 */ /* 0x000fe200078e000a */
[----:B------:R-:W-:Y:S02]  /*32e0*/  IADD3 R11, P1, PT, R4, UR6, RZ ;  /* 0x00000006040b7c10 */ /* 0x000fe4000ff3e0ff */
[----:B------:R-:W-:Y:S01]  /*32f0*/  IADD3.X R13, PT, PT, R15, UR7, RZ, P2, !PT ;  /* 0x000000070f0d7c10 */ /* 0x000fe200097fe4ff */
[----:B------:R-:W-:Y:S02]  /*3300*/  IMAD.MOV.U32 R7, RZ, RZ, R14 ;  /* 0x000000ffff077224 */ /* 0x000fe400078e000e */
[----:B------:R-:W-:-:S02]  /*3310*/  IMAD.X R12, RZ, RZ, UR7, P1 ;  /* 0x00000007ff0c7e24 */ /* 0x000fc400088e06ff */
[----:B------:R-:W-:Y:S01]  /*3320*/  IMAD.MOV.U32 R8, RZ, RZ, R13 ;  /* 0x000000ffff087224 */ /* 0x000fe200078e000d */
[----:B------:R-:W-:Y:S06]  /*3330*/  @!P0 BRA `(.L_x_358) ;  /* 0x0000000000248947 */ /* 0x000fec0003800000 */
[----:B------:R-:W-:Y:S01]  /*3340*/  FSETP.GEU.AND P1, PT, R9, R10, PT ;  /* 0x0000000a0900720b */ /* 0x000fe20003f2e000 */
[----:B------:R-:W-:Y:S02]  /*3350*/  IMAD.MOV.U32 R6, RZ, RZ, R9 ;  /* 0x000000ffff067224 */ /* 0x000fe400078e0009 */
[----:B------:R-:W-:Y:S02]  /*3360*/  IMAD.MOV.U32 R7, RZ, RZ, R11 ;  /* 0x000000ffff077224 */ /* 0x000fe400078e000b */
[----:B------:R-:W-:-:S08]  /*3370*/  IMAD.MOV.U32 R8, RZ, RZ, R12 ;  /* 0x000000ffff087224 */ /* 0x000fd000078e000c */
[----:B------:R-:W-:-:S04]  /*3380*/  @P1 ISETP.GE.U32.AND P0, PT, R5, R4, PT ;  /* 0x000000040500120c */ /* 0x000fc80003f06070 */
[----:B------:R-:W-:-:S04]  /*3390*/  @P1 ISETP.GE.AND.EX P0, PT, R15, RZ, PT, P0 ;  /* 0x000000ff0f00120c */ /* 0x000fc80003f06300 */
[----:B------:R-:W-:Y:S02]  /*33a0*/  @P1 FSEL R6, R10, R9, !P0 ;  /* 0x000000090a061208 */ /* 0x000fe40004000000 */
[----:B------:R-:W-:Y:S02]  /*33b0*/  @P1 SEL R7, R14, R11, !P0 ;  /* 0x0000000b0e071207 */ /* 0x000fe40004000000 */
[----:B------:R-:W-:-:S07]  /*33c0*/  @P1 SEL R8, R13, R12, !P0 ;  /* 0x0000000c0d081207 */ /* 0x000fce0004000000 */
.L_x_358:
[----:B------:R-:W-:Y:S05]  /*33d0*/  BSYNC.RECONVERGENT B1 ;  /* 0x0000000000017941 */ /* 0x000fea0003800200 */
.L_x_357:
[----:B------:R-:W-:Y:S01]  /*33e0*/  UISETP.GE.U32.AND UP0, UPT, UR4, 0xa00, UPT ;  /* 0x00000a000400788c */ /* 0x000fe2000bf06070 */
[----:B------:R-:W-:Y:S02]  /*33f0*/  IMAD.MOV.U32 R9, RZ, RZ, 0x500 ;  /* 0x00000500ff097424 */ /* 0x000fe400078e00ff */
[----:B------:R-:W-:Y:S01]  /*3400*/  IMAD.MOV.U32 R10, RZ, RZ, RZ ;  /* 0x000000ffff0a7224 */ /* 0x000fe200078e00ff */
[----:B------:R-:W-:-:S09]  /*3410*/  UISETP.GE.U32.AND.EX UP0, UPT, UR5, URZ, UPT, UP0 ;  /* 0x000000ff0500728c */ /* 0x000fd2000bf06100 */
[----:B------:R-:W-:Y:S05]  /*3420*/  BRA.U !UP0, `(.L_x_359) ;  /* 0x0000000508c87547 */ /* 0x000fea000b800000 */
[----:B------:R-:W-:Y:S01]  /*3430*/  IMAD.MOV.U32 R9, RZ, RZ, 0x500 ;  /* 0x00000500ff097424 */ /* 0x000fe200078e00ff */
[----:B------:R-:W0:Y:S01]  /*3440*/  LDCU.64 UR6, c[0x0][0x388] ;  /* 0x00007100ff0677ac */ /* 0x000e220008000a00 */
[----:B------:R-:W-:Y:S01]  /*3450*/  IMAD.MOV.U32 R10, RZ, RZ, RZ ;  /* 0x000000ffff0a7224 */ /* 0x000fe200078e00ff */
[----:B------:R-:W1:Y:S06]  /*3460*/  LDCU.64 UR4, c[0x0][0x398] ;  /* 0x00007300ff0477ac */ /* 0x000e6c0008000a00 */
.L_x_370:
[----:B------:R-:W-:-:S04]  /*3470*/  LEA R14, P0, R9, R2, 0x2 ;  /* 0x00000002090e7211 */ /* 0x000fc800078010ff */
[----:B------:R-:W-:-:S05]  /*3480*/  LEA.HI.X R15, R9, R3, R10, 0x2, P0 ;  /* 0x00000003090f7211 */ /* 0x000fca00000f140a */
[----:B------:R-:W2:Y:S04]  /*3490*/  LDG.E R21, desc[UR8][R14.64] ;  /* 0x000000080e157981 */ /* 0x000ea8000c1e1900 */
[----:B------:R3:W5:Y:S04]  /*34a0*/  LDG.E R18, desc[UR8][R14.64+0x400] ;  /* 0x000400080e127981 */ /* 0x000768000c1e1900 */
[----:B------:R3:W5:Y:S04]  /*34b0*/  LDG.E R23, desc[UR8][R14.64+0x800] ;  /* 0x000800080e177981 */ /* 0x000768000c1e1900 */
[----:B------:R3:W5:Y:S04]  /*34c0*/  LDG.E R4, desc[UR8][R14.64+0xc00] ;  /* 0x000c00080e047981 */ /* 0x000768000c1e1900 */
[----:B------:R3:W5:Y:S01]  /*34d0*/  LDG.E R11, desc[UR8][R14.64+0x1000] ;  /* 0x001000080e0b7981 */ /* 0x000762000c1e1900 */
[----:B0-----:R-:W-:Y:S01]  /*34e0*/  IADD3 R12, P1, P2, R9, UR6, R0 ;  /* 0x00000006090c7c10 */ /* 0x001fe2000fa3e000 */
[----:B------:R-:W-:Y:S01]  /*34f0*/  BSSY.RECONVERGENT B1, `(.L_x_360) ;  /* 0x0000012000017945 */ /* 0x000fe20003800200 */
[----:B------:R-:W-:-:S02]  /*3500*/  IMAD.MOV.U32 R13, RZ, RZ, R6 ;  /* 0x000000ffff0d7224 */ /* 0x000fc400078e0006 */
[----:B------:R-:W-:Y:S01]  /*3510*/  IMAD.MOV.U32 R17, RZ, RZ, R7 ;  /* 0x000000ffff117224 */ /* 0x000fe200078e0007 */
[----:B------:R-:W-:Y:S01]  /*3520*/  IADD3.X R5, PT, PT, R10, UR7, RZ, P1, P2 ;  /* 0x000000070a057c10 */ /* 0x000fe20008fe44ff */
[----:B------:R-:W-:Y:S01]  /*3530*/  IMAD.MOV.U32 R19, RZ, RZ, R8 ;  /* 0x000000ffff137224 */ /* 0x000fe200078e0008 */
[----:B--2---:R-:W-:-:S13]  /*3540*/  FSETP.GEU.AND P0, PT, R6, R21, PT ;  /* 0x000000150600720b */ /* 0x004fda0003f0e000 */
[----:B---3--:R-:W-:Y:S05]  /*3550*/  @!P0 BRA `(.L_x_361) ;  /* 0x00000000002c8947 */ /* 0x008fea0003800000 */
        /* <DEDUP_REMOVED lines=11> */
.L_x_361:
[----:B-1----:R-:W-:Y:S05]  /*3610*/  BSYNC.RECONVERGENT B1 ;  /* 0x0000000000017941 */ /* 0x002fea0003800200 */
.L_x_360:
[----:B-----5:R-:W-:Y:S01]  /*3620*/  FSETP.GEU.AND P0, PT, R13, R18, PT ;  /* 0x000000120d00720b */ /* 0x020fe20003f0e000 */
[----:B------:R-:W-:Y:S01]  /*3630*/  BSSY.RECONVERGENT B1, `(.L_x_362) ;  /* 0x0000010000017945 */ /* 0x000fe20003800200 */
[----:B------:R-:W-:Y:S02]  /*3640*/  IMAD.MOV.U32 R6, RZ, RZ, R13 ;  /* 0x000000ffff067224 */ /* 0x000fe400078e000d */
[----:B------:R-:W-:Y:S02]  /*3650*/  IMAD.MOV.U32 R14, RZ, RZ, R17 ;  /* 0x000000ffff0e7224 */ /* 0x000fe400078e0011 */
[----:B------:R-:W-:-:S07]  /*3660*/  IMAD.MOV.U32 R16, RZ, RZ, R19 ;  /* 0x000000ffff107224 */ /* 0x000fce00078e0013 */
[----:B------:R-:W-:Y:S05]  /*3670*/  @!P0 BRA `(.L_x_363) ;  /* 0x00000000002c8947 */ /* 0x000fea0003800000 */
[----:B------:R-:W-:Y:S01]  /*3680*/  FSETP.GEU.AND P2, PT, R18, R13, PT ;  /* 0x0000000d1200720b */ /* 0x000fe20003f4e000 */
[----:B------:R-:W-:Y:S01]  /*3690*/  IMAD.MOV.U32 R6, RZ, RZ, R18 ;  /* 0x000000ffff067224 */ /* 0x000fe200078e0012 */
[----:B------:R-:W-:-:S05]  /*36a0*/  IADD3 R14, P1, PT, R12, 0x100, RZ ;  /* 0x000001000c0e7810 */ /* 0x000fca0007f3e0ff */
[----:B------:R-:W-:-:S06]  /*36b0*/  IMAD.X R16, RZ, RZ, R5, P1 ;  /* 0x000000ffff107224 */ /* 0x000fcc00008e0605 */
[CC--:B------:R-:W-:Y:S02]  /*36c0*/  @P2 ISETP.GE.U32.AND P0, PT, R17.reuse, R14.reuse, PT ;  /* 0x0000000e1100220c */ /* 0x0c0fe40003f06070 */
[----:B------:R-:W-:Y:S02]  /*36d0*/  @P2 ISETP.LT.U32.AND P1, PT, R17, R14, PT ;  /* 0x0000000e1100220c */ /* 0x000fe40003f21070 */
[CC--:B------:R-:W-:Y:S02]  /*36e0*/  @P2 ISETP.GE.AND.EX P0, PT, R19.reuse, R16.reuse, PT, P0 ;  /* 0x000000101300220c */ /* 0x0c0fe40003f06300 */
[----:B------:R-:W-:Y:S02]  /*36f0*/  @P2 ISETP.LT.AND.EX P1, PT, R19, R16, PT, P1 ;  /* 0x000000101300220c */ /* 0x000fe40003f21310 */
[----:B------:R-:W-:Y:S02]  /*3700*/  @P2 FSEL R6, R13, R18, !P0 ;  /* 0x000000120d062208 */ /* 0x000fe40004000000 */
[----:B------:R-:W-:-:S02]  /*3710*/  @P2 SEL R14, R17, R14, P1 ;  /* 0x0000000e110e2207 */ /* 0x000fc40000800000 */
[----:B------:R-:W-:-:S07]  /*3720*/  @P2 SEL R16, R19, R16, P1 ;  /* 0x0000001013102207 */ /* 0x000fce0000800000 */
.L_x_363:
[----:B------:R-:W-:Y:S05]  /*3730*/  BSYNC.RECONVERGENT B1 ;  /* 0x0000000000017941 */ /* 0x000fea0003800200 */
.L_x_362:
        /* <DEDUP_REMOVED lines=19> */
.L_x_365:
[----:B------:R-:W-:Y:S05]  /*3870*/  BSYNC.RECONVERGENT B1 ;  /* 0x0000000000017941 */ /* 0x000fea0003800200 */
.L_x_364:
        /* <DEDUP_REMOVED lines=19> */
.L_x_367:
[----:B------:R-:W-:Y:S05]  /*39b0*/  BSYNC.RECONVERGENT B1 ;  /* 0x0000000000017941 */ /* 0x000fea0003800200 */
.L_x_366:
[----:B------:R-:W-:Y:S01]  /*39c0*/  FSETP.GEU.AND P0, PT, R14, R11, PT ;  /* 0x0000000b0e00720b */ /* 0x000fe20003f0e000 */
        /* <DEDUP_REMOVED lines=16> */
.L_x_369:
[----:B------:R-:W-:Y:S05]  /*3ad0*/  BSYNC.RECONVERGENT B1 ;  /* 0x0000000000017941 */ /* 0x000fea0003800200 */
.L_x_368:
[----:B------:R-:W-:-:S04]  /*3ae0*/  IADD3 R4, P1, PT, R9, 0xa00, RZ ;  /* 0x00000a0009047810 */ /* 0x000fc80007f3e0ff */
[----:B------:R-:W-:Y:S01]  /*3af0*/  ISETP.GT.U32.AND P0, PT, R4, UR4, PT ;  /* 0x0000000404007c0c */ /* 0x000fe2000bf04070 */
[----:B------:R-:W-:Y:S01]  /*3b00*/  IMAD.X R4, RZ, RZ, R10, P1 ;  /* 0x000000ffff047224 */ /* 0x000fe200008e060a */
[----:B------:R-:W-:-:S04]  /*3b10*/  IADD3 R9, P1, PT, R9, 0x500, RZ ;  /* 0x0000050009097810 */ /* 0x000fc80007f3e0ff */
[----:B------:R-:W-:Y:S01]  /*3b20*/  ISETP.GT.AND.EX P0, PT, R4, UR5, PT, P0 ;  /* 0x0000000504007c0c */ /* 0x000fe2000bf04300 */
[----:B------:R-:W-:-:S12]  /*3b30*/  IMAD.X R10, RZ, RZ, R10, P1 ;  /* 0x000000ffff0a7224 */ /* 0x000fd800008e060a */
[----:B------:R-:W-:Y:S05]  /*3b40*/  @!P0 BRA `(.L_x_370) ;  /* 0xfffffff800488947 */ /* 0x000fea000383ffff */
.L_x_359:
        /* <DEDUP_REMOVED lines=8> */
[----:B------:R-:W-:Y:S01]  /*3bd0*/  BSSY.RECONVERGENT B2, `(.L_x_373) ;  /* 0x000002e000027945 */ /* 0x000fe20003800200 */
[----:B------:R-:W-:Y:S02]  /*3be0*/  IMAD.MOV.U32 R12, RZ, RZ, R0 ;  /* 0x000000ffff0c7224 */ /* 0x000fe400078e0000 */
[----:B------:R-:W-:-:S04]  /*3bf0*/  IADD3 R15, PT, PT, -R9, UR4, R2 ;  /* 0x00000004090f7c10 */ /* 0x000fc8000fffe102 */
[----:B------:R-:W-:-:S04]  /*3c00*/  LOP3.LUT R2, R15, 0x300, RZ, 0xc0, !PT ;  /* 0x000003000f027812 */ /* 0x000fc800078ec0ff */
[----:B------:R-:W-:-:S13]  /*3c10*/  ISETP.NE.AND P0, PT, R2, 0x300, PT ;  /* 0x000003000200780c */ /* 0x000fda0003f05270 */
[----:B------:R-:W-:Y:S05]  /*3c20*/  @!P0 BRA `(.L_x_374) ;  /* 0x0000000000a08947 */ /* 0x000fea0003800000 */
[----:B------:R-:W0:Y:S01]  /*3c30*/  LDCU.64 UR10, c[0x0][0x380] ;  /* 0x00007000ff0a77ac */ /* 0x000e220008000a00 */
[----:B------:R-:W-:Y:S01]  /*3c40*/  IADD3 R14, P0, PT, R0, R9, RZ ;  /* 0x00000009000e7210 */ /* 0x000fe20007f1e0ff */
[----:B------:R-:W-:Y:S01]  /*3c50*/  IMAD.MOV.U32 R12, RZ, RZ, R0 ;  /* 0x000000ffff0c7224 */ /* 0x000fe200078e0000 */
[----:B------:R-:W-:-:S03]  /*3c60*/  LEA.HI R2, R15, 0x1, RZ, 0x18 ;  /* 0x000000010f027811 */ /* 0x000fc600078fc0ff */
[----:B------:R-:W-:Y:S01]  /*3c70*/  IMAD.X R3, RZ, RZ, R10, P0 ;  /* 0x000000ffff037224 */ /* 0x000fe200000e060a */
[----:B------:R-:W-:Y:S02]  /*3c80*/  LOP3.LUT R2, R2, 0x3, RZ, 0xc0, !PT ;  /* 0x0000000302027812 */ /* 0x000fe400078ec0ff */
[----:B------:R-:W-:-:S03]  /*3c90*/  IADD3 R16, P0, PT, R14, UR6, RZ ;  /* 0x000000060e107c10 */ /* 0x000fc6000ff1e0ff */
[----:B------:R-:W-:Y:S01]  /*3ca0*/  IMAD.MOV R4, RZ, RZ, -R2 ;  /* 0x000000ffff047224 */ /* 0x000fe200078e0a02 */
[----:B------:R-:W-:Y:S02]  /*3cb0*/  IADD3.X R18, PT, PT, R3, UR7, RZ, P0, !PT ;  /* 0x0000000703127c10 */ /* 0x000fe400087fe4ff */
[----:B0-----:R-:W-:-:S04]  /*3cc0*/  LEA R13, P1, R14, UR10, 0x2 ;  /* 0x0000000a0e0d7c11 */ /* 0x001fc8000f8210ff */
[----:B------:R-:W-:-:S09]  /*3cd0*/  LEA.HI.X R14, R14, UR11, R3, 0x2, P1 ;  /* 0x0000000b0e0e7c11 */ /* 0x000fd200088f1403 */
.L_x_377:
        /* <DEDUP_REMOVED lines=23> */
.L_x_376:
[----:B------:R-:W-:Y:S05]  /*3e50*/  BSYNC.RECONVERGENT B3 ;  /* 0x0000000000037941 */ /* 0x000fea0003800200 */
.L_x_375:
[----:B------:R-:W-:Y:S01]  /*3e60*/  IADD3 R16, P0, PT, R16, 0x100, RZ ;  /* 0x0000010010107810 */ /* 0x000fe20007f1e0ff */
[----:B------:R-:W-:Y:S02]  /*3e70*/  VIADD R12, R12, 0x100 ;  /* 0x000001000c0c7836 */ /* 0x000fe40000000000 */
[----:B------:R-:W-:Y:S02]  /*3e80*/  IMAD.X R14, RZ, RZ, R14, P3 ;  /* 0x000000ffff0e7224 */ /* 0x000fe400018e060e */
[----:B------:R-:W-:Y:S01]  /*3e90*/  IMAD.X R18, RZ, RZ, R18, P0 ;  /* 0x000000ffff127224 */ /* 0x000fe200000e0612 */
[----:B------:R-:W-:Y:S07]  /*3ea0*/  @P2 BRA `(.L_x_377) ;  /* 0xfffffffc008c2947 */ /* 0x000fee000383ffff */
.L_x_374:
[----:B------:R-:W-:Y:S05]  /*3eb0*/  BSYNC.RECONVERGENT B2 ;  /* 0x0000000000027941 */ /* 0x000fea0003800200 */
.L_x_373:
[----:B------:R-:W-:-:S13]  /*3ec0*/  ISETP.GE.U32.AND P0, PT, R15, 0x300, PT ;  /* 0x000003000f00780c */ /* 0x000fda0003f06070 */
[----:B------:R-:W-:Y:S05]  /*3ed0*/  @!P0 BRA `(.L_x_372) ;  /* 0x0000000400888947 */ /* 0x000fea0003800000 */
[----:B------:R-:W0:Y:S01]  /*3ee0*/  LDC.64 R4, c[0x0][0x380] ;  /* 0x0000e000ff047b82 */ /* 0x000e220000000a00 */
[----:B------:R-:W-:-:S07]  /*3ef0*/  VIADD R12, R12, 0x200 ;  /* 0x000002000c0c7836 */ /* 0x000fce0000000000 */
[----:B------:R-:W1:Y:S02]  /*3f00*/  LDC.64 R2, c[0x0][0x388] ;  /* 0x0000e200ff027b82 */ /* 0x000e640000000a00 */
.L_x_386:
        /* <DEDUP_REMOVED lines=29> */
.L_x_379:
[----:B------:R-:W-:Y:S05]  /*40e0*/  BSYNC.RECONVERGENT B2 ;  /* 0x0000000000027941 */ /* 0x000fea0003800200 */
.L_x_378:
        /* <DEDUP_REMOVED lines=20> */
.L_x_381:
[----:B------:R-:W-:Y:S05]  /*4230*/  BSYNC.RECONVERGENT B2 ;  /* 0x0000000000027941 */ /* 0x000fea0003800200 */
.L_x_380:
        /* <DEDUP_REMOVED lines=20> */
.L_x_383:
[----:B------:R-:W-:Y:S05]  /*4380*/  BSYNC.RECONVERGENT B2 ;  /* 0x0000000000027941 */ /* 0x000fea0003800200 */
.L_x_382:
        /* <DEDUP_REMOVED lines=18> */
.L_x_385:
[----:B------:R-:W-:Y:S05]  /*44b0*/  BSYNC.RECONVERGENT B2 ;  /* 0x0000000000027941 */ /* 0x000fea0003800200 */
.L_x_384:
[C---:B------:R-:W-:Y:S02]  /*44c0*/  VIADD R14, R12.reuse, 0x200 ;  /* 0x000002000c0e7836 */ /* 0x040fe40000000000 */
[----:B------:R-:W-:-:S03]  /*44d0*/  VIADD R12, R12, 0x400 ;  /* 0x000004000c0c7836 */ /* 0x000fc60000000000 */
[----:B------:R-:W-:-:S13]  /*44e0*/  ISETP.GE.AND P0, PT, R14, R11, PT ;  /* 0x0000000b0e00720c */ /* 0x000fda0003f06270 */
[----:B------:R-:W-:Y:S05]  /*44f0*/  @!P0 BRA `(.L_x_386) ;  /* 0xfffffff800848947 */ /* 0x000fea000383ffff */
.L_x_372:
[----:B------:R-:W-:Y:S05]  /*4500*/  BSYNC.RECONVERGENT B1 ;  /* 0x0000000000017941 */ /* 0x000fea0003800200 */
.L_x_371:
        /* <DEDUP_REMOVED lines=22> */
.L_x_388:
[----:B------:R-:W-:Y:S05]  /*4670*/  BSYNC.RECONVERGENT B1 ;  /* 0x0000000000017941 */ /* 0x000fea0003800200 */
.L_x_387:
        /* <DEDUP_REMOVED lines=21> */
.L_x_390:
[----:B------:R-:W-:Y:S05]  /*47d0*/  BSYNC.RECONVERGENT B1 ;  /* 0x0000000000017941 */ /* 0x000fea0003800200 */
.L_x_389:
        /* <DEDUP_REMOVED lines=21> */
.L_x_392:
[----:B------:R-:W-:Y:S05]  /*4930*/  BSYNC.RECONVERGENT B1 ;  /* 0x0000000000017941 */ /* 0x000fea0003800200 */
.L_x_391:
        /* <DEDUP_REMOVED lines=21> */
.L_x_394:
[----:B------:R-:W-:Y:S05]  /*4a90*/  BSYNC.RECONVERGENT B1 ;  /* 0x0000000000017941 */ /* 0x000fea0003800200 */
.L_x_393:
        /* <DEDUP_REMOVED lines=22> */
.L_x_396:
[----:B------:R-:W-:Y:S05]  /*4c00*/  BSYNC.RECONVERGENT B1 ;  /* 0x0000000000017941 */ /* 0x000fea0003800200 */
.L_x_395:
        /* <DEDUP_REMOVED lines=12> */
.L_x_398:
[----:B------:R-:W-:Y:S05]  /*4cd0*/  BSYNC.RECONVERGENT B1 ;  /* 0x0000000000017941 */ /* 0x000fea0003800200 */
.L_x_397:
        /* <DEDUP_REMOVED lines=31> */
.L_x_400:
[----:B------:R-:W-:Y:S05]  /*4ed0*/  BSYNC.RECONVERGENT B1 ;  /* 0x0000000000017941 */ /* 0x000fea0003800200 */
.L_x_399:
        /* <DEDUP_REMOVED lines=18> */
.L_x_402:
[----:B------:R-:W-:Y:S05]  /*5000*/  BSYNC.RECONVERGENT B1 ;  /* 0x0000000000017941 */ /* 0x000fea0003800200 */
.L_x_401:
        /* <DEDUP_REMOVED lines=18> */
.L_x_404:
[----:B------:R-:W-:Y:S05]  /*5130*/  BSYNC.RECONVERGENT B1 ;  /* 0x0000000000017941 */ /* 0x000fea0003800200 */
.L_x_403:
        /* <DEDUP_REMOVED lines=18> */
.L_x_406:
[----:B------:R-:W-:Y:S05]  /*5260*/  BSYNC.RECONVERGENT B1 ;  /* 0x0000000000017941 */ /* 0x000fea0003800200 */
.L_x_405:
        /* <DEDUP_REMOVED lines=18> */
.L_x_408:
[----:B------:R-:W-:Y:S05]  /*5390*/  BSYNC.RECONVERGENT B1 ;  /* 0x0000000000017941 */ /* 0x000fea0003800200 */
.L_x_407:
        /* <DEDUP_REMOVED lines=18> */
.L_x_410:
[----:B------:R-:W-:Y:S05]  /*54c0*/  BSYNC.RECONVERGENT B1 ;  /* 0x0000000000017941 */ /* 0x000fea0003800200 */
.L_x_409:
        /* <DEDUP_REMOVED lines=17> */
.L_x_318:
[----:B------:R-:W-:Y:S05]  /*55e0*/  BSYNC.RECONVERGENT B0 ;  /* 0x0000000000007941 */ /* 0x000fea0003800200 */
.L_x_285:
[----:B------:R-:W-:Y:S05]  /*55f0*/  @P1 EXIT ;  /* 0x000000000000194d */ /* 0x000fea0003800000 */
[----:B0-----:R-:W0:Y:S01]  /*5600*/  LDC.64 R6, c[0x0][0x390] ;  /* 0x0000e400ff067b82 */ /* 0x001e220000000a00 */
[----:B------:R-:W-:Y:S02]  /*5610*/  IMAD.MOV.U32 R5, RZ, RZ, R4 ;  /* 0x000000ffff057224 */ /* 0x000fe400078e0004 */
[----:B------:R-:W-:-:S05]  /*5620*/  IMAD.MOV.U32 R4, RZ, RZ, R3 ;  /* 0x000000ffff047224 */ /* 0x000fca00078e0003 */
[----:B0-----:R-:W-:Y:S04]  /*5630*/  STG.E.64 desc[UR8][R6.64+0x8], R4 ;  /* 0x0000080406007986 */ /* 0x001fe8000c101b08 */
[----:B------:R-:W-:Y:S01]  /*5640*/  STG.E desc[UR8][R6.64], R2 ;  /* 0x0000000206007986 */ /* 0x000fe2000c101908 */
[----:B------:R-:W-:Y:S05]  /*5650*/  EXIT ;  /* 0x000000000000794d */ /* 0x000fea0003800000 */
.L_x_411:
        /* <DEDUP_REMOVED lines=10> */
.L_x_842:


//--------------------- .text._ZN6thrust24THRUST_300001_SM_1000_NS8cuda_cub4core6detail13_kernel_agentINS1_8__reduce11ReduceAgentIPN4cuda3std3__45tupleIJflEEESC_SB_iNS1_9__extrema9arg_min_fIflNS9_4lessIfEEEEEEJSC_SC_iSH_EEEvDpT0_ --------------------------
	.section	.text._ZN6thrust24THRUST_300001_SM_1000_NS8cuda_cub4core6detail13_kernel_agentINS1_8__reduce11ReduceAgentIPN4cuda3std3__45tupleIJflEEESC_SB_iNS1_9__extrema9arg_min_fIflNS9_4lessIfEEEEEEJSC_SC_iSH_EEEvDpT0_,"ax",@progbits
	.align	128
        .global         _ZN6thrust24THRUST_300001_SM_1000_NS8cuda_cub4core6detail13_kernel_agentINS1_8__reduce11ReduceAgentIPN4cuda3std3__45tupleIJflEEESC_SB_iNS1_9__extrema9arg_min_fIflNS9_4lessIfEEEEEEJSC_SC_iSH_EEEvDpT0_
        .type           _ZN6thrust24THRUST_300001_SM_1000_NS8cuda_cub4core6detail13_kernel_agentINS1_8__reduce11ReduceAgentIPN4cuda3std3__45tupleIJflEEESC_SB_iNS1_9__extrema9arg_min_fIflNS9_4lessIfEEEEEEJSC_SC_iSH_EEEvDpT0_,@function
        .size           _ZN6thrust24THRUST_300001_SM_1000_NS8cuda_cub4core6detail13_kernel_agentINS1_8__reduce11ReduceAgentIPN4cuda3std3__45tupleIJflEEESC_SB_iNS1_9__extrema9arg_min_fIflNS9_4lessIfEEEEEEJSC_SC_iSH_EEEvDpT0_,(.L_x_843 - _ZN6thrust24THRUST_300001_SM_1000_NS8cuda_cub4core6detail13_kernel_agentINS1_8__reduce11ReduceAgentIPN4cuda3std3__45tupleIJflEEESC_SB_iNS1_9__extrema9arg_min_fIflNS9_4lessIfEEEEEEJSC_SC_iSH_EEEvDpT0_)
        .other          _ZN6thrust24THRUST_300001_SM_1000_NS8cuda_cub4core6detail13_kernel_agentINS1_8__reduce11ReduceAgentIPN4cuda3std3__45tupleIJflEEESC_SB_iNS1_9__extrema9arg_min_fIflNS9_4lessIfEEEEEEJSC_SC_iSH_EEEvDpT0_,@"STO_CUDA_ENTRY STV_DEFAULT"
_ZN6thrust24THRUST_300001_SM_1000_NS8cuda_cub4core6detail13_kernel_agentINS1_8__reduce11ReduceAgentIPN4cuda3std3__45tupleIJflEEESC_SB_iNS1_9__extrema9arg_min_fIflNS9_4lessIfEEEEEEJSC_SC_iSH_EEEvDpT0_:
.text._ZN6thrust24THRUST_300001_SM_1000_NS8cuda_cub4core6detail13_kernel_agentINS1_8__reduce11ReduceAgentIPN4cuda3std3__45tupleIJflEEESC_SB_iNS1_9__extrema9arg_min_fIflNS9_4lessIfEEEEEEJSC_SC_iSH_EEEvDpT0_:
        /* <DEDUP_REMOVED lines=21> */
.L_x_415:
[----:B0-----:R-:W-:Y:S05]  /*0150*/  BSYNC.RECONVERGENT B1 ;  /* 0x0000000000017941 */ /* 0x001fea0003800200 */
.L_x_414:
        /* <DEDUP_REMOVED lines=15> */
.L_x_422:
        /* <DEDUP_REMOVED lines=24> */
.L_x_421:
[----:B------:R-:W-:Y:S05]  /*03d0*/  BSYNC.RECONVERGENT B3 ;  /* 0x0000000000037941 */ /* 0x000fea0003800200 */
.L_x_420:
[----:B------:R-:W-:Y:S02]  /*03e0*/  IMAD.X R7, RZ, RZ, R7, P3 ;  /* 0x000000ffff077224 */ /* 0x000fe400018e0607 */
[----:B------:R-:W-:Y:S01]  /*03f0*/  VIADD R4, R4, 0x100 ;  /* 0x0000010004047836 */ /* 0x000fe20000000000 */
[----:B------:R-:W-:Y:S06]  /*0400*/  @P2 BRA `(.L_x_422) ;  /* 0xfffffffc00902947 */ /* 0x000fec000383ffff */
.L_x_419:
[----:B------:R-:W-:Y:S05]  /*0410*/  BSYNC.RECONVERGENT B2 ;  /* 0x0000000000027941 */ /* 0x000fea0003800200 */
.L_x_418:
[----:B------:R-:W0:Y:S01]  /*0420*/  LDC.64 R6, c[0x0][0x380] ;  /* 0x0000e000ff067b82 */ /* 0x000e220000000a00 */
[----:B------:R-:W-:-:S13]  /*0430*/  ISETP.GE.U32.AND P0, PT, R14, 0x300, PT ;  /* 0x000003000e00780c */ /* 0x000fda0003f06070 */
[----:B------:R-:W-:Y:S05]  /*0440*/  @!P0 BRA `(.L_x_417) ;  /* 0x0000000400508947 */ /* 0x000fea0003800000 */
.L_x_431:
        /* <DEDUP_REMOVED lines=23> */
.L_x_424:
[----:B------:R-:W-:Y:S05]  /*05c0*/  BSYNC.RECONVERGENT B2 ;  /* 0x0000000000027941 */ /* 0x000fea0003800200 */
.L_x_423:
        /* <DEDUP_REMOVED lines=18> */
.L_x_426:
[----:B------:R-:W-:Y:S05]  /*06f0*/  BSYNC.RECONVERGENT B2 ;  /* 0x0000000000027941 */ /* 0x000fea0003800200 */
.L_x_425:
        /* <DEDUP_REMOVED lines=18> */
.L_x_428:
[----:B------:R-:W-:Y:S05]  /*0820*/  BSYNC.RECONVERGENT B2 ;  /* 0x0000000000027941 */ /* 0x000fea0003800200 */
.L_x_427:
        /* <DEDUP_REMOVED lines=18> */
.L_x_430:
[----:B------:R-:W-:Y:S05]  /*0950*/  BSYNC.RECONVERGENT B2 ;  /* 0x0000000000027941 */ /* 0x000fea0003800200 */
.L_x_429:
[----:B------:R-:W-:-:S05]  /*0960*/  VIADD R4, R4, 0x400 ;  /* 0x0000040004047836 */ /* 0x000fca0000000000 */
[----:B------:R-:W-:-:S13]  /*0970*/  ISETP.GE.AND P0, PT, R4, UR5, PT ;  /* 0x0000000504007c0c */ /* 0x000fda000bf06270 */
[----:B------:R-:W-:Y:S05]  /*0980*/  @!P0 BRA `(.L_x_431) ;  /* 0xfffffff800b08947 */ /* 0x000fea000383ffff */
.L_x_417:
[----:B------:R-:W-:Y:S05]  /*0990*/  BSYNC.RECONVERGENT B1 ;  /* 0x0000000000017941 */ /* 0x000fea0003800200 */
.L_x_416:
        /* <DEDUP_REMOVED lines=25> */
.L_x_434:
[----:B------:R-:W-:Y:S05]  /*0b30*/  BSYNC.RECONVERGENT B1 ;  /* 0x0000000000017941 */ /* 0x000fea0003800200 */
.L_x_433:
        /* <DEDUP_REMOVED lines=21> */
.L_x_436:
[----:B------:R-:W-:Y:S05]  /*0c90*/  BSYNC.RECONVERGENT B1 ;  /* 0x0000000000017941 */ /* 0x000fea0003800200 */
.L_x_435:
        /* <DEDUP_REMOVED lines=21> */
.L_x_438:
[----:B------:R-:W-:Y:S05]  /*0df0*/  BSYNC.RECONVERGENT B1 ;  /* 0x0000000000017941 */ /* 0x000fea0003800200 */
.L_x_437:
        /* <DEDUP_REMOVED lines=21> */
.L_x_440:
[----:B------:R-:W-:Y:S05]  /*0f50*/  BSYNC.RECONVERGENT B1 ;  /* 0x0000000000017941 */ /* 0x000fea0003800200 */
.L_x_439:
        /* <DEDUP_REMOVED lines=22> */
.L_x_442:
[----:B------:R-:W-:Y:S05]  /*10c0*/  BSYNC.RECONVERGENT B1 ;  /* 0x0000000000017941 */ /* 0x000fea0003800200 */
.L_x_441:
        /* <DEDUP_REMOVED lines=12> */
.L_x_444:
[----:B------:R-:W-:Y:S05]  /*1190*/  BSYNC.RECONVERGENT B1 ;  /* 0x0000000000017941 */ /* 0x000fea0003800200 */
.L_x_443:
        /* <DEDUP_REMOVED lines=31> */
.L_x_447:
[----:B------:R-:W-:Y:S05]  /*1390*/  BSYNC.RECONVERGENT B1 ;  /* 0x0000000000017941 */ /* 0x000fea0003800200 */
.L_x_446:
        /* <DEDUP_REMOVED lines=18> */
.L_x_449:
[----:B------:R-:W-:Y:S05]  /*14c0*/  BSYNC.RECONVERGENT B1 ;  /* 0x0000000000017941 */ /* 0x000fea0003800200 */
.L_x_448:
        /* <DEDUP_REMOVED lines=18> */
.L_x_451:
[----:B------:R-:W-:Y:S05]  /*15f0*/  BSYNC.RECONVERGENT B1 ;  /* 0x0000000000017941 */ /* 0x000fea0003800200 */
.L_x_450:
        /* <DEDUP_REMOVED lines=18> */
.L_x_453:
[----:B------:R-:W-:Y:S05]  /*1720*/  BSYNC.RECONVERGENT B1 ;  /* 0x0000000000017941 */ /* 0x000fea0003800200 */
.L_x_452:
        /* <DEDUP_REMOVED lines=18> */
.L_x_455:
[----:B------:R-:W-:Y:S05]  /*1850*/  BSYNC.RECONVERGENT B1 ;  /* 0x0000000000017941 */ /* 0x000fea0003800200 */
.L_x_454:
        /* <DEDUP_REMOVED lines=18> */
.L_x_457:
[----:B------:R-:W-:Y:S05]  /*1980*/  BSYNC.RECONVERGENT B1 ;  /* 0x0000000000017941 */ /* 0x000fea0003800200 */
.L_x_456:
        /* <DEDUP_REMOVED lines=19> */
.L_x_432:
        /* <DEDUP_REMOVED lines=28> */
.L_x_459:
[----:B------:R-:W-:Y:S05]  /*1c80*/  BSYNC.RECONVERGENT B1 ;  /* 0x0000000000017941 */ /* 0x000fea0003800200 */
.L_x_458:
        /* <DEDUP_REMOVED lines=22> */
.L_x_461:
[----:B------:R-:W-:Y:S05]  /*1df0*/  BSYNC.RECONVERGENT B1 ;  /* 0x0000000000017941 */ /* 0x000fea0003800200 */
.L_x_460:
        /* <DEDUP_REMOVED lines=22> */
.L_x_463:
[----:B------:R-:W-:Y:S05]  /*1f60*/  BSYNC.RECONVERGENT B1 ;  /* 0x0000000000017941 */ /* 0x000fea0003800200 */
.L_x_462:
        /* <DEDUP_REMOVED lines=22> */
.L_x_465:
[----:B------:R-:W-:Y:S05]  /*20d0*/  BSYNC.RECONVERGENT B1 ;  /* 0x0000000000017941 */ /* 0x000fea0003800200 */
.L_x_464:
        /* <DEDUP_REMOVED lines=23> */
.L_x_467:
[----:B------:R-:W-:Y:S05]  /*2250*/  BSYNC.RECONVERGENT B1 ;  /* 0x0000000000017941 */ /* 0x000fea0003800200 */
.L_x_466:
        /* <DEDUP_REMOVED lines=12> */
.L_x_469:
[----:B------:R-:W-:Y:S05]  /*2320*/  BSYNC.RECONVERGENT B1 ;  /* 0x0000000000017941 */ /* 0x000fea0003800200 */
.L_x_468:
        /* <DEDUP_REMOVED lines=30> */
.L_x_471:
[----:B------:R-:W-:Y:S05]  /*2510*/  BSYNC.RECONVERGENT B1 ;  /* 0x0000000000017941 */ /* 0x000fea0003800200 */
.L_x_470:
        /* <DEDUP_REMOVED lines=27> */
.L_x_473:
[----:B------:R-:W-:Y:S05]  /*26d0*/  BSYNC.RECONVERGENT B1 ;  /* 0x0000000000017941 */ /* 0x000fea0003800200 */
.L_x_472:
        /* <DEDUP_REMOVED lines=27> */
.L_x_475:
[----:B------:R-:W-:Y:S05]  /*2890*/  BSYNC.RECONVERGENT B1 ;  /* 0x0000000000017941 */ /* 0x000fea0003800200 */
.L_x_474:
        /* <DEDUP_REMOVED lines=27> */
.L_x_477:
[----:B------:R-:W-:Y:S05]  /*2a50*/  BSYNC.RECONVERGENT B1 ;  /* 0x0000000000017941 */ /* 0x000fea0003800200 */
.L_x_476:
        /* <DEDUP_REMOVED lines=27> */
.L_x_479:
[----:B------:R-:W-:Y:S05]  /*2c10*/  BSYNC.RECONVERGENT B1 ;  /* 0x0000000000017941 */ /* 0x000fea0003800200 */
.L_x_478:
        /* <DEDUP_REMOVED lines=27> */
.L_x_481:
[----:B------:R-:W-:Y:S05]  /*2dd0*/  BSYNC.RECONVERGENT B1 ;  /* 0x0000000000017941 */ /* 0x000fea0003800200 */
.L_x_480:
        /* <DEDUP_REMOVED lines=28> */
.L_x_413:
        /* <DEDUP_REMOVED lines=22> */
[-C--:B------:R-:W-:Y:S02]  /*3100*/  @P2 ISETP.LT.U32.AND P1, PT, R14, R8.reuse, PT ;  /* 0x000000080e00220c */ /* 0x080fe40003f21070 */
[CC--:B------:R-:W-:Y:S02]  /*3110*/  @P2 ISETP.GE.AND.EX P0, PT, R15.reuse, R9.reuse, PT, P0 ;  /* 0x000000090f00220c */ /* 0x0c0fe40003f06300 */
[----:B------:R-:W-:Y:S02]  /*3120*/  @P2 ISETP.LT.AND.EX P1, PT, R15, R9, PT, P1 ;  /* 0x000000090f00220c */ /* 0x000fe40003f21310 */
[----:B------:R-:W-:Y:S02]  /*3130*/  @P2 FSEL R19, R18, R11, !P0 ;  /* 0x0000000b12132208 */ /* 0x000fe40004000000 */
[----:B------:R-:W-:-:S02]  /*3140*/  @P2 SEL R11, R14, R8, P1 ;  /* 0x000000080e0b2207 */ /* 0x000fc40000800000 */
[----:B------:R-:W-:-:S03]  /*3150*/  @P2 SEL R14, R15, R9, P1 ;  /* 0x000000090f0e2207 */ /* 0x000fc60000800000 */
[----:B------:R-:W-:Y:S02]  /*3160*/  @P2 IMAD.MOV.U32 R8, RZ, RZ, R11 ;  /* 0x000000ffff082224 */ /* 0x000fe400078e000b */
[----:B------:R-:W-:-:S07]  /*3170*/  @P2 IMAD.MOV.U32 R9, RZ, RZ, R14 ;  /* 0x000000ffff092224 */ /* 0x000fce00078e000e */
.L_x_483:
[----:B------:R-:W-:Y:S05]  /*3180*/  BSYNC.RECONVERGENT B1 ;  /* 0x0000000000017941 */ /* 0x000fea0003800200 */
.L_x_482:
        /* <DEDUP_REMOVED lines=17> */
.L_x_485:
[----:B------:R-:W-:Y:S05]  /*32a0*/  BSYNC.RECONVERGENT B1 ;  /* 0x0000000000017941 */ /* 0x000fea0003800200 */
.L_x_484:
        /* <DEDUP_REMOVED lines=17> */
.L_x_487:
[----:B------:R-:W-:Y:S05]  /*33c0*/  BSYNC.RECONVERGENT B1 ;  /* 0x0000000000017941 */ /* 0x000fea0003800200 */
.L_x_486:
        /* <DEDUP_REMOVED lines=17> */
.L_x_489:
[----:B------:R-:W-:Y:S05]  /*34e0*/  BSYNC.RECONVERGENT B1 ;  /* 0x0000000000017941 */ /* 0x000fea0003800200 */
.L_x_488:
[----:B------:R-:W-:Y:S01]  /*34f0*/  UISETP.GE.U32.AND UP0, UPT, UR4, 0xa00, UPT ;  /* 0x00000a000400788c */ /* 0x000fe2000bf06070 */
[----:B------:R-:W-:-:S08]  /*3500*/  IMAD.MOV.U32 R5, RZ, RZ, 0x500 ;  /* 0x00000500ff057424 */ /* 0x000fd000078e00ff */
[----:B------:R-:W-:Y:S05]  /*3510*/  BRA.U !UP0, `(.L_x_490) ;  /* 0x0000000508b47547 */ /* 0x000fea000b800000 */
[----:B------:R-:W0:Y:S01]  /*3520*/  LDC.64 R6, c[0x0][0x380] ;  /* 0x0000e000ff067b82 */ /* 0x000e220000000a00 */
[----:B------:R-:W-:Y:S01]  /*3530*/  IMAD.MOV.U32 R5, RZ, RZ, 0x500 ;  /* 0x00000500ff057424 */ /* 0x000fe200078e00ff */
[----:B------:R-:W1:Y:S06]  /*3540*/  LDCU UR4, c[0x0][0x390] ;  /* 0x00007200ff0477ac */ /* 0x000e6c0008000800 */
.L_x_501:
[----:B------:R-:W-:-:S04]  /*3550*/  IMAD.IADD R17, R0, 0x1, R5 ;  /* 0x0000000100117824 */ /* 0x000fc800078e0205 */
[----:B0-----:R-:W-:-:S05]  /*3560*/  IMAD.WIDE.U32 R16, R17, 0x10, R6 ;  /* 0x0000001011107825 */ /* 0x001fca00078e0006 */
        /* <DEDUP_REMOVED lines=27> */
.L_x_492:
[----:B-1----:R-:W-:Y:S05]  /*3720*/  BSYNC.RECONVERGENT B1 ;  /* 0x0000000000017941 */ /* 0x002fea0003800200 */
.L_x_491:
        /* <DEDUP_REMOVED lines=17> */
.L_x_494:
[----:B------:R-:W-:Y:S05]  /*3840*/  BSYNC.RECONVERGENT B1 ;  /* 0x0000000000017941 */ /* 0x000fea0003800200 */
.L_x_493:
        /* <DEDUP_REMOVED lines=17> */
.L_x_496:
[----:B------:R-:W-:Y:S05]  /*3960*/  BSYNC.RECONVERGENT B1 ;  /* 0x0000000000017941 */ /* 0x000fea0003800200 */
.L_x_495:
        /* <DEDUP_REMOVED lines=17> */
.L_x_498:
[----:B------:R-:W-:Y:S05]  /*3a80*/  BSYNC.RECONVERGENT B1 ;  /* 0x0000000000017941 */ /* 0x000fea0003800200 */
.L_x_497:
        /* <DEDUP_REMOVED lines=17> */
.L_x_500:
[----:B------:R-:W-:Y:S05]  /*3ba0*/  BSYNC.RECONVERGENT B1 ;  /* 0x0000000000017941 */ /* 0x000fea0003800200 */
.L_x_499:
[C---:B------:R-:W-:Y:S02]  /*3bb0*/  VIADD R8, R5.reuse, 0xa00 ;  /* 0x00000a0005087836 */ /* 0x040fe40000000000 */
[----:B------:R-:W-:-:S03]  /*3bc0*/  VIADD R5, R5, 0x500 ;  /* 0x0000050005057836 */ /* 0x000fc60000000000 */
[----:B------:R-:W-:-:S13]  /*3bd0*/  ISETP.GT.AND P0, PT, R8, UR4, PT ;  /* 0x0000000408007c0c */ /* 0x000fda000bf04270 */
[----:B------:R-:W-:Y:S05]  /*3be0*/  @!P0 BRA `(.L_x_501) ;  /* 0xfffffff800588947 */ /* 0x000fea000383ffff */
.L_x_490:
[----:B------:R-:W-:-:S13]  /*3bf0*/  ISETP.GE.AND P0, PT, R5, UR4, PT ;  /* 0x0000000405007c0c */ /* 0x000fda000bf06270 */
        /* <DEDUP_REMOVED lines=12> */
[----:B------:R-:W0:Y:S01]  /*3cc0*/  LDC.64 R6, c[0x0][0x380] ;  /* 0x0000e000ff067b82 */ /* 0x000e220000000a00 */
[----:B------:R-:W-:Y:S01]  /*3cd0*/  LEA.HI R8, R16, 0x1, RZ, 0x18 ;  /* 0x0000000110087811 */ /* 0x000fe200078fc0ff */
[----:B------:R-:W-:Y:S02]  /*3ce0*/  IMAD.IADD R13, R0, 0x1, R5 ;  /* 0x00000001000d7824 */ /* 0x000fe400078e0205 */
[----:B------:R-:W-:Y:S01]  /*3cf0*/  IMAD.MOV.U32 R10, RZ, RZ, R0 ;  /* 0x000000ffff0a7224 */ /* 0x000fe200078e0000 */
[----:B------:R-:W-:-:S05]  /*3d00*/  LOP3.LUT R8, R8, 0x3, RZ, 0xc0, !PT ;  /* 0x0000000308087812 */ /* 0x000fca00078ec0ff */
[----:B------:R-:W-:-:S07]  /*3d10*/  IMAD.MOV R12, RZ, RZ, -R8 ;  /* 0x000000ffff0c7224 */ /* 0x000fce00078e0a08 */
.L_x_508:
[----:B0-----:R-:W-:-:S05]  /*3d20*/  IMAD.WIDE.U32 R8, R13, 0x10, R6 ;  /* 0x000000100d087825 */ /* 0x001fca00078e0006 */
[----:B------:R-:W2:Y:S01]  /*3d30*/  LDG.E.CONSTANT R19, desc[UR6][R8.64] ;  /* 0x0000000608137981 */ /* 0x000ea2000c1e9900 */
[----:B------:R-:W-:Y:S01]  /*3d40*/  VIADD R12, R12, 0x1 ;  /* 0x000000010c0c7836 */ /* 0x000fe20000000000 */
[----:B------:R-:W-:Y:S04]  /*3d50*/  BSSY.RECONVERGENT B3, `(.L_x_506) ;  /* 0x0000013000037945 */ /* 0x000fe80003800200 */
        /* <DEDUP_REMOVED lines=18> */
.L_x_507:
[----:B------:R-:W-:Y:S05]  /*3e80*/  BSYNC.RECONVERGENT B3 ;  /* 0x0000000000037941 */ /* 0x000fea0003800200 */
.L_x_506:
[----:B------:R-:W-:Y:S02]  /*3e90*/  VIADD R10, R10, 0x100 ;  /* 0x000001000a0a7836 */ /* 0x000fe40000000000 */
[----:B------:R-:W-:Y:S01]  /*3ea0*/  VIADD R13, R13, 0x100 ;  /* 0x000001000d0d7836 */ /* 0x000fe20000000000 */
[----:B------:R-:W-:Y:S06]  /*3eb0*/  @P2 BRA `(.L_x_508) ;  /* 0xfffffffc00982947 */ /* 0x000fec000383ffff */
.L_x_505:
[----:B------:R-:W-:Y:S05]  /*3ec0*/  BSYNC.RECONVERGENT B2 ;  /* 0x0000000000027941 */ /* 0x000fea0003800200 */
.L_x_504:
[----:B------:R-:W-:-:S13]  /*3ed0*/  ISETP.GE.U32.AND P0, PT, R16, 0x300, PT ;  /* 0x000003001000780c */ /* 0x000fda0003f06070 */
[----:B------:R-:W-:Y:S05]  /*3ee0*/  @!P0 BRA `(.L_x_503) ;  /* 0x0000000400808947 */ /* 0x000fea0003800000 */
[----:B------:R-:W0:Y:S01]  /*3ef0*/  LDCU.64 UR8, c[0x0][0x380] ;  /* 0x00007000ff0877ac */ /* 0x000e220008000a00 */
[----:B------:R-:W1:Y:S01]  /*3f00*/  LDC.64 R6, c[0x0][0x380] ;  /* 0x0000e000ff067b82 */ /* 0x000e620000000a00 */
[C---:B------:R-:W-:Y:S01]  /*3f10*/  IADD3 R9, P0, PT, R10.reuse, R5, RZ ;  /* 0x000000050a097210 */ /* 0x040fe20007f1e0ff */
[----:B------:R-:W-:-:S04]  /*3f20*/  IMAD.IADD R13, R10, 0x1, R5 ;  /* 0x000000010a0d7824 */ /* 0x000fc800078e0205 */
[----:B------:R-:W-:Y:S01]  /*3f30*/  IMAD.X R12, RZ, RZ, RZ, P0 ;  /* 0x000000ffff0c7224 */ /* 0x000fe200000e06ff */
[----:B0-----:R-:W-:-:S04]  /*3f40*/  LEA R8, P1, R9, UR8, 0x4 ;  /* 0x0000000809087c11 */ /* 0x001fc8000f8220ff */
[----:B------:R-:W-:Y:S02]  /*3f50*/  IADD3 R8, P0, PT, R8, 0x3008, RZ ;  /* 0x0000300808087810 */ /* 0x000fe40007f1e0ff */
[----:B------:R-:W-:-:S05]  /*3f60*/  LEA.HI.X R9, R9, UR9, R12, 0x4, P1 ;  /* 0x0000000909097c11 */ /* 0x000fca00088f240c */
[----:B------:R-:W-:-:S07]  /*3f70*/  IMAD.X R9, RZ, RZ, R9, P0 ;  /* 0x000000ffff097224 */ /* 0x000fce00000e0609 */
.L_x_517:
[----:B-1----:R-:W-:Y:S01]  /*3f80*/  IMAD.WIDE.U32 R14, R13, 0x10, R6 ;  /* 0x000000100d0e7825 */ /* 0x002fe200078e0006 */
[----:B------:R0:W5:Y:S04]  /*3f90*/  LDG.E.CONSTANT R25, desc[UR6][R8.64+-0x2008] ;  /* 0xffdff80608197981 */ /* 0x000168000c1e9900 */
[----:B------:R-:W2:Y:S04]  /*3fa0*/  LDG.E.CONSTANT R21, desc[UR6][R14.64] ;  /* 0x000000060e157981 */ /* 0x000ea8000c1e9900 */
        /* <DEDUP_REMOVED lines=20> */
.L_x_510:
[----:B------:R-:W-:Y:S05]  /*40f0*/  BSYNC.RECONVERGENT B2 ;  /* 0x0000000000027941 */ /* 0x000fea0003800200 */
.L_x_509:
        /* <DEDUP_REMOVED lines=18> */
.L_x_512:
[----:B------:R-:W-:Y:S05]  /*4220*/  BSYNC.RECONVERGENT B2 ;  /* 0x0000000000027941 */ /* 0x000fea0003800200 */
.L_x_511:
        /* <DEDUP_REMOVED lines=18> */
.L_x_514:
[----:B------:R-:W-:Y:S05]  /*4350*/  BSYNC.RECONVERGENT B2 ;  /* 0x0000000000027941 */ /* 0x000fea0003800200 */
.L_x_513:
        /* <DEDUP_REMOVED lines=18> */
.L_x_516:
[----:B------:R-:W-:Y:S05]  /*4480*/  BSYNC.RECONVERGENT B2 ;  /* 0x0000000000027941 */ /* 0x000fea0003800200 */
.L_x_515:
[----:B------:R-:W-:Y:S01]  /*4490*/  VIADD R10, R10, 0x400 ;  /* 0x000004000a0a7836 */ /* 0x000fe20000000000 */
[----:B------:R-:W-:Y:S01]  /*44a0*/  IADD3 R8, P1, PT, R8, 0x4000, RZ ;  /* 0x0000400008087810 */ /* 0x000fe20007f3e0ff */
[----:B------:R-:W-:-:S03]  /*44b0*/  VIADD R13, R13, 0x400 ;  /* 0x000004000d0d7836 */ /* 0x000fc60000000000 */
[----:B------:R-:W-:Y:S01]  /*44c0*/  ISETP.GE.AND P0, PT, R10, R11, PT ;  /* 0x0000000b0a00720c */ /* 0x000fe20003f06270 */
[----:B------:R-:W-:-:S12]  /*44d0*/  IMAD.X R9, RZ, RZ, R9, P1 ;  /* 0x000000ffff097224 */ /* 0x000fd800008e0609 */
[----:B------:R-:W-:Y:S05]  /*44e0*/  @!P0 BRA `(.L_x_517) ;  /* 0xfffffff800a48947 */ /* 0x000fea000383ffff */
.L_x_503:
[----:B------:R-:W-:Y:S05]  /*44f0*/  BSYNC.RECONVERGENT B1 ;  /* 0x0000000000017941 */ /* 0x000fea0003800200 */
.L_x_502:
        /* <DEDUP_REMOVED lines=22> */
.L_x_519:
[----:B------:R-:W-:Y:S05]  /*4660*/  BSYNC.RECONVERGENT B1 ;  /* 0x0000000000017941 */ /* 0x000fea0003800200 */
.L_x_518:
        /* <DEDUP_REMOVED lines=21> */
.L_x_521:
[----:B------:R-:W-:Y:S05]  /*47c0*/  BSYNC.RECONVERGENT B1 ;  /* 0x0000000000017941 */ /* 0x000fea0003800200 */
.L_x_520:
        /* <DEDUP_REMOVED lines=21> */
.L_x_523:
[----:B------:R-:W-:Y:S05]  /*4920*/  BSYNC.RECONVERGENT B1 ;  /* 0x0000000000017941 */ /* 0x000fea0003800200 */
.L_x_522:
        /* <DEDUP_REMOVED lines=21> */
.L_x_525:
[----:B------:R-:W-:Y:S05]  /*4a80*/  BSYNC.RECONVERGENT B1 ;  /* 0x0000000000017941 */ /* 0x000fea0003800200 */
.L_x_524:
        /* <DEDUP_REMOVED lines=22> */
.L_x_527:
[----:B------:R-:W-:Y:S05]  /*4bf0*/  BSYNC.RECONVERGENT B1 ;  /* 0x0000000000017941 */ /* 0x000fea0003800200 */
.L_x_526:
        /* <DEDUP_REMOVED lines=12> */
.L_x_529:
[----:B------:R-:W-:Y:S05]  /*4cc0*/  BSYNC.RECONVERGENT B1 ;  /* 0x0000000000017941 */ /* 0x000fea0003800200 */
.L_x_528:
        /* <DEDUP_REMOVED lines=31> */
.L_x_531:
[----:B------:R-:W-:Y:S05]  /*4ec0*/  BSYNC.RECONVERGENT B1 ;  /* 0x0000000000017941 */ /* 0x000fea0003800200 */
.L_x_530:
        /* <DEDUP_REMOVED lines=18> */
.L_x_533:
[----:B------:R-:W-:Y:S05]  /*4ff0*/  BSYNC.RECONVERGENT B1 ;  /* 0x0000000000017941 */ /* 0x000fea0003800200 */
.L_x_532:
        /* <DEDUP_REMOVED lines=18> */
.L_x_535:
[----:B------:R-:W-:Y:S05]  /*5120*/  BSYNC.RECONVERGENT B1 ;  /* 0x0000000000017941 */ /* 0x000fea0003800200 */
.L_x_534:
        /* <DEDUP_REMOVED lines=18> */
.L_x_537:
[----:B------:R-:W-:Y:S05]  /*5250*/  BSYNC.RECONVERGENT B1 ;  /* 0x0000000000017941 */ /* 0x000fea0003800200 */
.L_x_536:
        /* <DEDUP_REMOVED lines=18> */
.L_x_539:
[----:B------:R-:W-:Y:S05]  /*5380*/  BSYNC.RECONVERGENT B1 ;  /* 0x0000000000017941 */ /* 0x000fea0003800200 */
.L_x_538:
        /* <DEDUP_REMOVED lines=18> */
.L_x_541:
[----:B------:R-:W-:Y:S05]  /*54b0*/  BSYNC.RECONVERGENT B1 ;  /* 0x0000000000017941 */ /* 0x000fea0003800200 */
.L_x_540:
        /* <DEDUP_REMOVED lines=17> */
.L_x_445:
[----:B------:R-:W-:Y:S05]  /*55d0*/  BSYNC.RECONVERGENT B0 ;  /* 0x0000000000007941 */ /* 0x000fea0003800200 */
.L_x_412:
[----:B------:R-:W-:Y:S05]  /*55e0*/  @P1 EXIT ;  /* 0x000000000000194d */ /* 0x000fea0003800000 */
[----:B0-----:R-:W0:Y:S01]  /*55f0*/  LDC.64 R6, c[0x0][0x388] ;  /* 0x0000e200ff067b82 */ /* 0x001e220000000a00 */
[----:B------:R-:W-:Y:S02]  /*5600*/  IMAD.MOV.U32 R5, RZ, RZ, R4 ;  /* 0x000000ffff057224 */ /* 0x000fe400078e0004 */
[----:B------:R-:W-:-:S05]  /*5610*/  IMAD.MOV.U32 R4, RZ, RZ, R3 ;  /* 0x000000ffff047224 */ /* 0x000fca00078e0003 */
[----:B0-----:R-:W-:Y:S04]  /*5620*/  STG.E.64 desc[UR6][R6.64+0x8], R4 ;  /* 0x0000080406007986 */ /* 0x001fe8000c101b06 */
[----:B------:R-:W-:Y:S01]  /*5630*/  STG.E desc[UR6][R6.64], R2 ;  /* 0x0000000206007986 */ /* 0x000fe2000c101906 */
[----:B------:R-:W-:Y:S05]  /*5640*/  EXIT ;  /* 0x000000000000794d */ /* 0x000fea0003800000 */
.L_x_542:
        /* <DEDUP_REMOVED lines=11> */
.L_x_843:


//--------------------- .text._ZN6thrust24THRUST_300001_SM_1000_NS8cuda_cub4core6detail13_kernel_agentINS1_8__reduce10DrainAgentIiEEJN3cub18CUB_300001_SM_10009GridQueueIjEEiEEEvDpT0_ --------------------------
	.section	.text._ZN6thrust24THRUST_300001_SM_1000_NS8cuda_cub4core6detail13_kernel_agentINS1_8__reduce10DrainAgentIiEEJN3cub18CUB_300001_SM_10009GridQueueIjEEiEEEvDpT0_,"ax",@progbits
	.align	128
        .global         _ZN6thrust24THRUST_300001_SM_1000_NS8cuda_cub4core6detail13_kernel_agentINS1_8__reduce10DrainAgentIiEEJN3cub18CUB_300001_SM_10009GridQueueIjEEiEEEvDpT0_
        .type           _ZN6thrust24THRUST_300001_SM_1000_NS8cuda_cub4core6detail13_kernel_agentINS1_8__reduce10DrainAgentIiEEJN3cub18CUB_300001_SM_10009GridQueueIjEEiEEEvDpT0_,@function
        .size           _ZN6thrust24THRUST_300001_SM_1000_NS8cuda_cub4core6detail13_kernel_agentINS1_8__reduce10DrainAgentIiEEJN3cub18CUB_300001_SM_10009GridQueueIjEEiEEEvDpT0_,(.L_x_844 - _ZN6thrust24THRUST_300001_SM_1000_NS8cuda_cub4core6detail13_kernel_agentINS1_8__reduce10DrainAgentIiEEJN3cub18CUB_300001_SM_10009GridQueueIjEEiEEEvDpT0_)
        .other          _ZN6thrust24THRUST_300001_SM_1000_NS8cuda_cub4core6detail13_kernel_agentINS1_8__reduce10DrainAgentIiEEJN3cub18CUB_300001_SM_10009GridQueueIjEEiEEEvDpT0_,@"STO_CUDA_ENTRY STV_DEFAULT"
_ZN6thrust24THRUST_300001_SM_1000_NS8cuda_cub4core6detail13_kernel_agentINS1_8__reduce10DrainAgentIiEEJN3cub18CUB_300001_SM_10009GridQueueIjEEiEEEvDpT0_:
.text._ZN6thrust24THRUST_300001_SM_1000_NS8cuda_cub4core6detail13_kernel_agentINS1_8__reduce10DrainAgentIiEEJN3cub18CUB_300001_SM_10009GridQueueIjEEiEEEvDpT0_:
[----:B------:R-:W-:Y:S08]  /*0000*/  LDC R1, c[0x0][0x37c] ;  /* 0x0000df00ff017b82 */ /* 0x000ff00000000800 */
[----:B------:R-:W0:Y:S01]  /*0010*/  LDC.64 R2, c[0x0][0x380] ;  /* 0x0000e000ff027b82 */ /* 0x000e220000000a00 */
[----:B------:R-:W0:Y:S07]  /*0020*/  LDCU.64 UR4, c[0x0][0x358] ;  /* 0x00006b00ff0477ac */ /* 0x000e2e0008000a00 */
[----:B------:R-:W1:Y:S01]  /*0030*/  LDC R5, c[0x0][0x388] ;  /* 0x0000e200ff057b82 */ /* 0x000e620000000800 */
[----:B0-----:R-:W-:Y:S04]  /*0040*/  STG.E desc[UR4][R2.64+0x4], RZ ;  /* 0x000004ff02007986 */ /* 0x001fe8000c101904 */
[----:B-1----:R-:W-:Y:S01]  /*0050*/  STG.E desc[UR4][R2.64], R5 ;  /* 0x0000000502007986 */ /* 0x002fe2000c101904 */
[----:B------:R-:W-:Y:S05]  /*0060*/  EXIT ;  /* 0x000000000000794d */ /* 0x000fea0003800000 */
.L_x_543:
        /* <DEDUP_REMOVED lines=9> */
.L_x_844:


//--------------------- .text._ZN6thrust24THRUST_300001_SM_1000_NS8cuda_cub4core6detail13_kernel_agentINS1_8__reduce11ReduceAgentINS0_12zip_iteratorIN4cuda3std3__45tupleIJPfNS0_17counting_iteratorIlNS0_11use_defaultESE_SE_EEEEEEEPNSB_IJflEEESI_iNS1_9__extrema9arg_min_fIflNSA_4lessIfEEEEEEJSH_SJ_iN3cub18CUB_300001_SM_100013GridEvenShareIiEENSR_9GridQueueIjEESO_EEEvDpT0_ --------------------------
	.section	.text._ZN6thrust24THRUST_300001_SM_1000_NS8cuda_cub4core6detail13_kernel_agentINS1_8__reduce11ReduceAgentINS0_12zip_iteratorIN4cuda3std3__45tupleIJPfNS0_17counting_iteratorIlNS0_11use_defaultESE_SE_EEEEEEEPNSB_IJflEEESI_iNS1_9__extrema9arg_min_fIflNSA_4lessIfEEEEEEJSH_SJ_iN3cub18CUB_300001_SM_100013GridEvenShareIiEENSR_9GridQueueIjEESO_EEEvDpT0_,"ax",@progbits
	.align	128
        .global         _ZN6thrust24THRUST_300001_SM_1000_NS8cuda_cub4core6detail13_kernel_agentINS1_8__reduce11ReduceAgentINS0_12zip_iteratorIN4cuda3std3__45tupleIJPfNS0_17counting_iteratorIlNS0_11use_defaultESE_SE_EEEEEEEPNSB_IJflEEESI_iNS1_9__extrema9arg_min_fIflNSA_4lessIfEEEEEEJSH_SJ_iN3cub18CUB_300001_SM_100013GridEvenShareIiEENSR_9GridQueueIjEESO_EEEvDpT0_
        .type           _ZN6thrust24THRUST_300001_SM_1000_NS8cuda_cub4core6detail13_kernel_agentINS1_8__reduce11ReduceAgentINS0_12zip_iteratorIN4cuda3std3__45tupleIJPfNS0_17counting_iteratorIlNS0_11use_defaultESE_SE_EEEEEEEPNSB_IJflEEESI_iNS1_9__extrema9arg_min_fIflNSA_4lessIfEEEEEEJSH_SJ_iN3cub18CUB_300001_SM_100013GridEvenShareIiEENSR_9GridQueueIjEESO_EEEvDpT0_,@function
        .size           _ZN6thrust24THRUST_300001_SM_1000_NS8cuda_cub4core6detail13_kernel_agentINS1_8__reduce11ReduceAgentINS0_12zip_iteratorIN4cuda3std3__45tupleIJPfNS0_17counting_iteratorIlNS0_11use_defaultESE_SE_EEEEEEEPNSB_IJflEEESI_iNS1_9__extrema9arg_min_fIflNSA_4lessIfEEEEEEJSH_SJ_iN3cub18CUB_300001_SM_100013GridEvenShareIiEENSR_9GridQueueIjEESO_EEEvDpT0_,(.L_x_845 - _ZN6thrust24THRUST_300001_SM_1000_NS8cuda_cub4core6detail13_kernel_agentINS1_8__reduce11ReduceAgentINS0_12zip_iteratorIN4cuda3std3__45tupleIJPfNS0_17counting_iteratorIlNS0_11use_defaultESE_SE_EEEEEEEPNSB_IJflEEESI_iNS1_9__extrema9arg_min_fIflNSA_4lessIfEEEEEEJSH_SJ_iN3cub18CUB_300001_SM_100013GridEvenShareIiEENSR_9GridQueueIjEESO_EEEvDpT0_)
        .other          _ZN6thrust24THRUST_300001_SM_1000_NS8cuda_cub4core6detail13_kernel_agentINS1_8__reduce11ReduceAgentINS0_12zip_iteratorIN4cuda3std3__45tupleIJPfNS0_17counting_iteratorIlNS0_11use_defaultESE_SE_EEEEEEEPNSB_IJflEEESI_iNS1_9__extrema9arg_min_fIflNSA_4lessIfEEEEEEJSH_SJ_iN3cub18CUB_300001_SM_100013GridEvenShareIiEENSR_9GridQueueIjEESO_EEEvDpT0_,@"STO_CUDA_ENTRY STV_DEFAULT"
_ZN6thrust24THRUST_300001_SM_1000_NS8cuda_cub4core6detail13_kernel_agentINS1_8__reduce11ReduceAgentINS0_12zip_iteratorIN4cuda3std3__45tupleIJPfNS0_17counting_iteratorIlNS0_11use_defaultESE_SE_EEEEEEEPNSB_IJflEEESI_iNS1_9__extrema9arg_min_fIflNSA_4lessIfEEEEEEJSH_SJ_iN3cub18CUB_300001_SM_100013GridEvenShareIiEENSR_9GridQueueIjEESO_EEEvDpT0_:
.text._ZN6thrust24THRUST_300001_SM_1000_NS8cuda_cub4core6detail13_kernel_agentINS1_8__reduce11ReduceAgentINS0_12zip_iteratorIN4cuda3std3__45tupleIJPfNS0_17counting_iteratorIlNS0_11use_defaultESE_SE_EEEEEEEPNSB_IJflEEESI_iNS1_9__extrema9arg_min_fIflNSA_4lessIfEEEEEEJSH_SJ_iN3cub18CUB_300001_SM_100013GridEvenShareIiEENSR_9GridQueueIjEESO_EEEvDpT0_:
[----:B------:R-:W-:Y:S01]  /*0000*/  LDC R1, c[0x0][0x37c] ;  /* 0x0000df00ff017b82 */ /* 0x000fe20000000800 */
[----:B------:R-:W0:Y:S01]  /*0010*/  S2R R0, SR_CTAID.X ;  /* 0x0000000000007919 */ /* 0x000e220000002500 */
[----:B------:R-:W1:Y:S01]  /*0020*/  LDCU UR4, c[0x0][0x398] ;  /* 0x00007300ff0477ac */ /* 0x000e620008000800 */
[----:B------:R-:W-:Y:S01]  /*0030*/  BSSY.RECONVERGENT B0, `(.L_x_544) ;  /* 0x0000586000007945 */ /* 0x000fe20003800200 */
[----:B------:R-:W2:Y:S01]  /*0040*/  LDCU UR6, c[0x0][0x370] ;  /* 0x00006e00ff0677ac */ /* 0x000ea20008000800 */
[----:B------:R-:W3:Y:S01]  /*0050*/  LDCU.64 UR10, c[0x0][0x358] ;  /* 0x00006b00ff0a77ac */ /* 0x000ee20008000a00 */
[----:B-1----:R-:W-:Y:S01]  /*0060*/  IMAD.U32 R10, RZ, RZ, UR4 ;  /* 0x00000004ff0a7e24 */ /* 0x002fe2000f8e00ff */
[----:B--2---:R-:W-:Y:S01]  /*0070*/  UIMAD UR6, UR6, 0x500, URZ ;  /* 0x00000500060678a4 */ /* 0x004fe2000f8e02ff */
[----:B0-----:R-:W-:-:S04]  /*0080*/  IMAD R11, R0, 0x500, RZ ;  /* 0x00000500000b7824 */ /* 0x001fc800078e02ff */
[----:B------:R-:W-:-:S05]  /*0090*/  VIADD R3, R11, 0x500 ;  /* 0x000005000b037836 */ /* 0x000fca0000000000 */
[----:B------:R-:W-:-:S13]  /*00a0*/  ISETP.GT.AND P0, PT, R3, R10, PT ;  /* 0x0000000a0300720c */ /* 0x000fda0003f04270 */
[----:B---3--:R-:W-:Y:S05]  /*00b0*/  @!P0 BRA `(.L_x_545) ;  /* 0x0000003000088947 */ /* 0x008fea0003800000 */
[----:B------:R-:W0:Y:S01]  /*00c0*/  S2R R2, SR_TID.X ;  /* 0x0000000000027919 */ /* 0x000e220000002100 */
[----:B------:R-:W-:Y:S01]  /*00d0*/  IMAD.IADD R3, R10, 0x1, -R11 ;  /* 0x000000010a037824 */ /* 0x000fe200078e0a0b */
[----:B------:R-:W1:Y:S01]  /*00e0*/  LDCU.64 UR6, c[0x0][0x388] ;  /* 0x00007100ff0677ac */ /* 0x000e620008000a00 */
[----:B------:R-:W-:Y:S01]  /*00f0*/  BSSY.RECONVERGENT B1, `(.L_x_546) ;  /* 0x000000f000017945 */ /* 0x000fe20003800200 */
[----:B------:R-:W-:Y:S01]  /*0100*/  CS2R R6, SRZ ;  /* 0x0000000000067805 */ /* 0x000fe2000001ff00 */
[----:B------:R-:W-:Y:S01]  /*0110*/  IMAD.MOV.U32 R9, RZ, RZ, RZ ;  /* 0x000000ffff097224 */ /* 0x000fe200078e00ff */
[----:B------:R-:W2:Y:S01]  /*0120*/  LDCU.64 UR8, c[0x0][0x388] ;  /* 0x00007100ff0877ac */ /* 0x000ea20008000a00 */
[----:B0-----:R-:W-:Y:S01]  /*0130*/  ISETP.GE.AND P0, PT, R2, R3, PT ;  /* 0x000000030200720c */ /* 0x001fe20003f06270 */
[----:B------:R-:W-:-:S12]  /*0140*/  IMAD.MOV.U32 R8, RZ, RZ, R2 ;  /* 0x000000ffff087224 */ /* 0x000fd800078e0002 */
[----:B-12---:R-:W-:Y:S05]  /*0150*/  @P0 BRA `(.L_x_547) ;  /* 0x0000000000200947 */ /* 0x006fea0003800000 */
[----:B------:R-:W0:Y:S01]  /*0160*/  LDC.64 R4, c[0x0][0x380] ;  /* 0x0000e000ff047b82 */ /* 0x000e220000000a00 */
[----:B------:R-:W-:Y:S01]  /*0170*/  IMAD.IADD R9, R11, 0x1, R2 ;  /* 0x000000010b097824 */ /* 0x000fe200078e0202 */
[----:B------:R-:W1:Y:S03]  /*0180*/  LDCU.64 UR4, c[0x0][0x388] ;  /* 0x00007100ff0477ac */ /* 0x000e660008000a00 */
[----:B0-----:R-:W-:-:S05]  /*0190*/  IMAD.WIDE R4, R9, 0x4, R4 ;  /* 0x0000000409047825 */ /* 0x001fca00078e0204 */
[----:B------:R0:W5:Y:S01]  /*01a0*/  LDG.E R7, desc[UR10][R4.64] ;  /* 0x0000000a04077981 */ /* 0x000162000c1e1900 */
[----:B-1----:R-:W-:Y:S01]  /*01b0*/  IADD3 R6, P0, PT, R9, UR4, RZ ;  /* 0x0000000409067c10 */ /* 0x002fe2000ff1e0ff */
[----:B------:R-:W-:-:S03]  /*01c0*/  VIADD R8, R2, 0x100 ;  /* 0x0000010002087836 */ /* 0x000fc60000000000 */
[----:B------:R-:W-:-:S09]  /*01d0*/  LEA.HI.X.SX32 R9, R9, UR5, 0x1, P0 ;  /* 0x0000000509097c11 */ /* 0x000fd200080f0eff */
.L_x_547:
[----:B------:R-:W-:Y:S05]  /*01e0*/  BSYNC.RECONVERGENT B1 ;  /* 0x0000000000017941 */ /* 0x000fea0003800200 */
.L_x_546:
        /* <DEDUP_REMOVED lines=9> */
[----:B------:R-:W0:Y:S01]  /*0280*/  LDC.64 R4, c[0x0][0x380] ;  /* 0x0000e000ff047b82 */ /* 0x000e220000000a00 */
[----:B------:R-:W-:Y:S01]  /*0290*/  LEA.HI R10, R16, 0x1, RZ, 0x18 ;  /* 0x00000001100a7811 */ /* 0x000fe200078fc0ff */
[----:B------:R-:W-:-:S03]  /*02a0*/  IMAD.IADD R15, R11, 0x1, R8 ;  /* 0x000000010b0f7824 */ /* 0x000fc600078e0208 */
[----:B------:R-:W-:-:S05]  /*02b0*/  LOP3.LUT R10, R10, 0x3, RZ, 0xc0, !PT ;  /* 0x000000030a0a7812 */ /* 0x000fca00078ec0ff */
[----:B------:R-:W-:-:S07]  /*02c0*/  IMAD.MOV R10, RZ, RZ, -R10 ;  /* 0x000000ffff0a7224 */ /* 0x000fce00078e0a0a */
.L_x_554:
[----:B0-----:R-:W-:-:S05]  /*02d0*/  IMAD.WIDE R12, R15, 0x4, R4 ;  /* 0x000000040f0c7825 */ /* 0x001fca00078e0204 */
[----:B------:R-:W2:Y:S01]  /*02e0*/  LDG.E R20, desc[UR10][R12.64] ;  /* 0x0000000a0c147981 */ /* 0x000ea2000c1e1900 */
[----:B------:R-:W-:Y:S01]  /*02f0*/  VIADD R10, R10, 0x1 ;  /* 0x000000010a0a7836 */ /* 0x000fe20000000000 */
[C---:B------:R-:W-:Y:S01]  /*0300*/  IADD3 R18, P1, PT, R15.reuse, UR6, RZ ;  /* 0x000000060f127c10 */ /* 0x040fe2000ff3e0ff */
[----:B------:R-:W-:Y:S03]  /*0310*/  BSSY.RECONVERGENT B3, `(.L_x_552) ;  /* 0x0000013000037945 */ /* 0x000fe60003800200 */
[----:B------:R-:W-:Y:S02]  /*0320*/  ISETP.NE.AND P2, PT, R10, RZ, PT ;  /* 0x000000ff0a00720c */ /* 0x000fe40003f45270 */
[----:B------:R-:W-:Y:S02]  /*0330*/  LEA.HI.X.SX32 R17, R15, UR7, 0x1, P1 ;  /* 0x000000070f117c11 */ /* 0x000fe400088f0eff */
        /* <DEDUP_REMOVED lines=10> */
[C---:B------:R-:W-:Y:S02]  /*03e0*/  @P3 ISETP.LT.U32.AND P1, PT, R13.reuse, R18, PT ;  /* 0x000000120d00320c */ /* 0x040fe40003f21070 */
[CC--:B------:R-:W-:Y:S02]  /*03f0*/  @P3 ISETP.GE.AND.EX P0, PT, R14.reuse, R17.reuse, PT, P0 ;  /* 0x000000110e00320c */ /* 0x0c0fe40003f06300 */
[----:B------:R-:W-:Y:S02]  /*0400*/  @P3 ISETP.LT.AND.EX P1, PT, R14, R17, PT, P1 ;  /* 0x000000110e00320c */ /* 0x000fe40003f21310 */
[----:B------:R-:W-:Y:S02]  /*0410*/  @P3 FSEL R7, R12, R20, !P0 ;  /* 0x000000140c073208 */ /* 0x000fe40004000000 */
[----:B------:R-:W-:-:S02]  /*0420*/  @P3 SEL R6, R13, R18, P1 ;  /* 0x000000120d063207 */ /* 0x000fc40000800000 */
[----:B------:R-:W-:-:S07]  /*0430*/  @P3 SEL R9, R14, R17, P1 ;  /* 0x000000110e093207 */ /* 0x000fce0000800000 */
.L_x_553:
[----:B------:R-:W-:Y:S05]  /*0440*/  BSYNC.RECONVERGENT B3 ;  /* 0x0000000000037941 */ /* 0x000fea0003800200 */
.L_x_552:
[----:B------:R-:W-:Y:S02]  /*0450*/  VIADD R8, R8, 0x100 ;  /* 0x0000010008087836 */ /* 0x000fe40000000000 */
[----:B------:R-:W-:Y:S01]  /*0460*/  VIADD R15, R15, 0x100 ;  /* 0x000001000f0f7836 */ /* 0x000fe20000000000 */
[----:B------:R-:W-:Y:S06]  /*0470*/  @P2 BRA `(.L_x_554) ;  /* 0xfffffffc00942947 */ /* 0x000fec000383ffff */
.L_x_551:
[----:B------:R-:W-:Y:S05]  /*0480*/  BSYNC.RECONVERGENT B2 ;  /* 0x0000000000027941 */ /* 0x000fea0003800200 */
.L_x_550:
[----:B------:R-:W-:-:S13]  /*0490*/  ISETP.GE.U32.AND P0, PT, R16, 0x300, PT ;  /* 0x000003001000780c */ /* 0x000fda0003f06070 */
[----:B------:R-:W-:Y:S05]  /*04a0*/  @!P0 BRA `(.L_x_549) ;  /* 0x00000004008c8947 */ /* 0x000fea0003800000 */
[----:B------:R-:W0:Y:S01]  /*04b0*/  LDC.64 R4, c[0x0][0x380] ;  /* 0x0000e000ff047b82 */ /* 0x000e220000000a00 */
[----:B------:R-:W-:-:S04]  /*04c0*/  IMAD.IADD R11, R11, 0x1, R8 ;  /* 0x000000010b0b7824 */ /* 0x000fc800078e0208 */
[C---:B------:R-:W-:Y:S02]  /*04d0*/  VIADD R19, R11.reuse, 0x100 ;  /* 0x000001000b137836 */ /* 0x040fe40000000000 */
[C---:B------:R-:W-:Y:S02]  /*04e0*/  VIADD R18, R11.reuse, 0x200 ;  /* 0x000002000b127836 */ /* 0x040fe40000000000 */
[----:B------:R-:W-:Y:S01]  /*04f0*/  VIADD R20, R11, 0x300 ;  /* 0x000003000b147836 */ /* 0x000fe20000000000 */
[----:B0-----:R-:W-:-:S05]  /*0500*/  IADD3 R4, P0, PT, R4, 0x800, RZ ;  /* 0x0000080004047810 */ /* 0x001fca0007f1e0ff */
[----:B------:R-:W-:-:S08]  /*0510*/  IMAD.X R5, RZ, RZ, R5, P0 ;  /* 0x000000ffff057224 */ /* 0x000fd000000e0605 */
.L_x_563:
[----:B------:R-:W-:-:S05]  /*0520*/  IMAD.WIDE R14, R11, 0x4, R4 ;  /* 0x000000040b0e7825 */ /* 0x000fca00078e0204 */
[----:B------:R-:W2:Y:S04]  /*0530*/  LDG.E R24, desc[UR10][R14.64+-0x800] ;  /* 0xfff8000a0e187981 */ /* 0x000ea8000c1e1900 */
[----:B-----5:R0:W5:Y:S04]  /*0540*/  LDG.E R26, desc[UR10][R14.64+-0x400] ;  /* 0xfffc000a0e1a7981 */ /* 0x020168000c1e1900 */
[----:B------:R0:W5:Y:S04]  /*0550*/  LDG.E R10, desc[UR10][R14.64] ;  /* 0x0000000a0e0a7981 */ /* 0x000168000c1e1900 */
[----:B------:R0:W5:Y:S01]  /*0560*/  LDG.E R12, desc[UR10][R14.64+0x400] ;  /* 0x0004000a0e0c7981 */ /* 0x000162000c1e1900 */
[----:B------:R-:W-:Y:S01]  /*0570*/  IADD3 R21, P1, PT, R11, UR8, RZ ;  /* 0x000000080b157c10 */ /* 0x000fe2000ff3e0ff */
[----:B------:R-:W-:Y:S01]  /*0580*/  BSSY.RECONVERGENT B2, `(.L_x_555) ;  /* 0x0000012000027945 */ /* 0x000fe20003800200 */
[----:B------:R-:W-:-:S02]  /*0590*/  IMAD.MOV.U32 R16, RZ, RZ, R6 ;  /* 0x000000ffff107224 */ /* 0x000fc400078e0006 */
[----:B------:R-:W-:Y:S01]  /*05a0*/  IMAD.MOV.U32 R17, RZ, RZ, R9 ;  /* 0x000000ffff117224 */ /* 0x000fe200078e0009 */
[----:B------:R-:W-:Y:S01]  /*05b0*/  LEA.HI.X.SX32 R22, R11, UR9, 0x1, P1 ;  /* 0x000000090b167c11 */ /* 0x000fe200088f0eff */
[----:B------:R-:W-:Y:S01]  /*05c0*/  IMAD.MOV.U32 R13, RZ, RZ, R7 ;  /* 0x000000ffff0d7224 */ /* 0x000fe200078e0007 */
        /* <DEDUP_REMOVED lines=13> */
.L_x_556:
[----:B------:R-:W-:Y:S05]  /*06a0*/  BSYNC.RECONVERGENT B2 ;  /* 0x0000000000027941 */ /* 0x000fea0003800200 */
.L_x_555:
[----:B-----5:R-:W-:Y:S01]  /*06b0*/  FSETP.GEU.AND P0, PT, R13, R26, PT ;  /* 0x0000001a0d00720b */ /* 0x020fe20003f0e000 */
[----:B------:R-:W-:Y:S01]  /*06c0*/  BSSY.RECONVERGENT B2, `(.L_x_557) ;  /* 0x0000012000027945 */ /* 0x000fe20003800200 */
[C---:B------:R-:W-:Y:S01]  /*06d0*/  IADD3 R15, P1, PT, R19.reuse, UR8, RZ ;  /* 0x00000008130f7c10 */ /* 0x040fe2000ff3e0ff */
[----:B------:R-:W-:Y:S02]  /*06e0*/  IMAD.MOV.U32 R6, RZ, RZ, R16 ;  /* 0x000000ffff067224 */ /* 0x000fe400078e0010 */
[----:B------:R-:W-:Y:S01]  /*06f0*/  IMAD.MOV.U32 R9, RZ, RZ, R17 ;  /* 0x000000ffff097224 */ /* 0x000fe200078e0011 */
[----:B------:R-:W-:Y:S01]  /*0700*/  LEA.HI.X.SX32 R14, R19, UR9, 0x1, P1 ;  /* 0x00000009130e7c11 */ /* 0x000fe200088f0eff */
        /* <DEDUP_REMOVED lines=13> */
.L_x_558:
[----:B------:R-:W-:Y:S05]  /*07e0*/  BSYNC.RECONVERGENT B2 ;  /* 0x0000000000027941 */ /* 0x000fea0003800200 */
.L_x_557:
[----:B------:R-:W-:Y:S01]  /*07f0*/  FSETP.GEU.AND P0, PT, R7, R10, PT ;  /* 0x0000000a0700720b */ /* 0x000fe20003f0e000 */
[----:B------:R-:W-:Y:S01]  /*0800*/  BSSY.RECONVERGENT B2, `(.L_x_559) ;  /* 0x0000013000027945 */ /* 0x000fe20003800200 */
[----:B------:R-:W-:Y:S01]  /*0810*/  IADD3 R17, P1, PT, R18, UR8, RZ ;  /* 0x0000000812117c10 */ /* 0x000fe2000ff3e0ff */
[----:B------:R-:W-:Y:S01]  /*0820*/  IMAD.MOV.U32 R14, RZ, RZ, R6 ;  /* 0x000000ffff0e7224 */ /* 0x000fe200078e0006 */
[----:B------:R-:W-:Y:S01]  /*0830*/  IADD3 R21, P2, PT, R20, UR8, RZ ;  /* 0x0000000814157c10 */ /* 0x000fe2000ff5e0ff */
        /* <DEDUP_REMOVED lines=15> */
.L_x_560:
[----:B------:R-:W-:Y:S05]  /*0930*/  BSYNC.RECONVERGENT B2 ;  /* 0x0000000000027941 */ /* 0x000fea0003800200 */
.L_x_559:
[----:B------:R-:W-:Y:S01]  /*0940*/  FSETP.GEU.AND P0, PT, R13, R12, PT ;  /* 0x0000000c0d00720b */ /* 0x000fe20003f0e000 */
[----:B------:R-:W-:Y:S01]  /*0950*/  BSSY.RECONVERGENT B2, `(.L_x_561) ;  /* 0x0000011000027945 */ /* 0x000fe20003800200 */
[----:B------:R-:W-:Y:S01]  /*0960*/  LEA.HI.X.SX32 R10, R20, UR9, 0x1, P2 ;  /* 0x00000009140a7c11 */ /* 0x000fe200090f0eff */
        /* <DEDUP_REMOVED lines=15> */
.L_x_562:
[----:B------:R-:W-:Y:S05]  /*0a60*/  BSYNC.RECONVERGENT B2 ;  /* 0x0000000000027941 */ /* 0x000fea0003800200 */
.L_x_561:
[----:B------:R-:W-:Y:S02]  /*0a70*/  VIADD R8, R8, 0x400 ;  /* 0x0000040008087836 */ /* 0x000fe40000000000 */
[----:B------:R-:W-:Y:S02]  /*0a80*/  VIADD R19, R19, 0x400 ;  /* 0x0000040013137836 */ /* 0x000fe40000000000 */
[----:B------:R-:W-:Y:S01]  /*0a90*/  VIADD R18, R18, 0x400 ;  /* 0x0000040012127836 */ /* 0x000fe20000000000 */
[----:B------:R-:W-:Y:S01]  /*0aa0*/  ISETP.GE.AND P0, PT, R8, R3, PT ;  /* 0x000000030800720c */ /* 0x000fe20003f06270 */
[----:B------:R-:W-:Y:S02]  /*0ab0*/  VIADD R20, R20, 0x400 ;  /* 0x0000040014147836 */ /* 0x000fe40000000000 */
[----:B------:R-:W-:-:S10]  /*0ac0*/  VIADD R11, R11, 0x400 ;  /* 0x000004000b0b7836 */ /* 0x000fd40000000000 */
[----:B------:R-:W-:Y:S05]  /*0ad0*/  @!P0 BRA `(.L_x_563) ;  /* 0xfffffff800908947 */ /* 0x000fea000383ffff */
.L_x_549:
[----:B------:R-:W-:Y:S05]  /*0ae0*/  BSYNC.RECONVERGENT B1 ;  /* 0x0000000000017941 */ /* 0x000fea0003800200 */
.L_x_548:
[----:B------:R-:W-:-:S13]  /*0af0*/  ISETP.GE.AND P0, PT, R3, 0x100, PT ;  /* 0x000001000300780c */ /* 0x000fda0003f06270 */
[----:B------:R-:W-:Y:S05]  /*0b00*/  @!P0 BRA `(.L_x_564) ;  /* 0x00000010003c8947 */ /* 0x000fea0003800000 */
[----:B------:R-:W1:Y:S01]  /*0b10*/  S2R R13, SR_LANEID ;  /* 0x00000000000d7919 */ /* 0x000e620000000000 */
[----:B------:R-:W-:Y:S01]  /*0b20*/  BSSY.RECONVERGENT B1, `(.L_x_565) ;  /* 0x0000015000017945 */ /* 0x000fe20003800200 */
[----:B0-----:R-:W-:Y:S01]  /*0b30*/  IMAD.MOV.U32 R5, RZ, RZ, R6 ;  /* 0x000000ffff057224 */ /* 0x001fe200078e0006 */
[----:B-----5:R-:W0:Y:S01]  /*0b40*/  SHFL.DOWN PT, R4, R7, 0x1, 0x1f ;  /* 0x08201f0007047f89 */ /* 0x020e2200000e0000 */
        /* <DEDUP_REMOVED lines=18> */
.L_x_566:
[----:B------:R-:W-:Y:S05]  /*0c70*/  BSYNC.RECONVERGENT B1 ;  /* 0x0000000000017941 */ /* 0x000fea0003800200 */
.L_x_565:
        /* <DEDUP_REMOVED lines=21> */
.L_x_568:
[----:B------:R-:W-:Y:S05]  /*0dd0*/  BSYNC.RECONVERGENT B1 ;  /* 0x0000000000017941 */ /* 0x000fea0003800200 */
.L_x_567:
        /* <DEDUP_REMOVED lines=21> */
.L_x_570:
[----:B------:R-:W-:Y:S05]  /*0f30*/  BSYNC.RECONVERGENT B1 ;  /* 0x0000000000017941 */ /* 0x000fea0003800200 */
.L_x_569:
        /* <DEDUP_REMOVED lines=21> */
.L_x_572:
[----:B------:R-:W-:Y:S05]  /*1090*/  BSYNC.RECONVERGENT B1 ;  /* 0x0000000000017941 */ /* 0x000fea0003800200 */
.L_x_571:
        /* <DEDUP_REMOVED lines=22> */
.L_x_574:
[----:B------:R-:W-:Y:S05]  /*1200*/  BSYNC.RECONVERGENT B1 ;  /* 0x0000000000017941 */ /* 0x000fea0003800200 */
.L_x_573:
        /* <DEDUP_REMOVED lines=12> */
.L_x_576:
[----:B------:R-:W-:Y:S05]  /*12d0*/  BSYNC.RECONVERGENT B1 ;  /* 0x0000000000017941 */ /* 0x000fea0003800200 */
.L_x_575:
        /* <DEDUP_REMOVED lines=31> */
.L_x_579:
[----:B------:R-:W-:Y:S05]  /*14d0*/  BSYNC.RECONVERGENT B1 ;  /* 0x0000000000017941 */ /* 0x000fea0003800200 */
.L_x_578:
        /* <DEDUP_REMOVED lines=18> */
.L_x_581:
[----:B------:R-:W-:Y:S05]  /*1600*/  BSYNC.RECONVERGENT B1 ;  /* 0x0000000000017941 */ /* 0x000fea0003800200 */
.L_x_580:
        /* <DEDUP_REMOVED lines=18> */
.L_x_583:
[----:B------:R-:W-:Y:S05]  /*1730*/  BSYNC.RECONVERGENT B1 ;  /* 0x0000000000017941 */ /* 0x000fea0003800200 */
.L_x_582:
        /* <DEDUP_REMOVED lines=18> */
.L_x_585:
[----:B------:R-:W-:Y:S05]  /*1860*/  BSYNC.RECONVERGENT B1 ;  /* 0x0000000000017941 */ /* 0x000fea0003800200 */
.L_x_584:
        /* <DEDUP_REMOVED lines=18> */
.L_x_587:
[----:B------:R-:W-:Y:S05]  /*1990*/  BSYNC.RECONVERGENT B1 ;  /* 0x0000000000017941 */ /* 0x000fea0003800200 */
.L_x_586:
        /* <DEDUP_REMOVED lines=18> */
.L_x_589:
[----:B------:R-:W-:Y:S05]  /*1ac0*/  BSYNC.RECONVERGENT B1 ;  /* 0x0000000000017941 */ /* 0x000fea0003800200 */
.L_x_588:
        /* <DEDUP_REMOVED lines=19> */
.L_x_564:
[----:B0-----:R-:W-:Y:S01]  /*1c00*/  LOP3.LUT R4, R2, 0x3e0, RZ, 0xc0, !PT ;  /* 0x000003e002047812 */ /* 0x001fe200078ec0ff */
[----:B------:R-:W-:Y:S01]  /*1c10*/  BSSY.RECONVERGENT B1, `(.L_x_590) ;  /* 0x000001b000017945 */ /* 0x000fe20003800200 */
[----:B-----5:R-:W-:Y:S02]  /*1c20*/  IMAD.MOV.U32 R5, RZ, RZ, R7 ;  /* 0x000000ffff057224 */ /* 0x020fe400078e0007 */
[----:B------:R-:W-:Y:S02]  /*1c30*/  IMAD.MOV.U32 R13, RZ, RZ, R6 ;  /* 0x000000ffff0d7224 */ /* 0x000fe400078e0006 */
[----:B------:R-:W-:Y:S01]  /*1c40*/  VIADD R8, R4, 0x20 ;  /* 0x0000002004087836 */ /* 0x000fe20000000000 */
[----:B------:R-:W-:Y:S01]  /*1c50*/  LOP3.LUT R4, RZ, R4, RZ, 0x33, !PT ;  /* 0x00000004ff047212 */ /* 0x000fe200078e33ff */
[----:B------:R-:W-:-:S03]  /*1c60*/  IMAD.MOV.U32 R15, RZ, RZ, R9 ;  /* 0x000000ffff0f7224 */ /* 0x000fc600078e0009 */
[----:B------:R-:W-:Y:S01]  /*1c70*/  ISETP.GT.AND P0, PT, R8, R3, PT ;  /* 0x000000030800720c */ /* 0x000fe20003f04270 */
[----:B------:R-:W-:-:S05]  /*1c80*/  IMAD.IADD R4, R3, 0x1, R4 ;  /* 0x0000000103047824 */ /* 0x000fca00078e0204 */
        /* <DEDUP_REMOVED lines=19> */
.L_x_591:
[----:B------:R-:W-:Y:S05]  /*1dc0*/  BSYNC.RECONVERGENT B1 ;  /* 0x0000000000017941 */ /* 0x000fea0003800200 */
.L_x_590:
        /* <DEDUP_REMOVED lines=22> */
.L_x_593:
[----:B------:R-:W-:Y:S05]  /*1f30*/  BSYNC.RECONVERGENT B1 ;  /* 0x0000000000017941 */ /* 0x000fea0003800200 */
.L_x_592:
        /* <DEDUP_REMOVED lines=22> */
.L_x_595:
[----:B------:R-:W-:Y:S05]  /*20a0*/  BSYNC.RECONVERGENT B1 ;  /* 0x0000000000017941 */ /* 0x000fea0003800200 */
.L_x_594:
        /* <DEDUP_REMOVED lines=22> */
.L_x_597:
[----:B------:R-:W-:Y:S05]  /*2210*/  BSYNC.RECONVERGENT B1 ;  /* 0x0000000000017941 */ /* 0x000fea0003800200 */
.L_x_596:
        /* <DEDUP_REMOVED lines=23> */
.L_x_599:
[----:B------:R-:W-:Y:S05]  /*2390*/  BSYNC.RECONVERGENT B1 ;  /* 0x0000000000017941 */ /* 0x000fea0003800200 */
.L_x_598:
        /* <DEDUP_REMOVED lines=12> */
.L_x_601:
[----:B------:R-:W-:Y:S05]  /*2460*/  BSYNC.RECONVERGENT B1 ;  /* 0x0000000000017941 */ /* 0x000fea0003800200 */
.L_x_600:
[----:B------:R-:W-:Y:S01]  /*2470*/  BAR.SYNC.DEFER_BLOCKING 0x0 ;  /* 0x0000000000007b1d */ /* 0x000fe20000010000 */
[----:B------:R-:W-:-:S13]  /*2480*/  ISETP.NE.AND P2, PT, R2, RZ, PT ;  /* 0x000000ff0200720c */ /* 0x000fda0003f45270 */
[----:B------:R-:W-:Y:S05]  /*2490*/  @P2 BRA `(.L_x_577) ;  /* 0x0000003000fc2947 */ /* 0x000fea0003800000 */
[C---:B------:R-:W-:Y:S01]  /*24a0*/  ISETP.GE.AND P0, PT, R3.reuse, 0x21, PT ;  /* 0x000000210300780c */ /* 0x040fe20003f06270 */
[----:B------:R-:W-:Y:S01]  /*24b0*/  IMAD.MOV.U32 R2, RZ, RZ, R6 ;  /* 0x000000ffff027224 */ /* 0x000fe200078e0006 */
[C---:B------:R-:W-:Y:S01]  /*24c0*/  ISETP.GE.AND P5, PT, R3.reuse, 0x41, PT ;  /* 0x000000410300780c */ /* 0x040fe20003fa6270 */
[----:B0-----:R-:W-:Y:S01]  /*24d0*/  IMAD.MOV.U32 R9, RZ, RZ, R5 ;  /* 0x000000ffff097224 */ /* 0x001fe200078e0005 */
        /* <DEDUP_REMOVED lines=26> */
.L_x_603:
[----:B------:R-:W-:Y:S05]  /*2680*/  BSYNC.RECONVERGENT B1 ;  /* 0x0000000000017941 */ /* 0x000fea0003800200 */
.L_x_602:
        /* <DEDUP_REMOVED lines=26> */
.L_x_605:
[----:B------:R-:W-:Y:S05]  /*2830*/  BSYNC.RECONVERGENT B1 ;  /* 0x0000000000017941 */ /* 0x000fea0003800200 */
.L_x_604:
        /* <DEDUP_REMOVED lines=29> */
.L_x_607:
[----:B------:R-:W-:Y:S05]  /*2a10*/  BSYNC.RECONVERGENT B1 ;  /* 0x0000000000017941 */ /* 0x000fea0003800200 */
.L_x_606:
        /* <DEDUP_REMOVED lines=26> */
.L_x_609:
[----:B------:R-:W-:Y:S05]  /*2bc0*/  BSYNC.RECONVERGENT B1 ;  /* 0x0000000000017941 */ /* 0x000fea0003800200 */
.L_x_608:
        /* <DEDUP_REMOVED lines=26> */
.L_x_611:
[----:B------:R-:W-:Y:S05]  /*2d70*/  BSYNC.RECONVERGENT B1 ;  /* 0x0000000000017941 */ /* 0x000fea0003800200 */
.L_x_610:
        /* <DEDUP_REMOVED lines=26> */
.L_x_613:
[----:B------:R-:W-:Y:S05]  /*2f20*/  BSYNC.RECONVERGENT B1 ;  /* 0x0000000000017941 */ /* 0x000fea0003800200 */
.L_x_612:
[----:B------:R-:W-:Y:S02]  /*2f30*/  IMAD.MOV.U32 R6, RZ, RZ, R3 ;  /* 0x000000ffff067224 */ /* 0x000fe400078e0003 */
[----:B------:R-:W-:Y:S02]  /*2f40*/  IMAD.MOV.U32 R5, RZ, RZ, R7 ;  /* 0x000000ffff057224 */ /* 0x000fe400078e0007 */
[----:B------:R-:W-:Y:S01]  /*2f50*/  IMAD.MOV.U32 R4, RZ, RZ, R8 ;  /* 0x000000ffff047224 */ /* 0x000fe200078e0008 */
[----:B------:R-:W-:Y:S06]  /*2f60*/  @!P6 BRA `(.L_x_577) ;  /* 0x000000280048e947 */ /* 0x000fec0003800000 */
        /* <DEDUP_REMOVED lines=23> */
.L_x_545:
[----:B------:R-:W0:Y:S01]  /*30e0*/  S2R R2, SR_TID.X ;  /* 0x0000000000027919 */ /* 0x000e220000002100 */
[----:B------:R-:W1:Y:S01]  /*30f0*/  LDCU.128 UR12, c[0x0][0x380] ;  /* 0x00007000ff0c77ac */ /* 0x000e620008000c00 */
[----:B------:R-:W-:Y:S02]  /*3100*/  SHF.R.S32.HI R12, RZ, 0x1f, R11 ;  /* 0x0000001fff0c7819 */ /* 0x000fe4000001140b */
[----:B0-----:R-:W-:-:S04]  /*3110*/  IADD3 R3, P0, PT, R11, R2, RZ ;  /* 0x000000020b037210 */ /* 0x001fc80007f1e0ff */
[----:B-1----:R-:W-:Y:S01]  /*3120*/  LEA R4, P1, R3, UR12, 0x2 ;  /* 0x0000000c03047c11 */ /* 0x002fe2000f8210ff */
[----:B------:R-:W-:-:S05]  /*3130*/  IMAD.X R6, RZ, RZ, R12, P0 ;  /* 0x000000ffff067224 */ /* 0x000fca00000e060c */
[----:B------:R-:W-:-:S05]  /*3140*/  LEA.HI.X R5, R3, UR13, R6, 0x2, P1 ;  /* 0x0000000d03057c11 */ /* 0x000fca00088f1406 */
[----:B------:R-:W2:Y:S04]  /*3150*/  LDG.E R3, desc[UR10][R4.64] ;  /* 0x0000000a04037981 */ /* 0x000ea8000c1e1900 */
[----:B------:R-:W2:Y:S04]  /*3160*/  LDG.E R6, desc[UR10][R4.64+0x400] ;  /* 0x0004000a04067981 */ /* 0x000ea8000c1e1900 */
[----:B------:R-:W3:Y:S04]  /*3170*/  LDG.E R7, desc[UR10][R4.64+0x800] ;  /* 0x0008000a04077981 */ /* 0x000ee8000c1e1900 */
[----:B------:R-:W4:Y:S01]  /*3180*/  LDG.E R8, desc[UR10][R4.64+0xc00] ;  /* 0x000c000a04087981 */ /* 0x000f22000c1e1900 */
[C---:B------:R-:W-:Y:S01]  /*3190*/  VIADD R13, R2.reuse, 0x100 ;  /* 0x00000100020d7836 */ /* 0x040fe20000000000 */
[----:B------:R-:W-:Y:S01]  /*31a0*/  IADD3 R11, P3, PT, R11, UR14, RZ ;  /* 0x0000000e0b0b7c10 */ /* 0x000fe2000ff7e0ff */
[----:B------:R-:W-:Y:S01]  /*31b0*/  UMOV UR4, URZ ;  /* 0x000000ff00047c82 */ /* 0x000fe20008000000 */
[----:B------:R-:W-:Y:S01]  /*31c0*/  BSSY.RECONVERGENT B1, `(.L_x_614) ;  /* 0x0000013000017945 */ /* 0x000fe20003800200 */
[----:B------:R0:W5:Y:S02]  /*31d0*/  LDG.E R9, desc[UR10][R4.64+0x1000] ;  /* 0x0010000a04097981 */ /* 0x000164000c1e1900 */
[----:B0-----:R-:W-:-:S02]  /*31e0*/  LOP3.LUT R4, R2, 0x400, RZ, 0xfc, !PT ;  /* 0x0000040002047812 */ /* 0x001fc400078efcff */
[----:B--2---:R-:W-:-:S04]  /*31f0*/  FSETP.GEU.AND P0, PT, R6, R3, PT ;  /* 0x000000030600720b */ /* 0x004fc80003f0e000 */
[----:B------:R-:W-:Y:S01]  /*3200*/  FSEL R6, R6, R3, !P0 ;  /* 0x0000000306067208 */ /* 0x000fe20004000000 */
[----:B------:R-:W-:-:S03]  /*3210*/  VIADD R3, R2, 0x200 ;  /* 0x0000020002037836 */ /* 0x000fc60000000000 */
[----:B---3--:R-:W-:-:S04]  /*3220*/  FSETP.GEU.AND P1, PT, R7, R6, PT ;  /* 0x000000060700720b */ /* 0x008fc80003f2e000 */
[----:B------:R-:W-:Y:S02]  /*3230*/  FSEL R7, R7, R6, !P1 ;  /* 0x0000000607077208 */ /* 0x000fe40004800000 */
[----:B------:R-:W-:Y:S02]  /*3240*/  IADD3.X R6, PT, PT, R12, UR15, RZ, P3, !PT ;  /* 0x0000000f0c067c10 */ /* 0x000fe40009ffe4ff */
[----:B----4-:R-:W-:Y:S01]  /*3250*/  FSETP.GEU.AND P2, PT, R7, R8, PT ;  /* 0x000000080700720b */ /* 0x010fe20003f4e000 */
[----:B------:R-:W-:-:S04]  /*3260*/  IMAD.MOV.U32 R12, RZ, RZ, R7 ;  /* 0x000000ffff0c7224 */ /* 0x000fc800078e0007 */
[----:B------:R-:W-:-:S05]  /*3270*/  @P1 SEL R3, R13, R2, !P0 ;  /* 0x000000020d031207 */ /* 0x000fca0004000000 */
[----:B------:R-:W-:-:S03]  /*3280*/  IMAD.MOV.U32 R5, RZ, RZ, R3 ;  /* 0x000000ffff057224 */ /* 0x000fc600078e0003 */
[----:B------:R-:W-:Y:S05]  /*3290*/  @!P2 BRA `(.L_x_615) ;  /* 0x000000000014a947 */ /* 0x000fea0003800000 */
[----:B------:R-:W-:Y:S01]  /*32a0*/  FSETP.GEU.AND P0, PT, R8, R7, PT ;  /* 0x000000070800720b */ /* 0x000fe20003f0e000 */
[----:B------:R-:W-:Y:S02]  /*32b0*/  IMAD.MOV.U32 R12, RZ, RZ, R8 ;  /* 0x000000ffff0c7224 */ /* 0x000fe400078e0008 */
[----:B------:R-:W-:-:S10]  /*32c0*/  VIADD R5, R2, 0x300 ;  /* 0x0000030002057836 */ /* 0x000fd40000000000 */
[----:B------:R-:W-:Y:S02]  /*32d0*/  @P0 IMAD.MOV.U32 R12, RZ, RZ, R7 ;  /* 0x000000ffff0c0224 */ /* 0x000fe400078e0007 */
[----:B------:R-:W-:-:S07]  /*32e0*/  @P0 IMAD.MOV.U32 R5, RZ, RZ, R3 ;  /* 0x000000ffff050224 */ /* 0x000fce00078e0003 */
.L_x_615:
[----:B------:R-:W-:Y:S05]  /*32f0*/  BSYNC.RECONVERGENT B1 ;  /* 0x0000000000017941 */ /* 0x000fea0003800200 */
.L_x_614:
[----:B-----5:R-:W-:Y:S01]  /*3300*/  FSETP.GEU.AND P0, PT, R12, R9, PT ;  /* 0x000000090c00720b */ /* 0x020fe20003f0e000 */
[----:B------:R-:W-:Y:S01]  /*3310*/  BSSY.RECONVERGENT B1, `(.L_x_616) ;  /* 0x0000014000017945 */ /* 0x000fe20003800200 */
[-C--:B------:R-:W-:Y:S01]  /*3320*/  IADD3 R13, P3, PT, R5, R11.reuse, RZ ;  /* 0x0000000b050d7210 */ /* 0x080fe20007f7e0ff */
[----:B------:R-:W-:Y:S01]  /*3330*/  IMAD.MOV.U32 R3, RZ, RZ, R12 ;  /* 0x000000ffff037224 */ /* 0x000fe200078e000c */
[----:B------:R-:W-:Y:S02]  /*3340*/  IADD3 R8, P1, PT, R4, R11, RZ ;  /* 0x0000000b04087210 */ /* 0x000fe40007f3e0ff */
[----:B------:R-:W-:Y:S02]  /*3350*/  IADD3.X R14, PT, PT, R6, UR4, RZ, P3, !PT ;  /* 0x00000004060e7c10 */ /* 0x000fe40009ffe4ff */
[----:B------:R-:W-:Y:S01]  /*3360*/  ISETP.LE.AND P2, PT, R10, UR6, PT ;  /* 0x000000060a007c0c */ /* 0x000fe2000bf43270 */
[----:B------:R-:W-:Y:S02]  /*3370*/  IMAD.X R11, RZ, RZ, R6, P1 ;  /* 0x000000ffff0b7224 */ /* 0x000fe400008e0606 */
[----:B------:R-:W-:-:S02]  /*3380*/  IMAD.MOV.U32 R6, RZ, RZ, R13 ;  /* 0x000000ffff067224 */ /* 0x000fc400078e000d */
[----:B------:R-:W-:Y:S01]  /*3390*/  IMAD.MOV.U32 R7, RZ, RZ, R14 ;  /* 0x000000ffff077224 */ /* 0x000fe200078e000e */
[----:B------:R-:W-:Y:S07]  /*33a0*/  @!P0 BRA `(.L_x_617) ;  /* 0x0000000000288947 */ /* 0x000fee0003800000 */
        /* <DEDUP_REMOVED lines=10> */
.L_x_617:
[----:B------:R-:W-:Y:S05]  /*3450*/  BSYNC.RECONVERGENT B1 ;  /* 0x0000000000017941 */ /* 0x000fea0003800200 */
.L_x_616:
        /* <DEDUP_REMOVED lines=12> */
[----:B------:R-:W-:-:S05]  /*3520*/  IMAD.MOV.U32 R9, RZ, RZ, 0x500 ;  /* 0x00000500ff097424 */ /* 0x000fca00078e00ff */
[----:B------:R-:W2:Y:S01]  /*3530*/  ATOMG.E.ADD.STRONG.GPU PT, R8, desc[UR10][R4.64], R9 ;  /* 0x80000009040879a8 */ /* 0x000ea200081ef10a */
[----:B------:R-:W0:Y:S01]  /*3540*/  S2UR UR5, SR_CgaCtaId ;  /* 0x00000000000579c3 */ /* 0x000e220000008800 */
[----:B------:R-:W-:Y:S02]  /*3550*/  UMOV UR4, 0x400 ;  /* 0x0000040000047882 */ /* 0x000fe40000000000 */
[----:B0-----:R-:W-:Y:S01]  /*3560*/  ULEA UR4, UR5, UR4, 0x18 ;  /* 0x0000000405047291 */ /* 0x001fe2000f8ec0ff */
[----:B--2---:R-:W-:-:S08]  /*3570*/  VIADD R8, R8, UR6 ;  /* 0x0000000608087c36 */ /* 0x004fd00008000000 */
[----:B------:R0:W-:Y:S03]  /*3580*/  STS [UR4+0x98], R8 ;  /* 0x00009808ff007988 */ /* 0x0001e60008000804 */
.L_x_620:
[----:B------:R-:W-:Y:S05]  /*3590*/  BSYNC.RECONVERGENT B1 ;  /* 0x0000000000017941 */ /* 0x000fea0003800200 */
.L_x_619:
[----:B------:R-:W1:Y:S08]  /*35a0*/  S2UR UR5, SR_CgaCtaId ;  /* 0x00000000000579c3 */ /* 0x000e700000008800 */
[----:B------:R-:W-:Y:S06]  /*35b0*/  BAR.SYNC.DEFER_BLOCKING 0x0 ;  /* 0x0000000000007b1d */ /* 0x000fec0000010000 */
[----:B------:R-:W-:Y:S01]  /*35c0*/  UMOV UR4, 0x400 ;  /* 0x0000040000047882 */ /* 0x000fe20000000000 */
[----:B------:R-:W2:Y:S01]  /*35d0*/  LDCU UR7, c[0x0][0x398] ;  /* 0x00007300ff0777ac */ /* 0x000ea20008000800 */
[----:B------:R-:W3:Y:S01]  /*35e0*/  LDCU.128 UR12, c[0x0][0x380] ;  /* 0x00007000ff0c77ac */ /* 0x000ee20008000c00 */
[----:B-1----:R-:W-:-:S06]  /*35f0*/  ULEA UR4, UR5, UR4, 0x18 ;  /* 0x0000000405047291 */ /* 0x002fcc000f8ec0ff */
[----:B0-----:R-:W-:-:S05]  /*3600*/  IMAD.U32 R8, RZ, RZ, UR4 ;  /* 0x00000004ff087e24 */ /* 0x001fca000f8e00ff */
[----:B------:R-:W0:Y:S02]  /*3610*/  LDS R11, [R8+0x98] ;  /* 0x00009800080b7984 */ /* 0x000e240000000800 */
[----:B0-----:R-:W-:-:S05]  /*3620*/  VIADD R9, R11, 0x500 ;  /* 0x000005000b097836 */ /* 0x001fca0000000000 */
[----:B------:R-:W-:-:S13]  /*3630*/  ISETP.GT.AND P0, PT, R9, R10, PT ;  /* 0x0000000a0900720c */ /* 0x000fda0003f04270 */
[----:B--23--:R-:W-:Y:S05]  /*3640*/  @P0 BRA `(.L_x_621) ;  /* 0x0000000800080947 */ /* 0x00cfea0003800000 */
[----:B------:R-:W-:Y:S01]  /*3650*/  BSSY.RECONVERGENT B1, `(.L_x_621) ;  /* 0x0000081000017945 */ /* 0x000fe20003800200 */
.L_x_634:
[----:B------:R-:W-:-:S04]  /*3660*/  IADD3 R13, P0, PT, R2, R11, RZ ;  /* 0x0000000b020d7210 */ /* 0x000fc80007f1e0ff */
[----:B------:R-:W-:Y:S02]  /*3670*/  LEA.HI.X.SX32 R12, R11, RZ, 0x1, P0 ;  /* 0x000000ff0b0c7211 */ /* 0x000fe400000f0eff */
[----:B------:R-:W-:-:S04]  /*3680*/  LEA R14, P0, R13, UR12, 0x2 ;  /* 0x0000000c0d0e7c11 */ /* 0x000fc8000f8010ff */
[----:B------:R-:W-:-:S05]  /*3690*/  LEA.HI.X R15, R13, UR13, R12, 0x2, P0 ;  /* 0x0000000d0d0f7c11 */ /* 0x000fca00080f140c */
[----:B------:R-:W2:Y:S04]  /*36a0*/  LDG.E R20, desc[UR10][R14.64] ;  /* 0x0000000a0e147981 */ /* 0x000ea8000c1e1900 */
[----:B------:R0:W5:Y:S04]  /*36b0*/  LDG.E R21, desc[UR10][R14.64+0x400] ;  /* 0x0004000a0e157981 */ /* 0x000168000c1e1900 */
[----:B------:R0:W5:Y:S04]  /*36c0*/  LDG.E R11, desc[UR10][R14.64+0x800] ;  /* 0x0008000a0e0b7981 */ /* 0x000168000c1e1900 */
[----:B------:R0:W5:Y:S04]  /*36d0*/  LDG.E R9, desc[UR10][R14.64+0xc00] ;  /* 0x000c000a0e097981 */ /* 0x000168000c1e1900 */
[----:B------:R0:W5:Y:S01]  /*36e0*/  LDG.E R10, desc[UR10][R14.64+0x1000] ;  /* 0x0010000a0e0a7981 */ /* 0x000162000c1e1900 */
[----:B------:R-:W-:Y:S01]  /*36f0*/  IADD3 R13, P1, PT, R13, UR14, RZ ;  /* 0x0000000e0d0d7c10 */ /* 0x000fe2000ff3e0ff */
[----:B------:R-:W-:Y:S01]  /*3700*/  BSSY.RECONVERGENT B2, `(.L_x_622) ;  /* 0x0000012000027945 */ /* 0x000fe20003800200 */
[----:B------:R-:W-:-:S02]  /*3710*/  IMAD.MOV.U32 R16, RZ, RZ, R3 ;  /* 0x000000ffff107224 */ /* 0x000fc400078e0003 */
[----:B------:R-:W-:Y:S01]  /*3720*/  IMAD.MOV.U32 R18, RZ, RZ, R6 ;  /* 0x000000ffff127224 */ /* 0x000fe200078e0006 */
[----:B------:R-:W-:Y:S01]  /*3730*/  IADD3.X R12, PT, PT, R12, UR15, RZ, P1, !PT ;  /* 0x0000000f0c0c7c10 */ /* 0x000fe20008ffe4ff */
        /* <DEDUP_REMOVED lines=14> */
.L_x_623:
[----:B------:R-:W-:Y:S05]  /*3820*/  BSYNC.RECONVERGENT B2 ;  /* 0x0000000000027941 */ /* 0x000fea0003800200 */
.L_x_622:
        /* <DEDUP_REMOVED lines=19> */
.L_x_625:
[----:B------:R-:W-:Y:S05]  /*3960*/  BSYNC.RECONVERGENT B2 ;  /* 0x0000000000027941 */ /* 0x000fea0003800200 */
.L_x_624:
        /* <DEDUP_REMOVED lines=19> */
.L_x_627:
[----:B------:R-:W-:Y:S05]  /*3aa0*/  BSYNC.RECONVERGENT B2 ;  /* 0x0000000000027941 */ /* 0x000fea0003800200 */
.L_x_626:
        /* <DEDUP_REMOVED lines=19> */
.L_x_629:
[----:B------:R-:W-:Y:S05]  /*3be0*/  BSYNC.RECONVERGENT B2 ;  /* 0x0000000000027941 */ /* 0x000fea0003800200 */
.L_x_628:
        /* <DEDUP_REMOVED lines=19> */
.L_x_631:
[----:B------:R-:W-:Y:S05]  /*3d20*/  BSYNC.RECONVERGENT B2 ;  /* 0x0000000000027941 */ /* 0x000fea0003800200 */
.L_x_630:
[----:B------:R-:W-:Y:S01]  /*3d30*/  BAR.SYNC.DEFER_BLOCKING 0x0 ;  /* 0x0000000000007b1d */ /* 0x000fe20000010000 */
[----:B------:R-:W-:-:S05]  /*3d40*/  ISETP.NE.AND P0, PT, R2, RZ, PT ;  /* 0x000000ff0200720c */ /* 0x000fca0003f05270 */
[----:B------:R-:W-:Y:S08]  /*3d50*/  BSSY.RECONVERGENT B2, `(.L_x_632) ;  /* 0x000000a000027945 */ /* 0x000ff00003800200 */
[----:B------:R-:W-:Y:S05]  /*3d60*/  @P0 BRA `(.L_x_633) ;  /* 0x0000000000200947 */ /* 0x000fea0003800000 */
[----:B------:R-:W-:-:S05]  /*3d70*/  IMAD.MOV.U32 R11, RZ, RZ, 0x500 ;  /* 0x00000500ff0b7424 */ /* 0x000fca00078e00ff */
[----:B------:R-:W2:Y:S01]  /*3d80*/  ATOMG.E.ADD.STRONG.GPU PT, R8, desc[UR10][R4.64], R11 ;  /* 0x8000000b040879a8 */ /* 0x000ea200081ef10a */
[----:B------:R-:W0:Y:S01]  /*3d90*/  S2UR UR5, SR_CgaCtaId ;  /* 0x00000000000579c3 */ /* 0x000e220000008800 */
[----:B------:R-:W-:Y:S02]  /*3da0*/  UMOV UR4, 0x400 ;  /* 0x0000040000047882 */ /* 0x000fe40000000000 */
[----:B0-----:R-:W-:Y:S01]  /*3db0*/  ULEA UR4, UR5, UR4, 0x18 ;  /* 0x0000000405047291 */ /* 0x001fe2000f8ec0ff */
[----:B--2---:R-:W-:-:S05]  /*3dc0*/  VIADD R9, R8, UR6 ;  /* 0x0000000608097c36 */ /* 0x004fca0008000000 */
[----:B------:R-:W-:-:S05]  /*3dd0*/  IMAD.U32 R8, RZ, RZ, UR4 ;  /* 0x00000004ff087e24 */ /* 0x000fca000f8e00ff */
[----:B------:R0:W-:Y:S02]  /*3de0*/  STS [R8+0x98], R9 ;  /* 0x0000980908007388 */ /* 0x0001e40000000800 */
.L_x_633:
[----:B------:R-:W-:Y:S05]  /*3df0*/  BSYNC.RECONVERGENT B2 ;  /* 0x0000000000027941 */ /* 0x000fea0003800200 */
.L_x_632:
[----:B------:R-:W-:Y:S01]  /*3e00*/  BAR.SYNC.DEFER_BLOCKING 0x0 ;  /* 0x0000000000007b1d */ /* 0x000fe20000010000 */
[----:B------:R-:W-:-:S05]  /*3e10*/  IMAD.U32 R10, RZ, RZ, UR7 ;  /* 0x00000007ff0a7e24 */ /* 0x000fca000f8e00ff */
[----:B------:R-:W0:Y:S02]  /*3e20*/  LDS R11, [R8+0x98] ;  /* 0x00009800080b7984 */ /* 0x000e240000000800 */
[----:B0-----:R-:W-:-:S05]  /*3e30*/  VIADD R9, R11, 0x500 ;  /* 0x000005000b097836 */ /* 0x001fca0000000000 */
[----:B------:R-:W-:-:S13]  /*3e40*/  ISETP.GT.AND P0, PT, R9, R10, PT ;  /* 0x0000000a0900720c */ /* 0x000fda0003f04270 */
[----:B------:R-:W-:Y:S05]  /*3e50*/  @!P0 BRA `(.L_x_634) ;  /* 0xfffffff800008947 */ /* 0x000fea000383ffff */
[----:B------:R-:W-:Y:S05]  /*3e60*/  BSYNC.RECONVERGENT B1 ;  /* 0x0000000000017941 */ /* 0x000fea0003800200 */
.L_x_621:
[----:B------:R-:W-:Y:S01]  /*3e70*/  ISETP.GE.AND P0, PT, R11, R10, PT ;  /* 0x0000000a0b00720c */ /* 0x000fe20003f06270 */
[----:B------:R-:W0:Y:S01]  /*3e80*/  LDCU.64 UR6, c[0x0][0x388] ;  /* 0x00007100ff0677ac */ /* 0x000e220008000a00 */
[----:B------:R-:W-:Y:S01]  /*3e90*/  BSSY.RECONVERGENT B1, `(.L_x_618) ;  /* 0x0000094000017945 */ /* 0x000fe20003800200 */
[----:B------:R-:W1:Y:S10]  /*3ea0*/  LDCU.64 UR4, c[0x0][0x388] ;  /* 0x00007100ff0477ac */ /* 0x000e740008000a00 */
[----:B------:R-:W-:Y:S05]  /*3eb0*/  @P0 BRA `(.L_x_635) ;  /* 0x0000000800440947 */ /* 0x000fea0003800000 */
[----:B------:R-:W-:-:S05]  /*3ec0*/  IMAD.IADD R9, R10, 0x1, -R11 ;  /* 0x000000010a097824 */ /* 0x000fca00078e0a0b */
[----:B------:R-:W-:-:S13]  /*3ed0*/  ISETP.GE.AND P0, PT, R2, R9, PT ;  /* 0x000000090200720c */ /* 0x000fda0003f06270 */
[----:B------:R-:W-:Y:S05]  /*3ee0*/  @P0 BRA `(.L_x_635) ;  /* 0x0000000800380947 */ /* 0x000fea0003800000 */
[----:B------:R-:W-:Y:S01]  /*3ef0*/  LOP3.LUT R4, RZ, R2, RZ, 0x33, !PT ;  /* 0x00000002ff047212 */ /* 0x000fe200078e33ff */
[----:B------:R-:W-:Y:S01]  /*3f00*/  BSSY.RECONVERGENT B2, `(.L_x_636) ;  /* 0x0000027000027945 */ /* 0x000fe20003800200 */
[----:B------:R-:W-:Y:S02]  /*3f10*/  IMAD.MOV.U32 R8, RZ, RZ, R2 ;  /* 0x000000ffff087224 */ /* 0x000fe400078e0002 */
[----:B------:R-:W-:-:S04]  /*3f20*/  IADD3 R16, PT, PT, -R11, R10, R4 ;  /* 0x0000000a0b107210 */ /* 0x000fc80007ffe104 */
[----:B------:R-:W-:-:S04]  /*3f30*/  LOP3.LUT R4, R16, 0x300, RZ, 0xc0, !PT ;  /* 0x0000030010047812 */ /* 0x000fc800078ec0ff */
[----:B------:R-:W-:-:S13]  /*3f40*/  ISETP.NE.AND P0, PT, R4, 0x300, PT ;  /* 0x000003000400780c */ /* 0x000fda0003f05270 */
[----:B------:R-:W-:Y:S05]  /*3f50*/  @!P0 BRA `(.L_x_637) ;  /* 0x0000000000848947 */ /* 0x000fea0003800000 */
[----:B------:R-:W2:Y:S01]  /*3f60*/  LDC.64 R4, c[0x0][0x380] ;  /* 0x0000e000ff047b82 */ /* 0x000ea20000000a00 */
[----:B------:R-:W-:Y:S01]  /*3f70*/  LEA.HI R8, R16, 0x1, RZ, 0x18 ;  /* 0x0000000110087811 */ /* 0x000fe200078fc0ff */
[----:B------:R-:W-:-:S03]  /*3f80*/  IMAD.IADD R15, R2, 0x1, R11 ;  /* 0x00000001020f7824 */ /* 0x000fc600078e020b */
[----:B------:R-:W-:Y:S01]  /*3f90*/  LOP3.LUT R10, R8, 0x3, RZ, 0xc0, !PT ;  /* 0x00000003080a7812 */ /* 0x000fe200078ec0ff */
[----:B------:R-:W-:-:S04]  /*3fa0*/  IMAD.MOV.U32 R8, RZ, RZ, R2 ;  /* 0x000000ffff087224 */ /* 0x000fc800078e0002 */
[----:B------:R-:W-:-:S07]  /*3fb0*/  IMAD.MOV R10, RZ, RZ, -R10 ;  /* 0x000000ffff0a7224 */ /* 0x000fce00078e0a0a */
.L_x_640:
[----:B--2---:R-:W-:-:S05]  /*3fc0*/  IMAD.WIDE R12, R15, 0x4, R4 ;  /* 0x000000040f0c7825 */ /* 0x004fca00078e0204 */
[----:B------:R-:W2:Y:S01]  /*3fd0*/  LDG.E R20, desc[UR10][R12.64] ;  /* 0x0000000a0c147981 */ /* 0x000ea2000c1e1900 */
[----:B------:R-:W-:Y:S01]  /*3fe0*/  VIADD R10, R10, 0x1 ;  /* 0x000000010a0a7836 */ /* 0x000fe20000000000 */
[C---:B-1----:R-:W-:Y:S01]  /*3ff0*/  IADD3 R18, P1, PT, R15.reuse, UR4, RZ ;  /* 0x000000040f127c10 */ /* 0x042fe2000ff3e0ff */
[----:B------:R-:W-:Y:S03]  /*4000*/  BSSY.RECONVERGENT B3, `(.L_x_638) ;  /* 0x0000013000037945 */ /* 0x000fe60003800200 */
[----:B------:R-:W-:Y:S02]  /*4010*/  ISETP.NE.AND P2, PT, R10, RZ, PT ;  /* 0x000000ff0a00720c */ /* 0x000fe40003f45270 */
[----:B------:R-:W-:Y:S02]  /*4020*/  LEA.HI.X.SX32 R17, R15, UR5, 0x1, P1 ;  /* 0x000000050f117c11 */ /* 0x000fe400088f0eff */
        /* <DEDUP_REMOVED lines=16> */
.L_x_639:
[----:B0-----:R-:W-:Y:S05]  /*4130*/  BSYNC.RECONVERGENT B3 ;  /* 0x0000000000037941 */ /* 0x001fea0003800200 */
.L_x_638:
[----:B------:R-:W-:Y:S02]  /*4140*/  VIADD R8, R8, 0x100 ;  /* 0x0000010008087836 */ /* 0x000fe40000000000 */
[----:B------:R-:W-:Y:S01]  /*4150*/  VIADD R15, R15, 0x100 ;  /* 0x000001000f0f7836 */ /* 0x000fe20000000000 */
[----:B------:R-:W-:Y:S06]  /*4160*/  @P2 BRA `(.L_x_640) ;  /* 0xfffffffc00942947 */ /* 0x000fec000383ffff */
.L_x_637:
[----:B01----:R-:W-:Y:S05]  /*4170*/  BSYNC.RECONVERGENT B2 ;  /* 0x0000000000027941 */ /* 0x003fea0003800200 */
.L_x_636:
        /* <DEDUP_REMOVED lines=9> */
.L_x_649:
[----:B------:R-:W-:-:S05]  /*4210*/  IMAD.WIDE R14, R11, 0x4, R4 ;  /* 0x000000040b0e7825 */ /* 0x000fca00078e0204 */
[----:B------:R-:W2:Y:S04]  /*4220*/  LDG.E R24, desc[UR10][R14.64+-0x800] ;  /* 0xfff8000a0e187981 */ /* 0x000ea8000c1e1900 */
[----:B------:R0:W5:Y:S04]  /*4230*/  LDG.E R26, desc[UR10][R14.64+-0x400] ;  /* 0xfffc000a0e1a7981 */ /* 0x000168000c1e1900 */
        /* <DEDUP_REMOVED lines=21> */
.L_x_642:
[----:B------:R-:W-:Y:S05]  /*4390*/  BSYNC.RECONVERGENT B2 ;  /* 0x0000000000027941 */ /* 0x000fea0003800200 */
.L_x_641:
        /* <DEDUP_REMOVED lines=19> */
.L_x_644:
[----:B------:R-:W-:Y:S05]  /*44d0*/  BSYNC.RECONVERGENT B2 ;  /* 0x0000000000027941 */ /* 0x000fea0003800200 */
.L_x_643:
[----:B------:R-:W-:Y:S01]  /*44e0*/  FSETP.GEU.AND P0, PT, R3, R10, PT ;  /* 0x0000000a0300720b */ /* 0x000fe20003f0e000 */
[----:B------:R-:W-:Y:S01]  /*44f0*/  BSSY.RECONVERGENT B2, `(.L_x_645) ;  /* 0x0000013000027945 */ /* 0x000fe20003800200 */
[C---:B------:R-:W-:Y:S01]  /*4500*/  IADD3 R17, P1, PT, R19.reuse, UR6, RZ ;  /* 0x0000000613117c10 */ /* 0x040fe2000ff3e0ff */
        /* <DEDUP_REMOVED lines=17> */
.L_x_646:
[----:B------:R-:W-:Y:S05]  /*4620*/  BSYNC.RECONVERGENT B2 ;  /* 0x0000000000027941 */ /* 0x000fea0003800200 */
.L_x_645:
        /* <DEDUP_REMOVED lines=18> */
.L_x_648:
[----:B------:R-:W-:Y:S05]  /*4750*/  BSYNC.RECONVERGENT B2 ;  /* 0x0000000000027941 */ /* 0x000fea0003800200 */
.L_x_647:
[----:B------:R-:W-:Y:S02]  /*4760*/  VIADD R8, R8, 0x400 ;  /* 0x0000040008087836 */ /* 0x000fe40000000000 */
[----:B------:R-:W-:Y:S02]  /*4770*/  VIADD R20, R20, 0x400 ;  /* 0x0000040014147836 */ /* 0x000fe40000000000 */
[----:B------:R-:W-:Y:S01]  /*4780*/  VIADD R19, R19, 0x400 ;  /* 0x0000040013137836 */ /* 0x000fe20000000000 */
[----:B------:R-:W-:Y:S01]  /*4790*/  ISETP.GE.AND P0, PT, R8, R9, PT ;  /* 0x000000090800720c */ /* 0x000fe20003f06270 */
[----:B------:R-:W-:Y:S02]  /*47a0*/  VIADD R18, R18, 0x400 ;  /* 0x0000040012127836 */ /* 0x000fe40000000000 */
[----:B------:R-:W-:-:S10]  /*47b0*/  VIADD R11, R11, 0x400 ;  /* 0x000004000b0b7836 */ /* 0x000fd40000000000 */
[----:B------:R-:W-:Y:S05]  /*47c0*/  @!P0 BRA `(.L_x_649) ;  /* 0xfffffff800908947 */ /* 0x000fea000383ffff */
.L_x_635:
[----:B01----:R-:W-:Y:S05]  /*47d0*/  BSYNC.RECONVERGENT B1 ;  /* 0x0000000000017941 */ /* 0x003fea0003800200 */
.L_x_618:
        /* <DEDUP_REMOVED lines=22> */
.L_x_651:
[----:B------:R-:W-:Y:S05]  /*4940*/  BSYNC.RECONVERGENT B1 ;  /* 0x0000000000017941 */ /* 0x000fea0003800200 */
.L_x_650:
        /* <DEDUP_REMOVED lines=21> */
.L_x_653:
[----:B------:R-:W-:Y:S05]  /*4aa0*/  BSYNC.RECONVERGENT B1 ;  /* 0x0000000000017941 */ /* 0x000fea0003800200 */
.L_x_652:
        /* <DEDUP_REMOVED lines=21> */
.L_x_655:
[----:B------:R-:W-:Y:S05]  /*4c00*/  BSYNC.RECONVERGENT B1 ;  /* 0x0000000000017941 */ /* 0x000fea0003800200 */
.L_x_654:
        /* <DEDUP_REMOVED lines=21> */
.L_x_657:
[----:B------:R-:W-:Y:S05]  /*4d60*/  BSYNC.RECONVERGENT B1 ;  /* 0x0000000000017941 */ /* 0x000fea0003800200 */
.L_x_656:
        /* <DEDUP_REMOVED lines=22> */
.L_x_659:
[----:B------:R-:W-:Y:S05]  /*4ed0*/  BSYNC.RECONVERGENT B1 ;  /* 0x0000000000017941 */ /* 0x000fea0003800200 */
.L_x_658:
        /* <DEDUP_REMOVED lines=12> */
.L_x_661:
[----:B------:R-:W-:Y:S05]  /*4fa0*/  BSYNC.RECONVERGENT B1 ;  /* 0x0000000000017941 */ /* 0x000fea0003800200 */
.L_x_660:
[----:B------:R-:W-:Y:S01]  /*4fb0*/  BAR.SYNC.DEFER_BLOCKING 0x0 ;  /* 0x0000000000007b1d */ /* 0x000fe20000010000 */
[----:B------:R-:W-:-:S13]  /*4fc0*/  ISETP.NE.AND P2, PT, R2, RZ, PT ;  /* 0x000000ff0200720c */ /* 0x000fda0003f45270 */
[----:B------:R-:W-:Y:S05]  /*4fd0*/  @P2 BRA `(.L_x_577) ;  /* 0x00000008002c2947 */ /* 0x000fea0003800000 */
[----:B------:R-:W1:Y:S01]  /*4fe0*/  S2R R2, SR_CgaCtaId ;  /* 0x0000000000027919 */ /* 0x000e620000008800 */
[----:B------:R-:W-:Y:S01]  /*4ff0*/  MOV R7, 0x400 ;  /* 0x0000040000077802 */ /* 0x000fe20000000f00 */
[----:B------:R-:W-:Y:S01]  /*5000*/  BSSY.RECONVERGENT B1, `(.L_x_662) ;  /* 0x0000019000017945 */ /* 0x000fe20003800200 */
[----:B------:R-:W-:Y:S02]  /*5010*/  IMAD.MOV.U32 R12, RZ, RZ, R6 ;  /* 0x000000ffff0c7224 */ /* 0x000fe400078e0006 */
[----:B------:R-:W-:Y:S02]  /*5020*/  IMAD.MOV.U32 R10, RZ, RZ, R5 ;  /* 0x000000ffff0a7224 */ /* 0x000fe400078e0005 */
[----:B------:R-:W-:Y:S01]  /*5030*/  IMAD.MOV.U32 R14, RZ, RZ, R4 ;  /* 0x000000ffff0e7224 */ /* 0x000fe200078e0004 */
[----:B-1----:R-:W-:-:S05]  /*5040*/  LEA R7, R2, R7, 0x18 ;  /* 0x0000000702077211 */ /* 0x002fca00078ec0ff */
[----:B------:R-:W1:Y:S04]  /*5050*/  LDS R13, [R7+0x18] ;  /* 0x00001800070d7984 */ /* 0x000e680000000800 */
[----:B------:R2:W3:Y:S04]  /*5060*/  LDS R15, [R7+0x28] ;  /* 0x00002800070f7984 */ /* 0x0004e80000000800 */
[----:B------:R2:W4:Y:S04]  /*5070*/  LDS R17, [R7+0x38] ;  /* 0x0000380007117984 */ /* 0x0005280000000800 */
[----:B0-----:R2:W0:Y:S04]  /*5080*/  LDS R9, [R7+0x48] ;  /* 0x0000480007097984 */ /* 0x0014280000000800 */
[----:B------:R2:W0:Y:S04]  /*5090*/  LDS R8, [R7+0x58] ;  /* 0x0000580007087984 */ /* 0x0004280000000800 */
[----:B------:R2:W0:Y:S04]  /*50a0*/  LDS R3, [R7+0x68] ;  /* 0x0000680007037984 */ /* 0x0004280000000800 */
[----:B------:R2:W0:Y:S01]  /*50b0*/  LDS R2, [R7+0x78] ;  /* 0x0000780007027984 */ /* 0x0004220000000800 */
[----:B-1----:R-:W-:-:S13]  /*50c0*/  FSETP.GEU.AND P0, PT, R6, R13, PT ;  /* 0x0000000d0600720b */ /* 0x002fda0003f0e000 */
[----:B--234-:R-:W-:Y:S05]  /*50d0*/  @!P0 BRA `(.L_x_663) ;  /* 0x00000000002c8947 */ /* 0x01cfea0003800000 */
[----:B------:R-:W1:Y:S01]  /*50e0*/  LDS.64 R10, [R7+0x20] ;  /* 0x00002000070a7984 */ /* 0x000e620000000a00 */
[----:B------:R-:W-:Y:S01]  /*50f0*/  FSETP.GEU.AND P3, PT, R13, R6, PT ;  /* 0x000000060d00720b */ /* 0x000fe20003f6e000 */
[----:B------:R-:W-:-:S12]  /*5100*/  IMAD.MOV.U32 R12, RZ, RZ, R13 ;  /* 0x000000ffff0c7224 */ /* 0x000fd800078e000d */
[CC--:B-1----:R-:W-:Y:S01]  /*5110*/  @P3 ISETP.GE.U32.AND P0, PT, R5.reuse, R10.reuse, PT ;  /* 0x0000000a0500320c */ /* 0x0c2fe20003f06070 */
[----:B------:R-:W-:Y:S01]  /*5120*/  IMAD.MOV.U32 R14, RZ, RZ, R11 ;  /* 0x000000ffff0e7224 */ /* 0x000fe200078e000b */
[CC--:B------:R-:W-:Y:S02]  /*5130*/  @P3 ISETP.LT.U32.AND P1, PT, R5.reuse, R10.reuse, PT ;  /* 0x0000000a0500320c */ /* 0x0c0fe40003f21070 */
[CC--:B------:R-:W-:Y:S02]  /*5140*/  @P3 ISETP.GE.AND.EX P0, PT, R4.reuse, R11.reuse, PT, P0 ;  /* 0x0000000b0400320c */ /* 0x0c0fe40003f06300 */
[----:B------:R-:W-:Y:S02]  /*5150*/  @P3 ISETP.LT.AND.EX P1, PT, R4, R11, PT, P1 ;  /* 0x0000000b0400320c */ /* 0x000fe40003f21310 */
[----:B------:R-:W-:Y:S02]  /*5160*/  @P3 FSEL R12, R6, R13, !P0 ;  /* 0x0000000d060c3208 */ /* 0x000fe40004000000 */
[----:B------:R-:W-:-:S02]  /*5170*/  @P3 SEL R10, R5, R10, P1 ;  /* 0x0000000a050a3207 */ /* 0x000fc40000800000 */
[----:B------:R-:W-:-:S07]  /*5180*/  @P3 SEL R14, R4, R11, P1 ;  /* 0x0000000b040e3207 */ /* 0x000fce0000800000 */
.L_x_663:
[----:B------:R-:W-:Y:S05]  /*5190*/  BSYNC.RECONVERGENT B1 ;  /* 0x0000000000017941 */ /* 0x000fea0003800200 */
.L_x_662:
[----:B------:R-:W-:Y:S01]  /*51a0*/  FSETP.GEU.AND P0, PT, R12, R15, PT ;  /* 0x0000000f0c00720b */ /* 0x000fe20003f0e000 */
[----:B------:R-:W-:Y:S01]  /*51b0*/  BSSY.RECONVERGENT B1, `(.L_x_664) ;  /* 0x0000010000017945 */ /* 0x000fe20003800200 */
[----:B------:R-:W-:Y:S02]  /*51c0*/  IMAD.MOV.U32 R6, RZ, RZ, R12 ;  /* 0x000000ffff067224 */ /* 0x000fe400078e000c */
[----:B------:R-:W-:Y:S02]  /*51d0*/  IMAD.MOV.U32 R11, RZ, RZ, R10 ;  /* 0x000000ffff0b7224 */ /* 0x000fe400078e000a */
[----:B------:R-:W-:-:S07]  /*51e0*/  IMAD.MOV.U32 R5, RZ, RZ, R14 ;  /* 0x000000ffff057224 */ /* 0x000fce00078e000e */
[----:B------:R-:W-:Y:S05]  /*51f0*/  @!P0 BRA `(.L_x_665) ;  /* 0x00000000002c8947 */ /* 0x000fea0003800000 */
[----:B------:R-:W1:Y:S01]  /*5200*/  LDS.64 R4, [R7+0x30] ;  /* 0x0000300007047984 */ /* 0x000e620000000a00 */
[----:B------:R-:W-:Y:S01]  /*5210*/  FSETP.GEU.AND P3, PT, R15, R12, PT ;  /* 0x0000000c0f00720b */ /* 0x000fe20003f6e000 */
[----:B------:R-:W-:-:S12]  /*5220*/  IMAD.MOV.U32 R6, RZ, RZ, R15 ;  /* 0x000000ffff067224 */ /* 0x000fd800078e000f */
[CC--:B-1----:R-:W-:Y:S01]  /*5230*/  @P3 ISETP.GE.U32.AND P0, PT, R10.reuse, R4.reuse, PT ;  /* 0x000000040a00320c */ /* 0x0c2fe20003f06070 */
[----:B------:R-:W-:Y:S01]  /*5240*/  IMAD.MOV.U32 R11, RZ, RZ, R4 ;  /* 0x000000ffff0b7224 */ /* 0x000fe200078e0004 */
[-C--:B------:R-:W-:Y:S02]  /*5250*/  @P3 ISETP.LT.U32.AND P1, PT, R10, R4.reuse, PT ;  /* 0x000000040a00320c */ /* 0x080fe40003f21070 */
[CC--:B------:R-:W-:Y:S02]  /*5260*/  @P3 ISETP.GE.AND.EX P0, PT, R14.reuse, R5.reuse, PT, P0 ;  /* 0x000000050e00320c */ /* 0x0c0fe40003f06300 */
[----:B------:R-:W-:Y:S02]  /*5270*/  @P3 ISETP.LT.AND.EX P1, PT, R14, R5, PT, P1 ;  /* 0x000000050e00320c */ /* 0x000fe40003f21310 */
[----:B------:R-:W-:Y:S02]  /*5280*/  @P3 FSEL R6, R12, R15, !P0 ;  /* 0x0000000f0c063208 */ /* 0x000fe40004000000 */
[----:B------:R-:W-:-:S02]  /*5290*/  @P3 SEL R11, R10, R4, P1 ;  /* 0x000000040a0b3207 */ /* 0x000fc40000800000 */
[----:B------:R-:W-:-:S07]  /*52a0*/  @P3 SEL R5, R14, R5, P1 ;  /* 0x000000050e053207 */ /* 0x000fce0000800000 */
.L_x_665:
[----:B------:R-:W-:Y:S05]  /*52b0*/  BSYNC.RECONVERGENT B1 ;  /* 0x0000000000017941 */ /* 0x000fea0003800200 */
.L_x_664:
        /* <DEDUP_REMOVED lines=18> */
.L_x_667:
[----:B------:R-:W-:Y:S05]  /*53e0*/  BSYNC.RECONVERGENT B1 ;  /* 0x0000000000017941 */ /* 0x000fea0003800200 */
.L_x_666:
[----:B0-----:R-:W-:Y:S01]  /*53f0*/  FSETP.GEU.AND P0, PT, R4, R9, PT ;  /* 0x000000090400720b */ /* 0x001fe20003f0e000 */
        /* <DEDUP_REMOVED lines=17> */
.L_x_669:
[----:B------:R-:W-:Y:S05]  /*5510*/  BSYNC.RECONVERGENT B1 ;  /* 0x0000000000017941 */ /* 0x000fea0003800200 */
.L_x_668:
        /* <DEDUP_REMOVED lines=18> */
.L_x_671:
[----:B------:R-:W-:Y:S05]  /*5640*/  BSYNC.RECONVERGENT B1 ;  /* 0x0000000000017941 */ /* 0x000fea0003800200 */
.L_x_670:
        /* <DEDUP_REMOVED lines=18> */
.L_x_673:
[----:B------:R-:W-:Y:S05]  /*5770*/  BSYNC.RECONVERGENT B1 ;  /* 0x0000000000017941 */ /* 0x000fea0003800200 */
.L_x_672:
        /* <DEDUP_REMOVED lines=17> */
.L_x_577:
[----:B------:R-:W-:Y:S05]  /*5890*/  BSYNC.RECONVERGENT B0 ;  /* 0x0000000000007941 */ /* 0x000fea0003800200 */
.L_x_544:
        /* <DEDUP_REMOVED lines=9> */
.L_x_674:
        /* <DEDUP_REMOVED lines=13> */
.L_x_845:


//--------------------- .text._ZN6thrust24THRUST_300001_SM_1000_NS8cuda_cub4core6detail13_kernel_agentINS1_8__reduce11ReduceAgentINS0_12zip_iteratorIN4cuda3std3__45tupleIJPfNS0_17counting_iteratorIlNS0_11use_defaultESE_SE_EEEEEEEPNSB_IJflEEESI_iNS1_9__extrema9arg_min_fIflNSA_4lessIfEEEEEEJSH_SJ_iSO_EEEvDpT0_ --------------------------
	.section	.text._ZN6thrust24THRUST_300001_SM_1000_NS8cuda_cub4core6detail13_kernel_agentINS1_8__reduce11ReduceAgentINS0_12zip_iteratorIN4cuda3std3__45tupleIJPfNS0_17counting_iteratorIlNS0_11use_defaultESE_SE_EEEEEEEPNSB_IJflEEESI_iNS1_9__extrema9arg_min_fIflNSA_4lessIfEEEEEEJSH_SJ_iSO_EEEvDpT0_,"ax",@progbits
	.align	128
        .global         _ZN6thrust24THRUST_300001_SM_1000_NS8cuda_cub4core6detail13_kernel_agentINS1_8__reduce11ReduceAgentINS0_12zip_iteratorIN4cuda3std3__45tupleIJPfNS0_17counting_iteratorIlNS0_11use_defaultESE_SE_EEEEEEEPNSB_IJflEEESI_iNS1_9__extrema9arg_min_fIflNSA_4lessIfEEEEEEJSH_SJ_iSO_EEEvDpT0_
        .type           _ZN6thrust24THRUST_300001_SM_1000_NS8cuda_cub4core6detail13_kernel_agentINS1_8__reduce11ReduceAgentINS0_12zip_iteratorIN4cuda3std3__45tupleIJPfNS0_17counting_iteratorIlNS0_11use_defaultESE_SE_EEEEEEEPNSB_IJflEEESI_iNS1_9__extrema9arg_min_fIflNSA_4lessIfEEEEEEJSH_SJ_iSO_EEEvDpT0_,@function
        .size           _ZN6thrust24THRUST_300001_SM_1000_NS8cuda_cub4core6detail13_kernel_agentINS1_8__reduce11ReduceAgentINS0_12zip_iteratorIN4cuda3std3__45tupleIJPfNS0_17counting_iteratorIlNS0_11use_defaultESE_SE_EEEEEEEPNSB_IJflEEESI_iNS1_9__extrema9arg_min_fIflNSA_4lessIfEEEEEEJSH_SJ_iSO_EEEvDpT0_,(.L_x_846 - _ZN6thrust24THRUST_300001_SM_1000_NS8cuda_cub4core6detail13_kernel_agentINS1_8__reduce11ReduceAgentINS0_12zip_iteratorIN4cuda3std3__45tupleIJPfNS0_17counting_iteratorIlNS0_11use_defaultESE_SE_EEEEEEEPNSB_IJflEEESI_iNS1_9__extrema9arg_min_fIflNSA_4lessIfEEEEEEJSH_SJ_iSO_EEEvDpT0_)
        .other          _ZN6thrust24THRUST_300001_SM_1000_NS8cuda_cub4core6detail13_kernel_agentINS1_8__reduce11ReduceAgentINS0_12zip_iteratorIN4cuda3std3__45tupleIJPfNS0_17counting_iteratorIlNS0_11use_defaultESE_SE_EEEEEEEPNSB_IJflEEESI_iNS1_9__extrema9arg_min_fIflNSA_4lessIfEEEEEEJSH_SJ_iSO_EEEvDpT0_,@"STO_CUDA_ENTRY STV_DEFAULT"
_ZN6thrust24THRUST_300001_SM_1000_NS8cuda_cub4core6detail13_kernel_agentINS1_8__reduce11ReduceAgentINS0_12zip_iteratorIN4cuda3std3__45tupleIJPfNS0_17counting_iteratorIlNS0_11use_defaultESE_SE_EEEEEEEPNSB_IJflEEESI_iNS1_9__extrema9arg_min_fIflNSA_4lessIfEEEEEEJSH_SJ_iSO_EEEvDpT0_:
.text._ZN6thrust24THRUST_300001_SM_1000_NS8cuda_cub4core6detail13_kernel_agentINS1_8__reduce11ReduceAgentINS0_12zip_iteratorIN4cuda3std3__45tupleIJPfNS0_17counting_iteratorIlNS0_11use_defaultESE_SE_EEEEEEEPNSB_IJflEEESI_iNS1_9__extrema9arg_min_fIflNSA_4lessIfEEEEEEJSH_SJ_iSO_EEEvDpT0_:
        /* <DEDUP_REMOVED lines=23> */
.L_x_678:
[----:B0-----:R-:W-:Y:S05]  /*0170*/  BSYNC.RECONVERGENT B1 ;  /* 0x0000000000017941 */ /* 0x001fea0003800200 */
.L_x_677:
        /* <DEDUP_REMOVED lines=19> */
.L_x_685:
        /* <DEDUP_REMOVED lines=23> */
.L_x_684:
[----:B------:R-:W-:Y:S05]  /*0420*/  BSYNC.RECONVERGENT B3 ;  /* 0x0000000000037941 */ /* 0x000fea0003800200 */
.L_x_683:
[----:B------:R-:W-:Y:S01]  /*0430*/  IADD3 R12, P0, PT, R12, 0x100, RZ ;  /* 0x000001000c0c7810 */ /* 0x000fe20007f1e0ff */
[----:B------:R-:W-:Y:S02]  /*0440*/  VIADD R11, R11, 0x100 ;  /* 0x000001000b0b7836 */ /* 0x000fe40000000000 */
[----:B------:R-:W-:Y:S02]  /*0450*/  IMAD.X R10, RZ, RZ, R10, P3 ;  /* 0x000000ffff0a7224 */ /* 0x000fe400018e060a */
[----:B------:R-:W-:Y:S01]  /*0460*/  IMAD.X R13, RZ, RZ, R13, P0 ;  /* 0x000000ffff0d7224 */ /* 0x000fe200000e060d */
[----:B------:R-:W-:Y:S07]  /*0470*/  @P2 BRA `(.L_x_685) ;  /* 0xfffffffc008c2947 */ /* 0x000fee000383ffff */
.L_x_682:
[----:B------:R-:W-:Y:S05]  /*0480*/  BSYNC.RECONVERGENT B2 ;  /* 0x0000000000027941 */ /* 0x000fea0003800200 */
.L_x_681:
[----:B------:R-:W-:-:S13]  /*0490*/  ISETP.GE.U32.AND P0, PT, R14, 0x300, PT ;  /* 0x000003000e00780c */ /* 0x000fda0003f06070 */
[----:B------:R-:W-:Y:S05]  /*04a0*/  @!P0 BRA `(.L_x_680) ;  /* 0x00000004007c8947 */ /* 0x000fea0003800000 */
[----:B------:R-:W0:Y:S01]  /*04b0*/  LDC.64 R8, c[0x0][0x380] ;  /* 0x0000e000ff087b82 */ /* 0x000e220000000a00 */
[----:B------:R-:W-:-:S07]  /*04c0*/  VIADD R10, R11, 0x200 ;  /* 0x000002000b0a7836 */ /* 0x000fce0000000000 */
[----:B------:R-:W1:Y:S02]  /*04d0*/  LDC.64 R6, c[0x0][0x388] ;  /* 0x0000e200ff067b82 */ /* 0x000e640000000a00 */
.L_x_694:
        /* <DEDUP_REMOVED lines=26> */
.L_x_687:
[----:B------:R-:W-:Y:S05]  /*0680*/  BSYNC.RECONVERGENT B2 ;  /* 0x0000000000027941 */ /* 0x000fea0003800200 */
.L_x_686:
        /* <DEDUP_REMOVED lines=20> */
.L_x_689:
[----:B------:R-:W-:Y:S05]  /*07d0*/  BSYNC.RECONVERGENT B2 ;  /* 0x0000000000027941 */ /* 0x000fea0003800200 */
.L_x_688:
        /* <DEDUP_REMOVED lines=20> */
.L_x_691:
[----:B------:R-:W-:Y:S05]  /*0920*/  BSYNC.RECONVERGENT B2 ;  /* 0x0000000000027941 */ /* 0x000fea0003800200 */
.L_x_690:
        /* <DEDUP_REMOVED lines=18> */
.L_x_693:
[----:B------:R-:W-:Y:S05]  /*0a50*/  BSYNC.RECONVERGENT B2 ;  /* 0x0000000000027941 */ /* 0x000fea0003800200 */
.L_x_692:
[C---:B------:R-:W-:Y:S02]  /*0a60*/  VIADD R5, R10.reuse, 0x200 ;  /* 0x000002000a057836 */ /* 0x040fe40000000000 */
[----:B------:R-:W-:-:S03]  /*0a70*/  VIADD R10, R10, 0x400 ;  /* 0x000004000a0a7836 */ /* 0x000fc60000000000 */
[----:B------:R-:W-:-:S13]  /*0a80*/  ISETP.GE.AND P0, PT, R5, UR5, PT ;  /* 0x0000000505007c0c */ /* 0x000fda000bf06270 */
[----:B------:R-:W-:Y:S05]  /*0a90*/  @!P0 BRA `(.L_x_694) ;  /* 0xfffffff800908947 */ /* 0x000fea000383ffff */
.L_x_680:
[----:B------:R-:W-:Y:S05]  /*0aa0*/  BSYNC.RECONVERGENT B1 ;  /* 0x0000000000017941 */ /* 0x000fea0003800200 */
.L_x_679:
        /* <DEDUP_REMOVED lines=25> */
.L_x_697:
[----:B------:R-:W-:Y:S05]  /*0c40*/  BSYNC.RECONVERGENT B1 ;  /* 0x0000000000017941 */ /* 0x000fea0003800200 */
.L_x_696:
        /* <DEDUP_REMOVED lines=21> */
.L_x_699:
[----:B------:R-:W-:Y:S05]  /*0da0*/  BSYNC.RECONVERGENT B1 ;  /* 0x0000000000017941 */ /* 0x000fea0003800200 */
.L_x_698:
        /* <DEDUP_REMOVED lines=21> */
.L_x_701:
[----:B------:R-:W-:Y:S05]  /*0f00*/  BSYNC.RECONVERGENT B1 ;  /* 0x0000000000017941 */ /* 0x000fea0003800200 */
.L_x_700:
        /* <DEDUP_REMOVED lines=21> */
.L_x_703:
[----:B------:R-:W-:Y:S05]  /*1060*/  BSYNC.RECONVERGENT B1 ;  /* 0x0000000000017941 */ /* 0x000fea0003800200 */
.L_x_702:
        /* <DEDUP_REMOVED lines=22> */
.L_x_705:
[----:B------:R-:W-:Y:S05]  /*11d0*/  BSYNC.RECONVERGENT B1 ;  /* 0x0000000000017941 */ /* 0x000fea0003800200 */
.L_x_704:
        /* <DEDUP_REMOVED lines=12> */
.L_x_707:
[----:B------:R-:W-:Y:S05]  /*12a0*/  BSYNC.RECONVERGENT B1 ;  /* 0x0000000000017941 */ /* 0x000fea0003800200 */
.L_x_706:
        /* <DEDUP_REMOVED lines=31> */
.L_x_710:
[----:B------:R-:W-:Y:S05]  /*14a0*/  BSYNC.RECONVERGENT B1 ;  /* 0x0000000000017941 */ /* 0x000fea0003800200 */
.L_x_709:
        /* <DEDUP_REMOVED lines=18> */
.L_x_712:
[----:B------:R-:W-:Y:S05]  /*15d0*/  BSYNC.RECONVERGENT B1 ;  /* 0x0000000000017941 */ /* 0x000fea0003800200 */
.L_x_711:
        /* <DEDUP_REMOVED lines=18> */
.L_x_714:
[----:B------:R-:W-:Y:S05]  /*1700*/  BSYNC.RECONVERGENT B1 ;  /* 0x0000000000017941 */ /* 0x000fea0003800200 */
.L_x_713:
        /* <DEDUP_REMOVED lines=18> */
.L_x_716:
[----:B------:R-:W-:Y:S05]  /*1830*/  BSYNC.RECONVERGENT B1 ;  /* 0x0000000000017941 */ /* 0x000fea0003800200 */
.L_x_715:
        /* <DEDUP_REMOVED lines=18> */
.L_x_718:
[----:B------:R-:W-:Y:S05]  /*1960*/  BSYNC.RECONVERGENT B1 ;  /* 0x0000000000017941 */ /* 0x000fea0003800200 */
.L_x_717:
        /* <DEDUP_REMOVED lines=18> */
.L_x_720:
[----:B------:R-:W-:Y:S05]  /*1a90*/  BSYNC.RECONVERGENT B1 ;  /* 0x0000000000017941 */ /* 0x000fea0003800200 */
.L_x_719:
        /* <DEDUP_REMOVED lines=19> */
.L_x_695:
        /* <DEDUP_REMOVED lines=28> */
.L_x_722:
[----:B------:R-:W-:Y:S05]  /*1d90*/  BSYNC.RECONVERGENT B1 ;  /* 0x0000000000017941 */ /* 0x000fea0003800200 */
.L_x_721:
        /* <DEDUP_REMOVED lines=22> */
.L_x_724:
[----:B------:R-:W-:Y:S05]  /*1f00*/  BSYNC.RECONVERGENT B1 ;  /* 0x0000000000017941 */ /* 0x000fea0003800200 */
.L_x_723:
        /* <DEDUP_REMOVED lines=22> */
.L_x_726:
[----:B------:R-:W-:Y:S05]  /*2070*/  BSYNC.RECONVERGENT B1 ;  /* 0x0000000000017941 */ /* 0x000fea0003800200 */
.L_x_725:
        /* <DEDUP_REMOVED lines=22> */
.L_x_728:
[----:B------:R-:W-:Y:S05]  /*21e0*/  BSYNC.RECONVERGENT B1 ;  /* 0x0000000000017941 */ /* 0x000fea0003800200 */
.L_x_727:
        /* <DEDUP_REMOVED lines=23> */
.L_x_730:
[----:B------:R-:W-:Y:S05]  /*2360*/  BSYNC.RECONVERGENT B1 ;  /* 0x0000000000017941 */ /* 0x000fea0003800200 */
.L_x_729:
        /* <DEDUP_REMOVED lines=12> */
.L_x_732:
[----:B------:R-:W-:Y:S05]  /*2430*/  BSYNC.RECONVERGENT B1 ;  /* 0x0000000000017941 */ /* 0x000fea0003800200 */
.L_x_731:
        /* <DEDUP_REMOVED lines=30> */
.L_x_734:
[----:B------:R-:W-:Y:S05]  /*2620*/  BSYNC.RECONVERGENT B1 ;  /* 0x0000000000017941 */ /* 0x000fea0003800200 */
.L_x_733:
        /* <DEDUP_REMOVED lines=27> */
.L_x_736:
[----:B------:R-:W-:Y:S05]  /*27e0*/  BSYNC.RECONVERGENT B1 ;  /* 0x0000000000017941 */ /* 0x000fea0003800200 */
.L_x_735:
        /* <DEDUP_REMOVED lines=27> */
.L_x_738:
[----:B------:R-:W-:Y:S05]  /*29a0*/  BSYNC.RECONVERGENT B1 ;  /* 0x0000000000017941 */ /* 0x000fea0003800200 */
.L_x_737:
        /* <DEDUP_REMOVED lines=27> */
.L_x_740:
[----:B------:R-:W-:Y:S05]  /*2b60*/  BSYNC.RECONVERGENT B1 ;  /* 0x0000000000017941 */ /* 0x000fea0003800200 */
.L_x_739:
        /* <DEDUP_REMOVED lines=27> */
.L_x_742:
[----:B------:R-:W-:Y:S05]  /*2d20*/  BSYNC.RECONVERGENT B1 ;  /* 0x0000000000017941 */ /* 0x000fea0003800200 */
.L_x_741:
        /* <DEDUP_REMOVED lines=27> */
.L_x_744:
[----:B------:R-:W-:Y:S05]  /*2ee0*/  BSYNC.RECONVERGENT B1 ;  /* 0x0000000000017941 */ /* 0x000fea0003800200 */
.L_x_743:
        /* <DEDUP_REMOVED lines=28> */
.L_x_676:
        /* <DEDUP_REMOVED lines=26> */
.L_x_746:
[----:B------:R-:W-:Y:S05]  /*3250*/  BSYNC.RECONVERGENT B1 ;  /* 0x0000000000017941 */ /* 0x000fea0003800200 */
.L_x_745:
        /* <DEDUP_REMOVED lines=21> */
.L_x_748:
[----:B------:R-:W-:Y:S05]  /*33b0*/  BSYNC.RECONVERGENT B1 ;  /* 0x0000000000017941 */ /* 0x000fea0003800200 */
.L_x_747:
[----:B------:R-:W-:Y:S01]  /*33c0*/  UISETP.GE.U32.AND UP0, UPT, UR4, 0xa00, UPT ;  /* 0x00000a000400788c */ /* 0x000fe2000bf06070 */
[----:B------:R-:W-:-:S08]  /*33d0*/  IMAD.MOV.U32 R5, RZ, RZ, 0x500 ;  /* 0x00000500ff057424 */ /* 0x000fd000078e00ff */
[----:B------:R-:W-:Y:S05]  /*33e0*/  BRA.U !UP0, `(.L_x_749) ;  /* 0x0000000508c47547 */ /* 0x000fea000b800000 */
[----:B------:R-:W-:Y:S01]  /*33f0*/  IMAD.MOV.U32 R5, RZ, RZ, 0x500 ;  /* 0x00000500ff057424 */ /* 0x000fe200078e00ff */
[----:B------:R-:W0:Y:S01]  /*3400*/  LDCU UR4, c[0x0][0x398] ;  /* 0x00007300ff0477ac */ /* 0x000e220008000800 */
[----:B------:R-:W1:Y:S05]  /*3410*/  LDCU.64 UR6, c[0x0][0x388] ;  /* 0x00007100ff0677ac */ /* 0x000e6a0008000a00 */
.L_x_760:
[----:B------:R-:W-:-:S05]  /*3420*/  IMAD.WIDE.U32 R12, R5, 0x4, R2 ;  /* 0x00000004050c7825 */ /* 0x000fca00078e0002 */
[----:B------:R-:W2:Y:S04]  /*3430*/  LDG.E R17, desc[UR8][R12.64] ;  /* 0x000000080c117981 */ /* 0x000ea8000c1e1900 */
[----:B------:R3:W5:Y:S04]  /*3440*/  LDG.E R18, desc[UR8][R12.64+0x400] ;  /* 0x000400080c127981 */ /* 0x000768000c1e1900 */
[----:B------:R3:W5:Y:S04]  /*3450*/  LDG.E R19, desc[UR8][R12.64+0x800] ;  /* 0x000800080c137981 */ /* 0x000768000c1e1900 */
[----:B------:R3:W5:Y:S04]  /*3460*/  LDG.E R4, desc[UR8][R12.64+0xc00] ;  /* 0x000c00080c047981 */ /* 0x000768000c1e1900 */
[----:B------:R3:W5:Y:S01]  /*3470*/  LDG.E R10, desc[UR8][R12.64+0x1000] ;  /* 0x001000080c0a7981 */ /* 0x000762000c1e1900 */
[----:B-1----:R-:W-:Y:S01]  /*3480*/  IADD3 R16, P1, P2, R0, UR6, R5 ;  /* 0x0000000600107c10 */ /* 0x002fe2000fa3e005 */
[----:B------:R-:W-:Y:S01]  /*3490*/  BSSY.RECONVERGENT B1, `(.L_x_750) ;  /* 0x0000012000017945 */ /* 0x000fe20003800200 */
[----:B------:R-:W-:-:S02]  /*34a0*/  IMAD.MOV.U32 R11, RZ, RZ, R6 ;  /* 0x000000ffff0b7224 */ /* 0x000fc400078e0006 */
[----:B------:R-:W-:Y:S01]  /*34b0*/  IMAD.MOV.U32 R14, RZ, RZ, R7 ;  /* 0x000000ffff0e7224 */ /* 0x000fe200078e0007 */
[----:B------:R-:W-:Y:S01]  /*34c0*/  IADD3.X R9, PT, PT, RZ, UR7, RZ, P1, P2 ;  /* 0x00000007ff097c10 */ /* 0x000fe20008fe44ff */
        /* <DEDUP_REMOVED lines=14> */
.L_x_751:
[----:B0-----:R-:W-:Y:S05]  /*35b0*/  BSYNC.RECONVERGENT B1 ;  /* 0x0000000000017941 */ /* 0x001fea0003800200 */
.L_x_750:
[----:B-----5:R-:W-:Y:S01]  /*35c0*/  FSETP.GEU.AND P0, PT, R11, R18, PT ;  /* 0x000000120b00720b */ /* 0x020fe20003f0e000 */
[----:B------:R-:W-:Y:S01]  /*35d0*/  BSSY.RECONVERGENT B1, `(.L_x_752) ;  /* 0x0000012000017945 */ /* 0x000fe20003800200 */
[----:B------:R-:W-:Y:S01]  /*35e0*/  IADD3 RZ, P1, PT, R16, 0x100, RZ ;  /* 0x0000010010ff7810 */ /* 0x000fe20007f3e0ff */
[----:B------:R-:W-:Y:S02]  /*35f0*/  IMAD.MOV.U32 R6, RZ, RZ, R11 ;  /* 0x000000ffff067224 */ /* 0x000fe400078e000b */
[----:B------:R-:W-:Y:S02]  /*3600*/  IMAD.MOV.U32 R12, RZ, RZ, R14 ;  /* 0x000000ffff0c7224 */ /* 0x000fe400078e000e */
[----:B------:R-:W-:Y:S02]  /*3610*/  IMAD.X R8, RZ, RZ, R9, P1 ;  /* 0x000000ffff087224 */ /* 0x000fe400008e0609 */
[----:B------:R-:W-:-:S04]  /*3620*/  IMAD.MOV.U32 R13, RZ, RZ, R15 ;  /* 0x000000ffff0d7224 */ /* 0x000fc800078e000f */
[----:B------:R-:W-:Y:S05]  /*3630*/  @!P0 BRA `(.L_x_753) ;  /* 0x00000000002c8947 */ /* 0x000fea0003800000 */
[----:B------:R-:W-:Y:S01]  /*3640*/  FSETP.GEU.AND P2, PT, R18, R11, PT ;  /* 0x0000000b1200720b */ /* 0x000fe20003f4e000 */
[----:B------:R-:W-:Y:S02]  /*3650*/  VIADD R12, R16, 0x100 ;  /* 0x00000100100c7836 */ /* 0x000fe40000000000 */
        /* <DEDUP_REMOVED lines=9> */
.L_x_753:
[----:B------:R-:W-:Y:S05]  /*36f0*/  BSYNC.RECONVERGENT B1 ;  /* 0x0000000000017941 */ /* 0x000fea0003800200 */
.L_x_752:
[----:B------:R-:W-:Y:S01]  /*3700*/  FSETP.GEU.AND P0, PT, R6, R19, PT ;  /* 0x000000130600720b */ /* 0x000fe20003f0e000 */
        /* <DEDUP_REMOVED lines=18> */
.L_x_755:
[----:B------:R-:W-:Y:S05]  /*3830*/  BSYNC.RECONVERGENT B1 ;  /* 0x0000000000017941 */ /* 0x000fea0003800200 */
.L_x_754:
[----:B------:R-:W-:Y:S01]  /*3840*/  FSETP.GEU.AND P0, PT, R7, R4, PT ;  /* 0x000000040700720b */ /* 0x000fe20003f0e000 */
[----:B------:R-:W-:Y:S01]  /*3850*/  BSSY.RECONVERGENT B1, `(.L_x_756) ;  /* 0x0000013000017945 */ /* 0x000fe20003800200 */
[C---:B------:R-:W-:Y:S01]  /*3860*/  IADD3 R15, P1, PT, R16.reuse, 0x300, RZ ;  /* 0x00000300100f7810 */ /* 0x040fe20007f3e0ff */
[----:B------:R-:W-:Y:S01]  /*3870*/  IMAD.MOV.U32 R11, RZ, RZ, R7 ;  /* 0x000000ffff0b7224 */ /* 0x000fe200078e0007 */
[----:B------:R-:W-:Y:S01]  /*3880*/  IADD3 R19, P2, PT, R16, 0x400, RZ ;  /* 0x0000040010137810 */ /* 0x000fe20007f5e0ff */
        /* <DEDUP_REMOVED lines=15> */
.L_x_757:
[----:B------:R-:W-:Y:S05]  /*3980*/  BSYNC.RECONVERGENT B1 ;  /* 0x0000000000017941 */ /* 0x000fea0003800200 */
.L_x_756:
[----:B------:R-:W-:Y:S01]  /*3990*/  FSETP.GEU.AND P0, PT, R11, R10, PT ;  /* 0x0000000a0b00720b */ /* 0x000fe20003f0e000 */
[----:B------:R-:W-:Y:S01]  /*39a0*/  BSSY.RECONVERGENT B1, `(.L_x_758) ;  /* 0x0000011000017945 */ /* 0x000fe20003800200 */
[----:B------:R-:W-:Y:S02]  /*39b0*/  IMAD.X R4, RZ, RZ, R9, P2 ;  /* 0x000000ffff047224 */ /* 0x000fe400010e0609 */
[----:B------:R-:W-:Y:S02]  /*39c0*/  IMAD.MOV.U32 R6, RZ, RZ, R11 ;  /* 0x000000ffff067224 */ /* 0x000fe400078e000b */
[----:B------:R-:W-:Y:S02]  /*39d0*/  IMAD.MOV.U32 R7, RZ, RZ, R12 ;  /* 0x000000ffff077224 */ /* 0x000fe400078e000c */
[----:B------:R-:W-:-:S05]  /*39e0*/  IMAD.MOV.U32 R8, RZ, RZ, R13 ;  /* 0x000000ffff087224 */ /* 0x000fca00078e000d */
        /* <DEDUP_REMOVED lines=12> */
.L_x_759:
[----:B------:R-:W-:Y:S05]  /*3ab0*/  BSYNC.RECONVERGENT B1 ;  /* 0x0000000000017941 */ /* 0x000fea0003800200 */
.L_x_758:
[C---:B------:R-:W-:Y:S02]  /*3ac0*/  VIADD R4, R5.reuse, 0xa00 ;  /* 0x00000a0005047836 */ /* 0x040fe40000000000 */
[----:B------:R-:W-:-:S03]  /*3ad0*/  VIADD R5, R5, 0x500 ;  /* 0x0000050005057836 */ /* 0x000fc60000000000 */
[----:B------:R-:W-:-:S13]  /*3ae0*/  ISETP.GT.AND P0, PT, R4, UR4, PT ;  /* 0x0000000404007c0c */ /* 0x000fda000bf04270 */
[----:B------:R-:W-:Y:S05]  /*3af0*/  @!P0 BRA `(.L_x_760) ;  /* 0xfffffff800488947 */ /* 0x000fea000383ffff */
.L_x_749:
        /* <DEDUP_REMOVED lines=14> */
[----:B------:R-:W-:Y:S01]  /*3be0*/  IMAD.IADD R11, R0, 0x1, R5 ;  /* 0x00000001000b7824 */ /* 0x000fe200078e0205 */
[----:B------:R-:W-:-:S04]  /*3bf0*/  LEA.HI R4, R15, 0x1, RZ, 0x18 ;  /* 0x000000010f047811 */ /* 0x000fc800078fc0ff */
[C---:B------:R-:W-:Y:S02]  /*3c00*/  IADD3 R14, P0, PT, R11.reuse, UR6, RZ ;  /* 0x000000060b0e7c10 */ /* 0x040fe4000ff1e0ff */
[----:B------:R-:W-:Y:S01]  /*3c10*/  LOP3.LUT R10, R4, 0x3, RZ, 0xc0, !PT ;  /* 0x00000003040a7812 */ /* 0x000fe200078ec0ff */
[----:B------:R-:W-:Y:S02]  /*3c20*/  IMAD.MOV.U32 R4, RZ, RZ, R0 ;  /* 0x000000ffff047224 */ /* 0x000fe400078e0000 */
[----:B------:R-:W-:Y:S02]  /*3c30*/  IMAD.X R16, RZ, RZ, UR7, P0 ;  /* 0x00000007ff107e24 */ /* 0x000fe400080e06ff */
[----:B------:R-:W-:Y:S02]  /*3c40*/  IMAD.MOV R10, RZ, RZ, -R10 ;  /* 0x000000ffff0a7224 */ /* 0x000fe400078e0a0a */
[----:B0-----:R-:W-:-:S04]  /*3c50*/  IMAD.WIDE.U32 R2, R11, 0x4, R2 ;  /* 0x000000040b027825 */ /* 0x001fc800078e0002 */
[----:B------:R-:W-:Y:S02]  /*3c60*/  IMAD.MOV.U32 R12, RZ, RZ, R2 ;  /* 0x000000ffff0c7224 */ /* 0x000fe400078e0002 */
[----:B------:R-:W-:-:S07]  /*3c70*/  IMAD.MOV.U32 R13, RZ, RZ, R3 ;  /* 0x000000ffff0d7224 */ /* 0x000fce00078e0003 */
.L_x_767:
        /* <DEDUP_REMOVED lines=23> */
.L_x_766:
[----:B------:R-:W-:Y:S05]  /*3df0*/  BSYNC.RECONVERGENT B3 ;  /* 0x0000000000037941 */ /* 0x000fea0003800200 */
.L_x_765:
[----:B------:R-:W-:Y:S01]  /*3e00*/  IADD3 R14, P0, PT, R14, 0x100, RZ ;  /* 0x000001000e0e7810 */ /* 0x000fe20007f1e0ff */
[----:B------:R-:W-:Y:S02]  /*3e10*/  VIADD R4, R4, 0x100 ;  /* 0x0000010004047836 */ /* 0x000fe40000000000 */
[----:B------:R-:W-:Y:S02]  /*3e20*/  IMAD.X R13, RZ, RZ, R13, P3 ;  /* 0x000000ffff0d7224 */ /* 0x000fe400018e060d */
[----:B------:R-:W-:Y:S01]  /*3e30*/  IMAD.X R16, RZ, RZ, R16, P0 ;  /* 0x000000ffff107224 */ /* 0x000fe200000e0610 */
[----:B------:R-:W-:Y:S07]  /*3e40*/  @P2 BRA `(.L_x_767) ;  /* 0xfffffffc008c2947 */ /* 0x000fee000383ffff */
.L_x_764:
[----:B------:R-:W-:Y:S05]  /*3e50*/  BSYNC.RECONVERGENT B2 ;  /* 0x0000000000027941 */ /* 0x000fea0003800200 */
.L_x_763:
[----:B------:R-:W-:-:S13]  /*3e60*/  ISETP.GE.U32.AND P0, PT, R15, 0x300, PT ;  /* 0x000003000f00780c */ /* 0x000fda0003f06070 */
[----:B------:R-:W-:Y:S05]  /*3e70*/  @!P0 BRA `(.L_x_762) ;  /* 0x0000000400cc8947 */ /* 0x000fea0003800000 */
[----:B------:R-:W0:Y:S01]  /*3e80*/  LDC.64 R14, c[0x0][0x380] ;  /* 0x0000e000ff0e7b82 */ /* 0x000e220000000a00 */
[----:B------:R-:W1:Y:S01]  /*3e90*/  LDCU.128 UR12, c[0x0][0x380] ;  /* 0x00007000ff0c77ac */ /* 0x000e620008000c00 */
[C---:B------:R-:W-:Y:S01]  /*3ea0*/  IADD3 R16, P1, PT, R4.reuse, R5, RZ ;  /* 0x0000000504107210 */ /* 0x040fe20007f3e0ff */
[----:B------:R-:W-:-:S04]  /*3eb0*/  IMAD.IADD R11, R4, 0x1, R5 ;  /* 0x00000001040b7824 */ /* 0x000fc800078e0205 */
[----:B------:R-:W-:Y:S01]  /*3ec0*/  IMAD.X R5, RZ, RZ, RZ, P1 ;  /* 0x000000ffff057224 */ /* 0x000fe200008e06ff */
[----:B------:R-:W2:Y:S01]  /*3ed0*/  LDC.64 R2, c[0x0][0x388] ;  /* 0x0000e200ff027b82 */ /* 0x000ea20000000a00 */
[C---:B-1----:R-:W-:Y:S02]  /*3ee0*/  LEA R17, P2, R16.reuse, UR12, 0x2 ;  /* 0x0000000c10117c11 */ /* 0x042fe4000f8410ff */
[----:B------:R-:W-:Y:S02]  /*3ef0*/  IADD3 R10, P0, PT, R11, UR14, RZ ;  /* 0x0000000e0b0a7c10 */ /* 0x000fe4000ff1e0ff */
[----:B------:R-:W-:Y:S01]  /*3f00*/  IADD3 R17, P1, PT, R17, 0xc00, RZ ;  /* 0x00000c0011117810 */ /* 0x000fe20007f3e0ff */
[----:B0-----:R-:W-:Y:S01]  /*3f10*/  IMAD.WIDE.U32 R14, R11, 0x4, R14 ;  /* 0x000000040b0e7825 */ /* 0x001fe200078e000e */
[----:B------:R-:W-:-:S03]  /*3f20*/  LEA.HI.X R16, R16, UR13, R5, 0x2, P2 ;  /* 0x0000000d10107c11 */ /* 0x000fc600090f1405 */
[----:B------:R-:W-:Y:S02]  /*3f30*/  IMAD.MOV.U32 R12, RZ, RZ, R14 ;  /* 0x000000ffff0c7224 */ /* 0x000fe400078e000e */
[----:B------:R-:W-:Y:S02]  /*3f40*/  IMAD.X R13, RZ, RZ, UR15, P0 ;  /* 0x0000000fff0d7e24 */ /* 0x000fe400080e06ff */
[----:B------:R-:W-:Y:S02]  /*3f50*/  VIADD R14, R4, 0x200 ;  /* 0x00000200040e7836 */ /* 0x000fe40000000000 */
[----:B--2---:R-:W-:-:S07]  /*3f60*/  IMAD.X R16, RZ, RZ, R16, P1 ;  /* 0x000000ffff107224 */ /* 0x004fce00008e0610 */
.L_x_776:
[----:B------:R-:W-:Y:S02]  /*3f70*/  IMAD.MOV.U32 R4, RZ, RZ, R12 ;  /* 0x000000ffff047224 */ /* 0x000fe400078e000c */
[----:B------:R-:W-:-:S05]  /*3f80*/  IMAD.MOV.U32 R5, RZ, RZ, R15 ;  /* 0x000000ffff057224 */ /* 0x000fca00078e000f */
[----:B------:R0:W2:Y:S02]  /*3f90*/  LDG.E R21, desc[UR8][R4.64] ;  /* 0x0000000804157981 */ /* 0x0000a4000c1e1900 */
[----:B0-----:R-:W-:Y:S02]  /*3fa0*/  IMAD.MOV.U32 R4, RZ, RZ, R17 ;  /* 0x000000ffff047224 */ /* 0x001fe400078e0011 */
[----:B------:R-:W-:-:S05]  /*3fb0*/  IMAD.MOV.U32 R5, RZ, RZ, R16 ;  /* 0x000000ffff057224 */ /* 0x000fca00078e0010 */
[----:B------:R0:W5:Y:S04]  /*3fc0*/  LDG.E R27, desc[UR8][R4.64+-0x800] ;  /* 0xfff80008041b7981 */ /* 0x000168000c1e1900 */
[----:B------:R0:W5:Y:S04]  /*3fd0*/  LDG.E R16, desc[UR8][R4.64+-0x400] ;  /* 0xfffc000804107981 */ /* 0x000168000c1e1900 */
[----:B------:R0:W5:Y:S01]  /*3fe0*/  LDG.E R17, desc[UR8][R4.64] ;  /* 0x0000000804117981 */ /* 0x000162000c1e1900 */
[----:B------:R-:W-:Y:S01]  /*3ff0*/  BSSY.RECONVERGENT B2, `(.L_x_768) ;  /* 0x0000012000027945 */ /* 0x000fe20003800200 */
[----:B------:R-:W-:-:S02]  /*4000*/  IMAD.MOV.U32 R18, RZ, RZ, R6 ;  /* 0x000000ffff127224 */ /* 0x000fc400078e0006 */
[----:B------:R-:W-:Y:S02]  /*4010*/  IMAD.MOV.U32 R20, RZ, RZ, R7 ;  /* 0x000000ffff147224 */ /* 0x000fe400078e0007 */
[----:B------:R-:W-:Y:S02]  /*4020*/  VIADD R19, R11, 0x100 ;  /* 0x000001000b137836 */ /* 0x000fe40000000000 */
        /* <DEDUP_REMOVED lines=14> */
.L_x_769:
[----:B------:R-:W-:Y:S05]  /*4110*/  BSYNC.RECONVERGENT B2 ;  /* 0x0000000000027941 */ /* 0x000fea0003800200 */
.L_x_768:
[----:B-----5:R-:W-:Y:S01]  /*4120*/  FSETP.GEU.AND P0, PT, R18, R27, PT ;  /* 0x0000001b1200720b */ /* 0x020fe20003f0e000 */
[----:B------:R-:W-:Y:S01]  /*4130*/  BSSY.RECONVERGENT B2, `(.L_x_770) ;  /* 0x0000013000027945 */ /* 0x000fe20003800200 */
[----:B------:R-:W-:Y:S01]  /*4140*/  IADD3 R23, P1, PT, R19, R2, RZ ;  /* 0x0000000213177210 */ /* 0x000fe20007f3e0ff */
[----:B------:R-:W-:Y:S02]  /*4150*/  VIADD R21, R11, 0x200 ;  /* 0x000002000b157836 */ /* 0x000fe40000000000 */
[----:B------:R-:W-:Y:S02]  /*4160*/  IMAD.MOV.U32 R19, RZ, RZ, R18 ;  /* 0x000000ffff137224 */ /* 0x000fe400078e0012 */
[----:B------:R-:W-:Y:S02]  /*4170*/  IMAD.X R25, RZ, RZ, R3, P1 ;  /* 0x000000ffff197224 */ /* 0x000fe400008e0603 */
[----:B------:R-:W-:Y:S02]  /*4180*/  IMAD.MOV.U32 R7, RZ, RZ, R20 ;  /* 0x000000ffff077224 */ /* 0x000fe400078e0014 */
[----:B------:R-:W-:-:S02]  /*4190*/  IMAD.MOV.U32 R6, RZ, RZ, R22 ;  /* 0x000000ffff067224 */ /* 0x000fc400078e0016 */
        /* <DEDUP_REMOVED lines=12> */
.L_x_771:
[----:B------:R-:W-:Y:S05]  /*4260*/  BSYNC.RECONVERGENT B2 ;  /* 0x0000000000027941 */ /* 0x000fea0003800200 */
.L_x_770:
[----:B------:R-:W-:Y:S01]  /*4270*/  FSETP.GEU.AND P0, PT, R19, R16, PT ;  /* 0x000000101300720b */ /* 0x000fe20003f0e000 */
[----:B------:R-:W-:Y:S01]  /*4280*/  VIADD R23, R11, 0x300 ;  /* 0x000003000b177836 */ /* 0x000fe20000000000 */
[-C--:B------:R-:W-:Y:S01]  /*4290*/  IADD3 R8, P1, PT, R21, R2.reuse, RZ ;  /* 0x0000000215087210 */ /* 0x080fe20007f3e0ff */
[----:B------:R-:W-:Y:S01]  /*42a0*/  BSSY.RECONVERGENT B2, `(.L_x_772) ;  /* 0x0000012000027945 */ /* 0x000fe20003800200 */
[----:B------:R-:W-:Y:S02]  /*42b0*/  IMAD.MOV.U32 R18, RZ, RZ, R19 ;  /* 0x000000ffff127224 */ /* 0x000fe400078e0013 */
[----:B------:R-:W-:Y:S01]  /*42c0*/  IADD3 R25, P2, PT, R23, R2, RZ ;  /* 0x0000000217197210 */ /* 0x000fe20007f5e0ff */
[----:B------:R-:W-:Y:S02]  /*42d0*/  IMAD.X R23, RZ, RZ, R3, P1 ;  /* 0x000000ffff177224 */ /* 0x000fe400008e0603 */
[----:B------:R-:W-:Y:S02]  /*42e0*/  IMAD.MOV.U32 R20, RZ, RZ, R7 ;  /* 0x000000ffff147224 */ /* 0x000fe400078e0007 */
[----:B------:R-:W-:-:S02]  /*42f0*/  IMAD.MOV.U32 R21, RZ, RZ, R6 ;  /* 0x000000ffff157224 */ /* 0x000fc400078e0006 */
[----:B------:R-:W-:Y:S06]  /*4300*/  @!P0 BRA `(.L_x_773) ;  /* 0x00000000002c8947 */ /* 0x000fec0003800000 */
        /* <DEDUP_REMOVED lines=11> */
.L_x_773:
[----:B------:R-:W-:Y:S05]  /*43c0*/  BSYNC.RECONVERGENT B2 ;  /* 0x0000000000027941 */ /* 0x000fea0003800200 */
.L_x_772:
        /* <DEDUP_REMOVED lines=18> */
.L_x_775:
[----:B------:R-:W-:Y:S05]  /*44f0*/  BSYNC.RECONVERGENT B2 ;  /* 0x0000000000027941 */ /* 0x000fea0003800200 */
.L_x_774:
[----:B------:R-:W-:Y:S01]  /*4500*/  VIADD R16, R14, 0x200 ;  /* 0x000002000e107836 */ /* 0x000fe20000000000 */
[----:B------:R-:W-:Y:S01]  /*4510*/  IADD3 R17, P2, PT, R4, 0x1000, RZ ;  /* 0x0000100004117810 */ /* 0x000fe20007f5e0ff */
[----:B------:R-:W-:Y:S01]  /*4520*/  VIADD R14, R14, 0x400 ;  /* 0x000004000e0e7836 */ /* 0x000fe20000000000 */
[----:B------:R-:W-:Y:S01]  /*4530*/  IADD3 R10, P1, PT, R10, 0x400, RZ ;  /* 0x000004000a0a7810 */ /* 0x000fe20007f3e0ff */
[----:B------:R-:W-:Y:S01]  /*4540*/  VIADD R11, R11, 0x400 ;  /* 0x000004000b0b7836 */ /* 0x000fe20000000000 */
[----:B------:R-:W-:Y:S01]  /*4550*/  ISETP.GE.AND P0, PT, R16, R9, PT ;  /* 0x000000091000720c */ /* 0x000fe20003f06270 */
[----:B------:R-:W-:Y:S01]  /*4560*/  IMAD.X R16, RZ, RZ, R5, P2 ;  /* 0x000000ffff107224 */ /* 0x000fe200010e0605 */
[----:B------:R-:W-:Y:S01]  /*4570*/  IADD3 R12, P2, PT, R12, 0x1000, RZ ;  /* 0x000010000c0c7810 */ /* 0x000fe20007f5e0ff */
[----:B------:R-:W-:-:S04]  /*4580*/  IMAD.X R13, RZ, RZ, R13, P1 ;  /* 0x000000ffff0d7224 */ /* 0x000fc800008e060d */
[----:B------:R-:W-:-:S06]  /*4590*/  IMAD.X R15, RZ, RZ, R15, P2 ;  /* 0x000000ffff0f7224 */ /* 0x000fcc00010e060f */
[----:B------:R-:W-:Y:S05]  /*45a0*/  @!P0 BRA `(.L_x_776) ;  /* 0xfffffff800708947 */ /* 0x000fea000383ffff */
.L_x_762:
[----:B------:R-:W-:Y:S05]  /*45b0*/  BSYNC.RECONVERGENT B1 ;  /* 0x0000000000017941 */ /* 0x000fea0003800200 */
.L_x_761:
        /* <DEDUP_REMOVED lines=22> */
.L_x_778:
[----:B------:R-:W-:Y:S05]  /*4720*/  BSYNC.RECONVERGENT B1 ;  /* 0x0000000000017941 */ /* 0x000fea0003800200 */
.L_x_777:
        /* <DEDUP_REMOVED lines=21> */
.L_x_780:
[----:B------:R-:W-:Y:S05]  /*4880*/  BSYNC.RECONVERGENT B1 ;  /* 0x0000000000017941 */ /* 0x000fea0003800200 */
.L_x_779:
        /* <DEDUP_REMOVED lines=21> */
.L_x_782:
[----:B------:R-:W-:Y:S05]  /*49e0*/  BSYNC.RECONVERGENT B1 ;  /* 0x0000000000017941 */ /* 0x000fea0003800200 */
.L_x_781:
        /* <DEDUP_REMOVED lines=21> */
.L_x_784:
[----:B------:R-:W-:Y:S05]  /*4b40*/  BSYNC.RECONVERGENT B1 ;  /* 0x0000000000017941 */ /* 0x000fea0003800200 */
.L_x_783:
        /* <DEDUP_REMOVED lines=22> */
.L_x_786:
[----:B------:R-:W-:Y:S05]  /*4cb0*/  BSYNC.RECONVERGENT B1 ;  /* 0x0000000000017941 */ /* 0x000fea0003800200 */
.L_x_785:
        /* <DEDUP_REMOVED lines=12> */
.L_x_788:
[----:B------:R-:W-:Y:S05]  /*4d80*/  BSYNC.RECONVERGENT B1 ;  /* 0x0000000000017941 */ /* 0x000fea0003800200 */
.L_x_787:
        /* <DEDUP_REMOVED lines=31> */
.L_x_790:
[----:B------:R-:W-:Y:S05]  /*4f80*/  BSYNC.RECONVERGENT B1 ;  /* 0x0000000000017941 */ /* 0x000fea0003800200 */
.L_x_789:
        /* <DEDUP_REMOVED lines=18> */
.L_x_792:
[----:B------:R-:W-:Y:S05]  /*50b0*/  BSYNC.RECONVERGENT B1 ;  /* 0x0000000000017941 */ /* 0x000fea0003800200 */
.L_x_791:
        /* <DEDUP_REMOVED lines=18> */
.L_x_794:
[----:B------:R-:W-:Y:S05]  /*51e0*/  BSYNC.RECONVERGENT B1 ;  /* 0x0000000000017941 */ /* 0x000fea0003800200 */
.L_x_793:
        /* <DEDUP_REMOVED lines=18> */
.L_x_796:
[----:B------:R-:W-:Y:S05]  /*5310*/  BSYNC.RECONVERGENT B1 ;  /* 0x0000000000017941 */ /* 0x000fea0003800200 */
.L_x_795:
        /* <DEDUP_REMOVED lines=18> */
.L_x_798:
[----:B------:R-:W-:Y:S05]  /*5440*/  BSYNC.RECONVERGENT B1 ;  /* 0x0000000000017941 */ /* 0x000fea0003800200 */
.L_x_797:
        /* <DEDUP_REMOVED lines=18> */
.L_x_800:
[----:B------:R-:W-:Y:S05]  /*5570*/  BSYNC.RECONVERGENT B1 ;  /* 0x0000000000017941 */ /* 0x000fea0003800200 */
.L_x_799:
        /* <DEDUP_REMOVED lines=17> */
.L_x_708:
[----:B------:R-:W-:Y:S05]  /*5690*/  BSYNC.RECONVERGENT B0 ;  /* 0x0000000000007941 */ /* 0x000fea0003800200 */
.L_x_675:
[----:B------:R-:W-:Y:S05]  /*56a0*/  @P1 EXIT ;  /* 0x000000000000194d */ /* 0x000fea0003800000 */
[----:B0-----:R-:W0:Y:S01]  /*56b0*/  LDC.64 R6, c[0x0][0x390] ;  /* 0x0000e400ff067b82 */ /* 0x001e220000000a00 */
[----:B------:R-:W-:Y:S02]  /*56c0*/  IMAD.MOV.U32 R5, RZ, RZ, R4 ;  /* 0x000000ffff057224 */ /* 0x000fe400078e0004 */
[----:B------:R-:W-:-:S05]  /*56d0*/  IMAD.MOV.U32 R4, RZ, RZ, R3 ;  /* 0x000000ffff047224 */ /* 0x000fca00078e0003 */
[----:B0-----:R-:W-:Y:S04]  /*56e0*/  STG.E.64 desc[UR8][R6.64+0x8], R4 ;  /* 0x0000080406007986 */ /* 0x001fe8000c101b08 */
[----:B------:R-:W-:Y:S01]  /*56f0*/  STG.E desc[UR8][R6.64], R2 ;  /* 0x0000000206007986 */ /* 0x000fe2000c101908 */
[----:B------:R-:W-:Y:S05]  /*5700*/  EXIT ;  /* 0x000000000000794d */ /* 0x000fea0003800000 */
.L_x_801:
        /* <DEDUP_REMOVED lines=15> */
.L_x_846:


//--------------------- .text._Z6kernelPfy        --------------------------
	.section	.text._Z6kernelPfy,"ax",@progbits
	.align	128
        .global         _Z6kernelPfy
        .type           _Z6kernelPfy,@function
        .size           _Z6kernelPfy,(.L_x_837 - _Z6kernelPfy)
        .other          _Z6kernelPfy,@"STO_CUDA_ENTRY STV_DEFAULT"
_Z6kernelPfy:
.text._Z6kernelPfy:
[----:B------:R-:W0:Y:S01]  /*0000*/  LDC R1, c[0x0][0x37c] ;  /* 0x0000df00ff017b82 */ /* 0x000e220000000800 */
[----:B------:R-:W1:Y:S01]  /*0010*/  S2R R5, SR_TID.X ;  /* 0x0000000000057919 */ /* 0x000e620000002100 */
[----:B------:R-:W2:Y:S01]  /*0020*/  LDCU.64 UR8, c[0x0][0x358] ;  /* 0x00006b00ff0877ac */ /* 0x000ea20008000a00 */
[----:B------:R-:W-:Y:S01]  /*0030*/  BSSY.RECONVERGENT B0, `(.L_x_802) ;  /* 0x00000ce000007945 */ /* 0x000fe20003800200 */
[----:B0-----:R-:W-:Y:S01]  /*0040*/  VIADD R1, R1, 0xffffffe0 ;  /* 0xffffffe001017836 */ /* 0x001fe20000000000 */
[----:B-1----:R-:W-:-:S13]  /*0050*/  ISETP.GT.U32.AND P0, PT, R5, 0xb, PT ;  /* 0x0000000b0500780c */ /* 0x002fda0003f04070 */
[----:B--2---:R-:W-:Y:S05]  /*0060*/  @P0 BRA `(.L_x_803) ;  /* 0x0000000c00280947 */ /* 0x004fea0003800000 */
[----:B------:R-:W0:Y:S01]  /*0070*/  MUFU.RCP64H R7, 12 ;  /* 0x4028000000077908 */ /* 0x000e220000001800 */
[----:B------:R-:W-:Y:S01]  /*0080*/  IMAD.MOV.U32 R10, RZ, RZ, 0x0 ;  /* 0x00000000ff0a7424 */ /* 0x000fe200078e00ff */
[----:B------:R-:W-:Y:S01]  /*0090*/  UMOV UR4, 0x54442d18 ;  /* 0x54442d1800047882 */ /* 0x000fe20000000000 */
[----:B------:R-:W-:Y:S01]  /*00a0*/  IMAD.MOV.U32 R11, RZ, RZ, 0x40280000 ;  /* 0x40280000ff0b7424 */ /* 0x000fe200078e00ff */
[----:B------:R-:W-:Y:S01]  /*00b0*/  UMOV UR5, 0x401921fb ;  /* 0x401921fb00057882 */ /* 0x000fe20000000000 */
[----:B------:R-:W-:Y:S01]  /*00c0*/  IMAD.MOV.U32 R6, RZ, RZ, 0x1 ;  /* 0x00000001ff067424 */ /* 0x000fe200078e00ff */
[----:B------:R-:W-:Y:S05]  /*00d0*/  BSSY.RECONVERGENT B1, `(.L_x_804) ;  /* 0x0000013000017945 */ /* 0x000fea0003800200 */
[----:B0-----:R-:W-:-:S08]  /*00e0*/  DFMA R2, R6, -R10, 1 ;  /* 0x3ff000000602742b */ /* 0x001fd0000000080a */
[----:B------:R-:W-:Y:S02]  /*00f0*/  DFMA R8, R2, R2, R2 ;  /* 0x000000020208722b */ /* 0x000fe40000000002 */
[----:B------:R-:W0:Y:S06]  /*0100*/  I2F.F64.U32 R2, R5 ;  /* 0x0000000500027312 */ /* 0x000e2c0000201800 */
[----:B------:R-:W-:-:S08]  /*0110*/  DFMA R8, R6, R8, R6 ;  /* 0x000000080608722b */ /* 0x000fd00000000006 */
[----:B------:R-:W-:Y:S02]  /*0120*/  DFMA R10, R8, -R10, 1 ;  /* 0x3ff00000080a742b */ /* 0x000fe4000000080a */
[----:B0-----:R-:W-:-:S06]  /*0130*/  DMUL R6, R2, UR4 ;  /* 0x0000000402067c28 */ /* 0x001fcc0008000000 */
[----:B------:R-:W-:-:S04]  /*0140*/  DFMA R10, R8, R10, R8 ;  /* 0x0000000a080a722b */ /* 0x000fc80000000008 */
[----:B------:R-:W-:-:S04]  /*0150*/  FSETP.GEU.AND P1, PT, |R7|, 6.5827683646048100446e-37, PT ;  /* 0x036000000700780b */ /* 0x000fc80003f2e200 */
[----:B------:R-:W-:-:S08]  /*0160*/  DMUL R2, R6, R10 ;  /* 0x0000000a06027228 */ /* 0x000fd00000000000 */
[----:B------:R-:W-:-:S08]  /*0170*/  DFMA R8, R2, -12, R6 ;  /* 0xc02800000208782b */ /* 0x000fd00000000006 */
[----:B------:R-:W-:-:S10]  /*0180*/  DFMA R2, R10, R8, R2 ;  /* 0x000000080a02722b */ /* 0x000fd40000000002 */
[----:B------:R-:W-:-:S05]  /*0190*/  FFMA R0, RZ, 2.625, R3 ;  /* 0x40280000ff007823 */ /* 0x000fca0000000003 */
[----:B------:R-:W-:-:S13]  /*01a0*/  FSETP.GT.AND P0, PT, |R0|, 1.469367938527859385e-39, PT ;  /* 0x001000000000780b */ /* 0x000fda0003f04200 */
[----:B------:R-:W-:Y:S05]  /*01b0*/  @P0 BRA P1, `(.L_x_805) ;  /* 0x0000000000100947 */ /* 0x000fea0000800000 */
[----:B------:R-:W-:-:S07]  /*01c0*/  MOV R0, 0x1e0 ;  /* 0x000001e000007802 */ /* 0x000fce0000000f00 */
[----:B------:R-:W-:Y:S05]  /*01d0*/  CALL.REL.NOINC `($__internal_0_$__cuda_sm20_div_rn_f64_full) ;  /* 0x0000001c00747944 */ /* 0x000fea0003c00000 */
[----:B------:R-:W-:Y:S02]  /*01e0*/  IMAD.MOV.U32 R2, RZ, RZ, R12 ;  /* 0x000000ffff027224 */ /* 0x000fe400078e000c */
[----:B------:R-:W-:-:S07]  /*01f0*/  IMAD.MOV.U32 R3, RZ, RZ, R13 ;  /* 0x000000ffff037224 */ /* 0x000fce00078e000d */
.L_x_805:
[----:B------:R-:W-:Y:S05]  /*0200*/  BSYNC.RECONVERGENT B1 ;  /* 0x0000000000017941 */ /* 0x000fea0003800200 */
.L_x_804:
[----:B------:R-:W0:Y:S01]  /*0210*/  F2F.F32.F64 R7, R2 ;  /* 0x0000000200077310 */ /* 0x000e220000301000 */
[----:B------:R-:W-:Y:S01]  /*0220*/  BSSY.RECONVERGENT B1, `(.L_x_806) ;  /* 0x000003e000017945 */ /* 0x000fe20003800200 */
[C---:B0-----:R-:W-:Y:S01]  /*0230*/  FMUL R0, R7.reuse, 0.63661974668502807617 ;  /* 0x3f22f98307007820 */ /* 0x041fe20000400000 */
[----:B------:R-:W-:-:S05]  /*0240*/  FSETP.GE.AND P0, PT, |R7|, 105615, PT ;  /* 0x47ce47800700780b */ /* 0x000fca0003f06200 */
[----:B------:R-:W0:Y:S02]  /*0250*/  F2I.NTZ R0, R0 ;  /* 0x0000000000007305 */ /* 0x000e240000203100 */
[----:B0-----:R-:W-:Y:S01]  /*0260*/  I2FP.F32.S32 R12, R0 ;  /* 0x00000000000c7245 */ /* 0x001fe20000201400 */
[----:B------:R-:W-:-:S04]  /*0270*/  IMAD.MOV.U32 R14, RZ, RZ, R0 ;  /* 0x000000ffff0e7224 */ /* 0x000fc800078e0000 */
[----:B------:R-:W-:-:S04]  /*0280*/  FFMA R9, R12, -1.5707962512969970703, R7 ;  /* 0xbfc90fda0c097823 */ /* 0x000fc80000000007 */
[----:B------:R-:W-:-:S04]  /*0290*/  FFMA R9, R12, -7.5497894158615963534e-08, R9 ;  /* 0xb3a221680c097823 */ /* 0x000fc80000000009 */
[----:B------:R-:W-:-:S04]  /*02a0*/  FFMA R12, R12, -5.3903029534742383927e-15, R9 ;  /* 0xa7c234c50c0c7823 */ /* 0x000fc80000000009 */
[----:B------:R-:W-:Y:S01]  /*02b0*/  IMAD.MOV.U32 R4, RZ, RZ, R12 ;  /* 0x000000ffff047224 */ /* 0x000fe200078e000c */
[----:B------:R-:W-:Y:S06]  /*02c0*/  @!P0 BRA `(.L_x_807) ;  /* 0x0000000000cc8947 */ /* 0x000fec0003800000 */
[----:B------:R-:W-:-:S13]  /*02d0*/  FSETP.NEU.AND P0, PT, |R7|, +INF , PT ;  /* 0x7f8000000700780b */ /* 0x000fda0003f0d200 */
[----:B------:R-:W-:Y:S01]  /*02e0*/  @!P0 FMUL R4, RZ, R7 ;  /* 0x00000007ff048220 */ /* 0x000fe20000400000 */
[----:B------:R-:W-:Y:S01]  /*02f0*/  @!P0 IMAD.MOV.U32 R0, RZ, RZ, RZ ;  /* 0x000000ffff008224 */ /* 0x000fe200078e00ff */
[----:B------:R-:W-:Y:S06]  /*0300*/  @!P0 BRA `(.L_x_807) ;  /* 0x0000000000bc8947 */ /* 0x000fec0003800000 */
[----:B------:R-:W-:Y:S01]  /*0310*/  IMAD.SHL.U32 R2, R7, 0x100, RZ ;  /* 0x0000010007027824 */ /* 0x000fe200078e00ff */
[----:B------:R-:W0:Y:S01]  /*0320*/  LDCU.64 UR6, c[0x4][0x168] ;  /* 0x01002d00ff0677ac */ /* 0x000e220008000a00 */
[----:B------:R-:W-:Y:S02]  /*0330*/  IMAD.MOV.U32 R6, RZ, RZ, RZ ;  /* 0x000000ffff067224 */ /* 0x000fe400078e00ff */
[----:B------:R-:W-:Y:S01]  /*0340*/  IMAD.MOV.U32 R0, RZ, RZ, R1 ;  /* 0x000000ffff007224 */ /* 0x000fe200078e0001 */
[----:B------:R-:W-:Y:S01]  /*0350*/  LOP3.LUT R13, R2, 0x80000000, RZ, 0xfc, !PT ;  /* 0x80000000020d7812 */ /* 0x000fe200078efcff */
[----:B------:R-:W-:Y:S01]  /*0360*/  UMOV UR5, URZ ;  /* 0x000000ff00057c82 */ /* 0x000fe20008000000 */
[----:B------:R-:W-:-:S05]  /*0370*/  UMOV UR4, URZ ;  /* 0x000000ff00047c82 */ /* 0x000fca0008000000 */
.L_x_808:
[----:B0-----:R-:W-:Y:S02]  /*0380*/  IMAD.U32 R8, RZ, RZ, UR6 ;  /* 0x00000006ff087e24 */ /* 0x001fe4000f8e00ff */
[----:B------:R-:W-:-:S05]  /*0390*/  IMAD.U32 R9, RZ, RZ, UR7 ;  /* 0x00000007ff097e24 */ /* 0x000fca000f8e00ff */
[----:B------:R-:W2:Y:S01]  /*03a0*/  LDG.E.CONSTANT R2, desc[UR8][R8.64] ;  /* 0x0000000808027981 */ /* 0x000ea2000c1e9900 */
[----:B------:R-:W-:Y:S02]  /*03b0*/  UIADD3 UR6, UP0, UPT, UR6, 0x4, URZ ;  /* 0x0000000406067890 */ /* 0x000fe4000ff1e0ff */
[----:B------:R-:W-:Y:S02]  /*03c0*/  UIADD3 UR4, UPT, UPT, UR4, 0x1, URZ ;  /* 0x0000000104047890 */ /* 0x000fe4000fffe0ff */
[----:B------:R-:W-:Y:S02]  /*03d0*/  UIADD3.X UR7, UPT, UPT, URZ, UR7, URZ, UP0, !UPT ;  /* 0x00000007ff077290 */ /* 0x000fe400087fe4ff */
[----:B------:R-:W-:Y:S01]  /*03e0*/  UISETP.NE.AND UP0, UPT, UR4, 0x6, UPT ;  /* 0x000000060400788c */ /* 0x000fe2000bf05270 */
[----:B--2---:R-:W-:-:S03]  /*03f0*/  IMAD.WIDE.U32 R2, R2, R13, RZ ;  /* 0x0000000d02027225 */ /* 0x004fc600078e00ff */
[----:B------:R-:W-:-:S04]  /*0400*/  IADD3 R11, P0, PT, R2, R6, RZ ;  /* 0x00000006020b7210 */ /* 0x000fc80007f1e0ff */
[----:B------:R-:W-:Y:S01]  /*0410*/  IADD3.X R6, PT, PT, R3, UR5, RZ, P0, !PT ;  /* 0x0000000503067c10 */ /* 0x000fe200087fe4ff */
[----:B------:R0:W-:Y:S02]  /*0420*/  STL [R0], R11 ;  /* 0x0000000b00007387 */ /* 0x0001e40000100800 */
[----:B0-----:R-:W-:Y:S01]  /*0430*/  VIADD R0, R0, 0x4 ;  /* 0x0000000400007836 */ /* 0x001fe20000000000 */
[----:B------:R-:W-:Y:S06]  /*0440*/  BRA.U UP0, `(.L_x_808) ;  /* 0xfffffffd00cc7547 */ /* 0x000fec000b83ffff */
[----:B------:R-:W-:Y:S01]  /*0450*/  SHF.R.U32.HI R4, RZ, 0x17, R7 ;  /* 0x00000017ff047819 */ /* 0x000fe20000011607 */
[----:B------:R0:W-:Y:S03]  /*0460*/  STL [R1+0x18], R6 ;  /* 0x0000180601007387 */ /* 0x0001e60000100800 */
[C---:B------:R-:W-:Y:S02]  /*0470*/  LOP3.LUT R0, R4.reuse, 0xe0, RZ, 0xc0, !PT ;  /* 0x000000e004007812 */ /* 0x040fe400078ec0ff */
[----:B------:R-:W-:-:S03]  /*0480*/  LOP3.LUT P0, RZ, R4, 0x1f, RZ, 0xc0, !PT ;  /* 0x0000001f04ff7812 */ /* 0x000fc6000780c0ff */
[----:B------:R-:W-:-:S05]  /*0490*/  VIADD R0, R0, 0xffffff80 ;  /* 0xffffff8000007836 */ /* 0x000fca0000000000 */
[----:B------:R-:W-:-:S05]  /*04a0*/  SHF.R.U32.HI R0, RZ, 0x5, R0 ;  /* 0x00000005ff007819 */ /* 0x000fca0000011600 */
[----:B------:R-:W-:-:S05]  /*04b0*/  IMAD R10, R0, -0x4, R1 ;  /* 0xfffffffc000a7824 */ /* 0x000fca00078e0201 */
[----:B------:R-:W2:Y:S04]  /*04c0*/  LDL R0, [R10+0x18] ;  /* 0x000018000a007983 */ /* 0x000ea80000100800 */
[----:B------:R-:W2:Y:S04]  /*04d0*/  LDL R3, [R10+0x14] ;  /* 0x000014000a037983 */ /* 0x000ea80000100800 */
[----:B------:R-:W3:Y:S01]  /*04e0*/  @P0 LDL R2, [R10+0x10] ;  /* 0x000010000a020983 */ /* 0x000ee20000100800 */
[----:B------:R-:W-:Y:S01]  /*04f0*/  LOP3.LUT R4, R4, 0x1f, RZ, 0xc0, !PT ;  /* 0x0000001f04047812 */ /* 0x000fe200078ec0ff */
[----:B------:R-:W-:Y:S01]  /*0500*/  UMOV UR4, 0x54442d19 ;  /* 0x54442d1900047882 */ /* 0x000fe20000000000 */
[----:B------:R-:W-:-:S02]  /*0510*/  UMOV UR5, 0x3bf921fb ;  /* 0x3bf921fb00057882 */ /* 0x000fc40000000000 */
[-C--:B--2---:R-:W-:Y:S02]  /*0520*/  @P0 SHF.L.W.U32.HI R0, R3, R4.reuse, R0 ;  /* 0x0000000403000219 */ /* 0x084fe40000010e00 */
[----:B---3--:R-:W-:-:S04]  /*0530*/  @P0 SHF.L.W.U32.HI R3, R2, R4, R3 ;  /* 0x0000000402030219 */ /* 0x008fc80000010e03 */
[C---:B------:R-:W-:Y:S01]  /*0540*/  SHF.L.W.U32.HI R2, R3.reuse, 0x2, R0 ;  /* 0x0000000203027819 */ /* 0x040fe20000010e00 */
[----:B------:R-:W-:-:S03]  /*0550*/  IMAD.SHL.U32 R3, R3, 0x4, RZ ;  /* 0x0000000403037824 */ /* 0x000fc600078e00ff */
[----:B------:R-:W-:Y:S02]  /*0560*/  SHF.R.S32.HI R4, RZ, 0x1f, R2 ;  /* 0x0000001fff047819 */ /* 0x000fe40000011402 */
[----:B------:R-:W-:Y:S02]  /*0570*/  ISETP.GE.AND P0, PT, R2, RZ, PT ;  /* 0x000000ff0200720c */ /* 0x000fe40003f06270 */
[C---:B------:R-:W-:Y:S02]  /*0580*/  LOP3.LUT R8, R4.reuse, R3, RZ, 0x3c, !PT ;  /* 0x0000000304087212 */ /* 0x040fe400078e3cff */
[----:B------:R-:W-:Y:S02]  /*0590*/  LOP3.LUT R9, R4, R2, RZ, 0x3c, !PT ;  /* 0x0000000204097212 */ /* 0x000fe400078e3cff */
[----:B------:R-:W-:-:S04]  /*05a0*/  SHF.R.U32.HI R3, RZ, 0x1e, R0 ;  /* 0x0000001eff037819 */ /* 0x000fc80000011600 */
[----:B------:R-:W1:Y:S01]  /*05b0*/  I2F.F64.S64 R8, R8 ;  /* 0x0000000800087312 */ /* 0x000e620000301c00 */
[----:B------:R-:W-:Y:S01]  /*05c0*/  LEA.HI R0, R2, R3, RZ, 0x1 ;  /* 0x0000000302007211 */ /* 0x000fe200078f08ff */
[----:B-1----:R-:W-:-:S10]  /*05d0*/  DMUL R10, R8, UR4 ;  /* 0x00000004080a7c28 */ /* 0x002fd40008000000 */
[----:B------:R-:W1:Y:S02]  /*05e0*/  F2F.F32.F64 R10, R10 ;  /* 0x0000000a000a7310 */ /* 0x000e640000301000 */
[----:B01----:R-:W-:-:S07]  /*05f0*/  FSEL R4, -R10, R10, !P0 ;  /* 0x0000000a0a047208 */ /* 0x003fce0004000100 */
.L_x_807:
[----:B------:R-:W-:Y:S05]  /*0600*/  BSYNC.RECONVERGENT B1 ;  /* 0x0000000000017941 */ /* 0x000fea0003800200 */
.L_x_806:
[----:B------:R-:W0:Y:S01]  /*0610*/  S2R R10, SR_CgaCtaId ;  /* 0x00000000000a7919 */ /* 0x000e220000008800 */
[----:B------:R-:W-:Y:S02]  /*0620*/  IMAD.MOV.U32 R11, RZ, RZ, 0x37cbac00 ;  /* 0x37cbac00ff0b7424 */ /* 0x000fe400078e00ff */
[----:B------:R-:W-:Y:S01]  /*0630*/  FMUL R2, R4, R4 ;  /* 0x0000000404027220 */ /* 0x000fe20000400000 */
[----:B------:R-:W-:Y:S01]  /*0640*/  LOP3.LUT R6, R0, 0x1, RZ, 0xc0, !PT ;  /* 0x0000000100067812 */ /* 0x000fe200078ec0ff */
[----:B------:R-:W-:Y:S01]  /*0650*/  IMAD.MOV.U32 R9, RZ, RZ, 0x3c0885e4 ;  /* 0x3c0885e4ff097424 */ /* 0x000fe200078e00ff */
[----:B------:R-:W-:Y:S01]  /*0660*/  MOV R13, 0x400 ;  /* 0x00000400000d7802 */ /* 0x000fe20000000f00 */
[----:B------:R-:W-:Y:S01]  /*0670*/  FFMA R3, R2, R11, -0.0013887860113754868507 ;  /* 0xbab607ed02037423 */ /* 0x000fe2000000000b */
[----:B------:R-:W-:Y:S01]  /*0680*/  ISETP.NE.U32.AND P0, PT, R6, 0x1, PT ;  /* 0x000000010600780c */ /* 0x000fe20003f05070 */
[----:B------:R-:W-:Y:S01]  /*0690*/  VIADD R0, R0, 0x1 ;  /* 0x0000000100007836 */ /* 0x000fe20000000000 */
[----:B------:R-:W-:Y:S01]  /*06a0*/  BSSY.RECONVERGENT B1, `(.L_x_809) ;  /* 0x0000044000017945 */ /* 0x000fe20003800200 */
[----:B------:R-:W-:Y:S01]  /*06b0*/  IMAD.MOV.U32 R6, RZ, RZ, 0x3e2aaaa8 ;  /* 0x3e2aaaa8ff067424 */ /* 0x000fe200078e00ff */
[----:B------:R-:W-:-:S02]  /*06c0*/  FSEL R3, R3, -0.00019574658654164522886, P0 ;  /* 0xb94d415303037808 */ /* 0x000fc40000000000 */
[----:B------:R-:W-:Y:S02]  /*06d0*/  FSEL R9, R9, 0.041666727513074874878, !P0 ;  /* 0x3d2aaabb09097808 */ /* 0x000fe40004000000 */
[----:B------:R-:W-:Y:S02]  /*06e0*/  LOP3.LUT P1, RZ, R0, 0x2, RZ, 0xc0, !PT ;  /* 0x0000000200ff7812 */ /* 0x000fe4000782c0ff */
[----:B------:R-:W-:Y:S01]  /*06f0*/  FSEL R6, -R6, -0.4999999701976776123, !P0 ;  /* 0xbeffffff06067808 */ /* 0x000fe20004000100 */
[----:B------:R-:W-:Y:S01]  /*0700*/  FFMA R3, R2, R3, R9 ;  /* 0x0000000302037223 */ /* 0x000fe20000000009 */
[----:B------:R-:W-:Y:S02]  /*0710*/  FSEL R0, R4, 1, !P0 ;  /* 0x3f80000004007808 */ /* 0x000fe40004000000 */
[----:B------:R-:W-:Y:S01]  /*0720*/  FSETP.GE.AND P0, PT, |R7|, 105615, PT ;  /* 0x47ce47800700780b */ /* 0x000fe20003f06200 */
[C---:B------:R-:W-:Y:S02]  /*0730*/  FFMA R6, R2.reuse, R3, R6 ;  /* 0x0000000302067223 */ /* 0x040fe40000000006 */
[----:B------:R-:W-:-:S04]  /*0740*/  FFMA R3, R2, R0, RZ ;  /* 0x0000000002037223 */ /* 0x000fc800000000ff */
[----:B------:R-:W-:Y:S01]  /*0750*/  FFMA R0, R3, R6, R0 ;  /* 0x0000000603007223 */ /* 0x000fe20000000000 */
[----:B0-----:R-:W-:-:S03]  /*0760*/  LEA R2, R10, R13, 0x18 ;  /* 0x0000000d0a027211 */ /* 0x001fc600078ec0ff */
[----:B------:R-:W-:Y:S02]  /*0770*/  @P1 FADD R0, RZ, -R0 ;  /* 0x80000000ff001221 */ /* 0x000fe40000000000 */
[----:B------:R-:W-:-:S05]  /*0780*/  IMAD R15, R5, 0x4, R2 ;  /* 0x00000004050f7824 */ /* 0x000fca00078e0202 */
[----:B------:R0:W-:Y:S01]  /*0790*/  STS [R15], R0 ;  /* 0x000000000f007388 */ /* 0x0001e20000000800 */
[----:B------:R-:W-:Y:S05]  /*07a0*/  @!P0 BRA `(.L_x_810) ;  /* 0x0000000000cc8947 */ /* 0x000fea0003800000 */
[----:B------:R-:W-:-:S13]  /*07b0*/  FSETP.NEU.AND P0, PT, |R7|, +INF , PT ;  /* 0x7f8000000700780b */ /* 0x000fda0003f0d200 */
[----:B------:R-:W-:Y:S01]  /*07c0*/  @!P0 FMUL R12, RZ, R7 ;  /* 0x00000007ff0c8220 */ /* 0x000fe20000400000 */
[----:B------:R-:W-:Y:S01]  /*07d0*/  @!P0 IMAD.MOV.U32 R14, RZ, RZ, RZ ;  /* 0x000000ffff0e8224 */ /* 0x000fe200078e00ff */
[----:B------:R-:W-:Y:S06]  /*07e0*/  @!P0 BRA `(.L_x_810) ;  /* 0x0000000000bc8947 */ /* 0x000fec0003800000 */
[----:B------:R-:W-:Y:S01]  /*07f0*/  IMAD.SHL.U32 R2, R7, 0x100, RZ ;  /* 0x0000010007027824 */ /* 0x000fe200078e00ff */
[----:B------:R-:W1:Y:S01]  /*0800*/  LDCU.64 UR6, c[0x4][0x168] ;  /* 0x01002d00ff0677ac */ /* 0x000e620008000a00 */
[----:B------:R-:W-:Y:S02]  /*0810*/  IMAD.MOV.U32 R6, RZ, RZ, RZ ;  /* 0x000000ffff067224 */ /* 0x000fe400078e00ff */
[----:B0-----:R-:W-:Y:S01]  /*0820*/  IMAD.MOV.U32 R0, RZ, RZ, R1 ;  /* 0x000000ffff007224 */ /* 0x001fe200078e0001 */
[----:B------:R-:W-:Y:S01]  /*0830*/  LOP3.LUT R19, R2, 0x80000000, RZ, 0xfc, !PT ;  /* 0x8000000002137812 */ /* 0x000fe200078efcff */
[----:B------:R-:W-:Y:S01]  /*0840*/  UMOV UR5, URZ ;  /* 0x000000ff00057c82 */ /* 0x000fe20008000000 */
[----:B------:R-:W-:-:S05]  /*0850*/  UMOV UR4, URZ ;  /* 0x000000ff00047c82 */ /* 0x000fca0008000000 */
.L_x_811:
[----:B-1----:R-:W-:Y:S02]  /*0860*/  IMAD.U32 R8, RZ, RZ, UR6 ;  /* 0x00000006ff087e24 */ /* 0x002fe4000f8e00ff */
        /* <DEDUP_REMOVED lines=27> */
[C---:B------:R-:W-:Y:S02]  /*0a20*/  SHF.L.W.U32.HI R2, R3.reuse, 0x2, R0 ;  /* 0x0000000203027819 */ /* 0x040fe40000010e00 */
[----:B------:R-:W-:Y:S02]  /*0a30*/  SHF.L.U32 R3, R3, 0x2, RZ ;  /* 0x0000000203037819 */ /* 0x000fe400000006ff */
[----:B------:R-:W-:Y:S02]  /*0a40*/  SHF.R.S32.HI R4, RZ, 0x1f, R2 ;  /* 0x0000001fff047819 */ /* 0x000fe40000011402 */
[----:B------:R-:W-:Y:S02]  /*0a50*/  ISETP.GE.AND P0, PT, R2, RZ, PT ;  /* 0x000000ff0200720c */ /* 0x000fe40003f06270 */
[C---:B------:R-:W-:Y:S02]  /*0a60*/  LOP3.LUT R8, R4.reuse, R3, RZ, 0x3c, !PT ;  /* 0x0000000304087212 */ /* 0x040fe400078e3cff */
[----:B------:R-:W-:-:S02]  /*0a70*/  LOP3.LUT R9, R4, R2, RZ, 0x3c, !PT ;  /* 0x0000000204097212 */ /* 0x000fc400078e3cff */
[----:B------:R-:W-:-:S04]  /*0a80*/  SHF.R.U32.HI R3, RZ, 0x1e, R0 ;  /* 0x0000001eff037819 */ /* 0x000fc80000011600 */
[----:B------:R-:W0:Y:S01]  /*0a90*/  I2F.F64.S64 R8, R8 ;  /* 0x0000000800087312 */ /* 0x000e220000301c00 */
[----:B------:R-:W-:Y:S01]  /*0aa0*/  LEA.HI R14, R2, R3, RZ, 0x1 ;  /* 0x00000003020e7211 */ /* 0x000fe200078f08ff */
[----:B0-----:R-:W-:-:S10]  /*0ab0*/  DMUL R6, R8, UR4 ;  /* 0x0000000408067c28 */ /* 0x001fd40008000000 */
[----:B------:R-:W0:Y:S02]  /*0ac0*/  F2F.F32.F64 R6, R6 ;  /* 0x0000000600067310 */ /* 0x000e240000301000 */
[----:B0-----:R-:W-:-:S07]  /*0ad0*/  FSEL R12, -R6, R6, !P0 ;  /* 0x00000006060c7208 */ /* 0x001fce0004000100 */
.L_x_810:
[----:B------:R-:W-:Y:S05]  /*0ae0*/  BSYNC.RECONVERGENT B1 ;  /* 0x0000000000017941 */ /* 0x000fea0003800200 */
.L_x_809:
[----:B------:R-:W-:Y:S01]  /*0af0*/  FMUL R2, R12, R12 ;  /* 0x0000000c0c027220 */ /* 0x000fe20000400000 */
[C---:B------:R-:W-:Y:S01]  /*0b00*/  LOP3.LUT R3, R14.reuse, 0x1, RZ, 0xc0, !PT ;  /* 0x000000010e037812 */ /* 0x040fe200078ec0ff */
[----:B------:R-:W-:Y:S01]  /*0b10*/  IMAD.MOV.U32 R7, RZ, RZ, 0x3d2aaabb ;  /* 0x3d2aaabbff077424 */ /* 0x000fe200078e00ff */
[----:B------:R-:W-:Y:S01]  /*0b20*/  LOP3.LUT P1, RZ, R14, 0x2, RZ, 0xc0, !PT ;  /* 0x000000020eff7812 */ /* 0x000fe2000782c0ff */
[----:B0-----:R-:W-:Y:S01]  /*0b30*/  FFMA R0, R2, R11, -0.0013887860113754868507 ;  /* 0xbab607ed02007423 */ /* 0x001fe2000000000b */
[----:B------:R-:W-:Y:S01]  /*0b40*/  ISETP.NE.U32.AND P0, PT, R3, 0x1, PT ;  /* 0x000000010300780c */ /* 0x000fe20003f05070 */
[----:B------:R-:W-:Y:S02]  /*0b50*/  IMAD.MOV.U32 R4, RZ, RZ, 0x3effffff ;  /* 0x3effffffff047424 */ /* 0x000fe400078e00ff */
[----:B------:R-:W-:Y:S01]  /*0b60*/  VIADD R13, R13, 0x30 ;  /* 0x000000300d0d7836 */ /* 0x000fe20000000000 */
[----:B------:R-:W-:Y:S02]  /*0b70*/  FSEL R3, R0, -0.00019574658654164522886, !P0 ;  /* 0xb94d415300037808 */ /* 0x000fe40004000000 */
[----:B------:R-:W-:-:S02]  /*0b80*/  FSEL R7, R7, 0.0083327032625675201416, !P0 ;  /* 0x3c0885e407077808 */ /* 0x000fc40004000000 */
[----:B------:R-:W-:Y:S02]  /*0b90*/  FSEL R4, -R4, -0.16666662693023681641, !P0 ;  /* 0xbe2aaaa804047808 */ /* 0x000fe40004000100 */
[----:B------:R-:W-:Y:S01]  /*0ba0*/  FSEL R0, R12, 1, P0 ;  /* 0x3f8000000c007808 */ /* 0x000fe20000000000 */
[----:B------:R-:W-:Y:S01]  /*0bb0*/  FFMA R3, R2, R3, R7 ;  /* 0x0000000302037223 */ /* 0x000fe20000000007 */
[----:B------:R-:W-:Y:S02]  /*0bc0*/  LEA R10, R10, R13, 0x18 ;  /* 0x0000000d0a0a7211 */ /* 0x000fe400078ec0ff */
[----:B------:R-:W-:Y:S01]  /*0bd0*/  ISETP.NE.AND P0, PT, R5, RZ, PT ;  /* 0x000000ff0500720c */ /* 0x000fe20003f05270 */
[C---:B------:R-:W-:Y:S01]  /*0be0*/  FFMA R4, R2.reuse, R3, R4 ;  /* 0x0000000302047223 */ /* 0x040fe20000000004 */
[----:B------:R-:W-:-:S04]  /*0bf0*/  FFMA R3, R2, R0, RZ ;  /* 0x0000000002037223 */ /* 0x000fc800000000ff */
[----:B------:R-:W-:Y:S01]  /*0c00*/  FFMA R0, R3, R4, R0 ;  /* 0x0000000403007223 */ /* 0x000fe20000000000 */
[----:B------:R-:W-:-:S03]  /*0c10*/  IMAD R3, R5, 0x4, R10 ;  /* 0x0000000405037824 */ /* 0x000fc600078e020a */
[----:B------:R-:W-:-:S05]  /*0c20*/  @P1 FADD R0, RZ, -R0 ;  /* 0x80000000ff001221 */ /* 0x000fca0000000000 */
[----:B------:R0:W-:Y:S01]  /*0c30*/  STS [R3], R0 ;  /* 0x0000000003007388 */ /* 0x0001e20000000800 */
[----:B------:R-:W-:Y:S05]  /*0c40*/  @P0 BRA `(.L_x_803) ;  /* 0x0000000000300947 */ /* 0x000fea0003800000 */
[----:B------:R-:W-:Y:S02]  /*0c50*/  IMAD.MOV.U32 R4, RZ, RZ, 0x3e8c5e29 ;  /* 0x3e8c5e29ff047424 */ /* 0x000fe400078e00ff */
[----:B------:R-:W-:Y:S02]  /*0c60*/  IMAD.MOV.U32 R7, RZ, RZ, 0x394d4153 ;  /* 0x394d4153ff077424 */ /* 0x000fe400078e00ff */
[-C--:B------:R-:W-:Y:S01]  /*0c70*/  FFMA R11, R11, R4.reuse, -0.0013887860113754868507 ;  /* 0xbab607ed0b0b7423 */ /* 0x080fe20000000004 */
[C---:B------:R-:W-:Y:S01]  /*0c80*/  FFMA R2, R4.reuse, -0.5235989689826965332, RZ ;  /* 0xbf060a9504027823 */ /* 0x040fe200000000ff */
[----:B0-----:R-:W-:Y:S02]  /*0c90*/  FFMA R0, R4, -R7, 0.0083327032625675201416 ;  /* 0x3c0885e404007423 */ /* 0x001fe40000000807 */
[-C--:B------:R-:W-:Y:S02]  /*0ca0*/  FFMA R11, R11, R4.reuse, 0.041666727513074874878 ;  /* 0x3d2aaabb0b0b7423 */ /* 0x080fe40000000004 */
[----:B------:R-:W-:-:S02]  /*0cb0*/  FFMA R7, R0, R4, -0.16666662693023681641 ;  /* 0xbe2aaaa800077423 */ /* 0x000fc40000000004 */
[-C--:B------:R-:W-:Y:S02]  /*0cc0*/  FFMA R11, R11, R4.reuse, -0.4999999701976776123 ;  /* 0xbeffffff0b0b7423 */ /* 0x080fe40000000004 */
[----:B------:R-:W-:Y:S02]  /*0cd0*/  FFMA R2, R2, R7, -0.5235989689826965332 ;  /* 0xbf060a9502027423 */ /* 0x000fe40000000007 */
[----:B------:R-:W-:-:S05]  /*0ce0*/  FFMA R0, R11, R4, 1 ;  /* 0x3f8000000b007423 */ /* 0x000fca0000000004 */
[----:B------:R1:W-:Y:S04]  /*0cf0*/  STS [R15+0x2c], R0 ;  /* 0x00002c000f007388 */ /* 0x0003e80000000800 */
[----:B------:R1:W-:Y:S02]  /*0d00*/  STS [R3+0x2c], R2 ;  /* 0x00002c0203007388 */ /* 0x0003e40000000800 */
.L_x_803:
[----:B------:R-:W-:Y:S05]  /*0d10*/  BSYNC.RECONVERGENT B0 ;  /* 0x0000000000007941 */ /* 0x000fea0003800200 */
.L_x_802:
[----:B------:R-:W2:Y:S01]  /*0d20*/  S2UR UR7, SR_CTAID.X ;  /* 0x00000000000779c3 */ /* 0x000ea20000002500 */
[----:B------:R-:W2:Y:S01]  /*0d30*/  LDCU.64 UR4, c[0x0][0x388] ;  /* 0x00007100ff0477ac */ /* 0x000ea20008000a00 */
[----:B------:R-:W-:Y:S06]  /*0d40*/  BSSY.RECONVERGENT B0, `(.L_x_812) ;  /* 0x000001a000007945 */ /* 0x000fec0003800200 */
[----:B------:R-:W3:Y:S01]  /*0d50*/  S2UR UR6, SR_CgaCtaId ;  /* 0x00000000000679c3 */ /* 0x000ee20000008800 */
[----:B--2---:R-:W-:-:S04]  /*0d60*/  UIADD3 UR4, UP0, UPT, UR7, UR4, URZ ;  /* 0x0000000407047290 */ /* 0x004fc8000ff1e0ff */
[----:B------:R-:W-:-:S03]  /*0d70*/  UIADD3.X UR5, UPT, UPT, URZ, UR5, URZ, UP0, !UPT ;  /* 0x00000005ff057290 */ /* 0x000fc600087fe4ff */
[----:B------:R-:W-:Y:S01]  /*0d80*/  BAR.SYNC.DEFER_BLOCKING 0x0 ;  /* 0x0000000000007b1d */ /* 0x000fe20000010000 */
[----:B------:R-:W-:Y:S01]  /*0d90*/  ISETP.NE.U32.AND P0, PT, RZ, UR4, PT ;  /* 0x00000004ff007c0c */ /* 0x000fe2000bf05070 */
[----:B------:R-:W-:-:S03]  /*0da0*/  IMAD.U32 R11, RZ, RZ, UR4 ;  /* 0x00000004ff0b7e24 */ /* 0x000fc6000f8e00ff */
[----:B------:R-:W-:Y:S01]  /*0db0*/  ISETP.NE.AND.EX P0, PT, RZ, UR5, PT, P0 ;  /* 0x00000005ff007c0c */ /* 0x000fe2000bf05300 */
[----:B------:R-:W-:-:S03]  /*0dc0*/  IMAD.U32 R13, RZ, RZ, UR5 ;  /* 0x00000005ff0d7e24 */ /* 0x000fc6000f8e00ff */
[----:B------:R-:W-:-:S13]  /*0dd0*/  ISETP.EQ.OR P0, PT, R5, RZ, !P0 ;  /* 0x000000ff0500720c */ /* 0x000fda0004702670 */
[----:B---3--:R-:W-:Y:S05]  /*0de0*/  @P0 BRA `(.L_x_813) ;  /* 0x00000000003c0947 */ /* 0x008fea0003800000 */
[----:B01----:R-:W-:-:S07]  /*0df0*/  IMAD.MOV.U32 R0, RZ, RZ, RZ ;  /* 0x000000ffff007224 */ /* 0x003fce00078e00ff */
.L_x_814:
[----:B------:R-:W-:-:S04]  /*0e00*/  IMAD.WIDE.U32 R2, R13, -0x55555555, RZ ;  /* 0xaaaaaaab0d027825 */ /* 0x000fc800078e00ff */
[----:B------:R-:W-:Y:S02]  /*0e10*/  VIADD R0, R0, 0x1 ;  /* 0x0000000100007836 */ /* 0x000fe40000000000 */
[----:B------:R-:W-:-:S04]  /*0e20*/  IMAD.WIDE.U32 R6, P0, R11, -0x55555556, R2 ;  /* 0xaaaaaaaa0b067825 */ /* 0x000fc80007800002 */
[----:B------:R-:W-:-:S04]  /*0e30*/  IMAD.WIDE.U32 R2, R11, -0x55555555, RZ ;  /* 0xaaaaaaab0b027825 */ /* 0x000fc800078e00ff */
[----:B------:R-:W-:Y:S01]  /*0e40*/  IMAD.X R9, RZ, RZ, RZ, P0 ;  /* 0x000000ffff097224 */ /* 0x000fe200000e06ff */
[----:B------:R-:W-:Y:S01]  /*0e50*/  IADD3 RZ, P1, PT, R3, R6, RZ ;  /* 0x0000000603ff7210 */ /* 0x000fe20007f3e0ff */
[----:B------:R-:W-:Y:S01]  /*0e60*/  IMAD.MOV.U32 R8, RZ, RZ, R7 ;  /* 0x000000ffff087224 */ /* 0x000fe200078e0007 */
[----:B------:R-:W-:-:S03]  /*0e70*/  ISETP.GT.U32.AND P0, PT, R11, 0xb, PT ;  /* 0x0000000b0b00780c */ /* 0x000fc60003f04070 */
[C---:B------:R-:W-:Y:S01]  /*0e80*/  IMAD.WIDE.U32.X R2, R13.reuse, -0x55555556, R8, P1 ;  /* 0xaaaaaaaa0d027825 */ /* 0x040fe200008e0408 */
[----:B------:R-:W-:Y:S02]  /*0e90*/  ISETP.GT.U32.AND.EX P0, PT, R13, RZ, PT, P0 ;  /* 0x000000ff0d00720c */ /* 0x000fe40003f04100 */
[----:B------:R-:W-:Y:S02]  /*0ea0*/  ISETP.LT.U32.AND P1, PT, R0, R5, PT ;  /* 0x000000050000720c */ /* 0x000fe40003f21070 */
[--C-:B------:R-:W-:Y:S02]  /*0eb0*/  SHF.R.U64 R11, R2, 0x3, R3.reuse ;  /* 0x00000003020b7819 */ /* 0x100fe40000001203 */
[----:B------:R-:W-:-:S09]  /*0ec0*/  SHF.R.U32.HI R13, RZ, 0x3, R3 ;  /* 0x00000003ff0d7819 */ /* 0x000fd20000011603 */
[----:B------:R-:W-:Y:S05]  /*0ed0*/  @P0 BRA P1, `(.L_x_814) ;  /* 0xfffffffc00c80947 */ /* 0x000fea000083ffff */
.L_x_813:
[----:B------:R-:W-:Y:S05]  /*0ee0*/  BSYNC.RECONVERGENT B0 ;  /* 0x0000000000007941 */ /* 0x000fea0003800200 */
.L_x_812:
[----:B01----:R-:W-:Y:S01]  /*0ef0*/  IMAD.WIDE.U32 R2, R13, -0x55555555, RZ ;  /* 0xaaaaaaab0d027825 */ /* 0x003fe200078e00ff */
[----:B------:R-:W-:Y:S02]  /*0f00*/  UMOV UR5, 0x400 ;  /* 0x0000040000057882 */ /* 0x000fe40000000000 */
[----:B------:R-:W-:Y:S01]  /*0f10*/  UIADD3 UR4, UPT, UPT, UR5, 0x60, URZ ;  /* 0x0000006005047890 */ /* 0x000fe2000fffe0ff */
[----:B------:R-:W-:-:S03]  /*0f20*/  IMAD.WIDE.U32 R6, P0, R11, -0x55555556, R2 ;  /* 0xaaaaaaaa0b067825 */ /* 0x000fc60007800002 */
[----:B------:R-:W-:Y:S01]  /*0f30*/  ULEA UR4, UR6, UR4, 0x18 ;  /* 0x0000000406047291 */ /* 0x000fe2000f8ec0ff */
[----:B------:R-:W-:-:S04]  /*0f40*/  IMAD.WIDE.U32 R2, R11, -0x55555555, RZ ;  /* 0xaaaaaaab0b027825 */ /* 0x000fc800078e00ff */
[----:B------:R-:W-:Y:S01]  /*0f50*/  IMAD.X R9, RZ, RZ, RZ, P0 ;  /* 0x000000ffff097224 */ /* 0x000fe200000e06ff */
[----:B------:R-:W-:Y:S01]  /*0f60*/  IADD3 RZ, P0, PT, R3, R6, RZ ;  /* 0x0000000603ff7210 */ /* 0x000fe20007f1e0ff */
[----:B------:R-:W-:-:S04]  /*0f70*/  IMAD.MOV.U32 R8, RZ, RZ, R7 ;  /* 0x000000ffff087224 */ /* 0x000fc800078e0007 */
[----:B------:R-:W-:Y:S01]  /*0f80*/  IMAD.WIDE.U32.X R2, R13, -0x55555556, R8, P0 ;  /* 0xaaaaaaaa0d027825 */ /* 0x000fe200000e0408 */
[----:B------:R-:W-:-:S04]  /*0f90*/  ISETP.NE.AND P0, PT, R5, RZ, PT ;  /* 0x000000ff0500720c */ /* 0x000fc80003f05270 */
[----:B------:R-:W-:-:S05]  /*0fa0*/  SHF.R.U64 R2, R2, 0x3, R3 ;  /* 0x0000000302027819 */ /* 0x000fca0000001203 */
[----:B------:R-:W-:-:S05]  /*0fb0*/  IMAD R2, R2, -0xc, R11 ;  /* 0xfffffff402027824 */ /* 0x000fca00078e020b */
[----:B------:R0:W-:Y:S01]  /*0fc0*/  STS.U8 [R5+UR4], R2 ;  /* 0x0000000205007988 */ /* 0x0001e20008000004 */
[----:B------:R-:W-:Y:S06]  /*0fd0*/  BAR.SYNC.DEFER_BLOCKING 0x0 ;  /* 0x0000000000007b1d */ /* 0x000fec0000010000 */
[----:B------:R-:W-:Y:S05]  /*0fe0*/  @!P0 EXIT ;  /* 0x000000000000894d */ /* 0x000fea0003800000 */
[----:B------:R-:W-:Y:S01]  /*0ff0*/  ULEA UR6, UR6, UR5, 0x18 ;  /* 0x0000000506067291 */ /* 0x000fe2000f8ec0ff */
[----:B------:R-:W-:Y:S01]  /*1000*/  ISETP.GT.U32.AND P0, PT, R5, 0xa, PT ;  /* 0x0000000a0500780c */ /* 0x000fe20003f04070 */
[----:B------:R-:W-:Y:S01]  /*1010*/  BSSY.RECONVERGENT B1, `(.L_x_815) ;  /* 0x00000bf000017945 */ /* 0x000fe20003800200 */
[----:B------:R-:W-:Y:S02]  /*1020*/  IMAD.MOV.U32 R0, RZ, RZ, RZ ;  /* 0x000000ffff007224 */ /* 0x000fe400078e00ff */
[----:B------:R-:W-:-:S04]  /*1030*/  IMAD.MOV.U32 R4, RZ, RZ, RZ ;  /* 0x000000ffff047224 */ /* 0x000fc800078e00ff */
[----:B------:R-:W-:Y:S05]  /*1040*/  STS [UR6+0x6c], RZ ;  /* 0x00006cffff007988 */ /* 0x000fea0008000806 */
[----:B------:R-:W-:Y:S05]  /*1050*/  @P0 BRA `(.L_x_816) ;  /* 0x0000000800e80947 */ /* 0x000fea0003800000 */
[----:B------:R-:W1:Y:S01]  /*1060*/  S2R R3, SR_CgaCtaId ;  /* 0x0000000000037919 */ /* 0x000e620000008800 */
[----:B------:R-:W-:Y:S01]  /*1070*/  ISETP.GE.AND P0, PT, R5, 0xb, PT ;  /* 0x0000000b0500780c */ /* 0x000fe20003f06270 */
[----:B------:R-:W-:Y:S01]  /*1080*/  UIADD3 UR10, UPT, UPT, UR5, 0x30, URZ ;  /* 0x00000030050a7890 */ /* 0x000fe2000fffe0ff */
[----:B------:R-:W-:Y:S01]  /*1090*/  BSSY.RELIABLE B0, `(.L_x_817) ;  /* 0x000009d000007945 */ /* 0x000fe20003800100 */
[----:B------:R-:W-:Y:S02]  /*10a0*/  IMAD.MOV.U32 R4, RZ, RZ, RZ ;  /* 0x000000ffff047224 */ /* 0x000fe400078e00ff */
[----:B0-----:R-:W-:Y:S02]  /*10b0*/  IMAD.MOV.U32 R2, RZ, RZ, RZ ;  /* 0x000000ffff027224 */ /* 0x001fe400078e00ff */
[----:B------:R-:W-:Y:S02]  /*10c0*/  IMAD.U32 R0, RZ, RZ, UR10 ;  /* 0x0000000aff007e24 */ /* 0x000fe4000f8e00ff */
[----:B------:R-:W-:-:S03]  /*10d0*/  IMAD.MOV.U32 R6, RZ, RZ, R5 ;  /* 0x000000ffff067224 */ /* 0x000fc600078e0005 */
[----:B-1----:R-:W-:Y:S01]  /*10e0*/  LEA R3, R3, R0, 0x18 ;  /* 0x0000000003037211 */ /* 0x002fe200078ec0ff */
[----:B------:R-:W-:Y:S01]  /*10f0*/  IMAD.MOV.U32 R0, RZ, RZ, RZ ;  /* 0x000000ffff007224 */ /* 0x000fe200078e00ff */
[----:B------:R-:W-:Y:S06]  /*1100*/  @P0 BRA `(.L_x_818) ;  /* 0x0000000800540947 */ /* 0x000fec0003800000 */
[----:B------:R-:W-:Y:S01]  /*1110*/  IADD3 R7, PT, PT, -R6, 0xb, RZ ;  /* 0x0000000b06077810 */ /* 0x000fe20007ffe1ff */
[----:B------:R-:W-:Y:S01]  /*1120*/  BSSY.RECONVERGENT B2, `(.L_x_819) ;  /* 0x000005e000027945 */ /* 0x000fe20003800200 */
[----:B------:R-:W-:Y:S02]  /*1130*/  PLOP3.LUT P0, PT, PT, PT, PT, 0x80, 0x8 ;  /* 0x000000000008781c */ /* 0x000fe40003f0f070 */
[----:B------:R-:W-:-:S13]  /*1140*/  ISETP.GT.AND P1, PT, R7, 0x3, PT ;  /* 0x000000030700780c */ /* 0x000fda0003f24270 */
[----:B------:R-:W-:Y:S05]  /*1150*/  @!P1 BRA `(.L_x_820) ;  /* 0x0000000400689947 */ /* 0x000fea0003800000 */
[----:B------:R-:W-:-:S13]  /*1160*/  PLOP3.LUT P0, PT, PT, PT, PT, 0x8, 0x80 ;  /* 0x000000000080781c */ /* 0x000fda0003f0e170 */
.L_x_821:
[----:B------:R-:W-:Y:S04]  /*1170*/  LDS.S8 R7, [R2+UR4] ;  /* 0x0000000402077984 */ /* 0x000fe80008000200 */
[----:B------:R-:W0:Y:S04]  /*1180*/  LDS.S8 R8, [R6+UR4] ;  /* 0x0000000406087984 */ /* 0x000e280008000200 */
[----:B------:R-:W-:Y:S04]  /*1190*/  LDS.S8 R10, [R2+UR4+0x1] ;  /* 0x00000104020a7984 */ /* 0x000fe80008000200 */
[----:B------:R-:W1:Y:S04]  /*11a0*/  LDS.S8 R9, [R6+UR4+0x1] ;  /* 0x0000010406097984 */ /* 0x000e680008000200 */
[----:B------:R-:W-:Y:S04]  /*11b0*/  LDS.S8 R11, [R2+UR4+0x2] ;  /* 0x00000204020b7984 */ /* 0x000fe80008000200 */
[----:B------:R-:W2:Y:S04]  /*11c0*/  LDS.S8 R12, [R6+UR4+0x2] ;  /* 0x00000204060c7984 */ /* 0x000ea80008000200 */
[----:B------:R3:W-:Y:S04]  /*11d0*/  LDS.S8 R13, [R2+UR4+0x3] ;  /* 0x00000304020d7984 */ /* 0x0007e80008000200 */
[----:B------:R4:W5:Y:S01]  /*11e0*/  LDS.S8 R14, [R6+UR4+0x3] ;  /* 0x00000304060e7984 */ /* 0x0009620008000200 */
[----:B---3--:R-:W-:-:S02]  /*11f0*/  VIADD R2, R2, 0x4 ;  /* 0x0000000402027836 */ /* 0x008fc40000000000 */
[----:B----4-:R-:W-:-:S05]  /*1200*/  VIADD R6, R6, 0x4 ;  /* 0x0000000406067836 */ /* 0x010fca0000000000 */
[----:B------:R-:W-:Y:S02]  /*1210*/  ISETP.GE.AND P1, PT, R6, 0x8, PT ;  /* 0x000000080600780c */ /* 0x000fe40003f26270 */
[----:B0-----:R-:W-:Y:S02]  /*1220*/  IADD3 R7, PT, PT, R7, 0xc, -R8 ;  /* 0x0000000c07077810 */ /* 0x001fe40007ffe808 */
[----:B-1----:R-:W-:Y:S02]  /*1230*/  IADD3 R10, PT, PT, R10, 0xc, -R9 ;  /* 0x0000000c0a0a7810 */ /* 0x002fe40007ffe809 */
[----:B--2---:R-:W-:Y:S02]  /*1240*/  IADD3 R9, PT, PT, R11, 0xc, -R12 ;  /* 0x0000000c0b097810 */ /* 0x004fe40007ffe80c */
[----:B------:R-:W-:Y:S02]  /*1250*/  PRMT R11, R7, 0x9910, RZ ;  /* 0x00009910070b7816 */ /* 0x000fe400000000ff */
[----:B------:R-:W-:-:S03]  /*1260*/  PRMT R12, R10, 0x9910, RZ ;  /* 0x000099100a0c7816 */ /* 0x000fc600000000ff */
[----:B------:R-:W-:Y:S01]  /*1270*/  IMAD R11, R11, 0x2aab, RZ ;  /* 0x00002aab0b0b7824 */ /* 0x000fe200078e02ff */
[----:B-----5:R-:W-:Y:S01]  /*1280*/  IADD3 R8, PT, PT, R13, 0xc, -R14 ;  /* 0x0000000c0d087810 */ /* 0x020fe20007ffe80e */
[----:B------:R-:W-:Y:S01]  /*1290*/  IMAD R12, R12, 0x2aab, RZ ;  /* 0x00002aab0c0c7824 */ /* 0x000fe200078e02ff */
[----:B------:R-:W-:Y:S02]  /*12a0*/  PRMT R13, R9, 0x9910, RZ ;  /* 0x00009910090d7816 */ /* 0x000fe400000000ff */
[----:B------:R-:W-:Y:S02]  /*12b0*/  PRMT R14, R8, 0x9910, RZ ;  /* 0x00009910080e7816 */ /* 0x000fe400000000ff */
[----:B------:R-:W-:Y:S01]  /*12c0*/  SHF.R.S32.HI R11, RZ, 0x10, R11 ;  /* 0x00000010ff0b7819 */ /* 0x000fe2000001140b */
[----:B------:R-:W-:Y:S01]  /*12d0*/  IMAD R13, R13, 0x2aab, RZ ;  /* 0x00002aab0d0d7824 */ /* 0x000fe200078e02ff */
[----:B------:R-:W-:Y:S01]  /*12e0*/  SHF.R.S32.HI R12, RZ, 0x10, R12 ;  /* 0x00000010ff0c7819 */ /* 0x000fe2000001140c */
[----:B------:R-:W-:Y:S01]  /*12f0*/  IMAD R15, R14, 0x2aab, RZ ;  /* 0x00002aab0e0f7824 */ /* 0x000fe200078e02ff */
[----:B------:R-:W-:-:S02]  /*1300*/  LOP3.LUT R11, R11, 0xffff, RZ, 0xc0, !PT ;  /* 0x0000ffff0b0b7812 */ /* 0x000fc400078ec0ff */
[----:B------:R-:W-:Y:S02]  /*1310*/  SHF.R.S32.HI R14, RZ, 0x10, R13 ;  /* 0x00000010ff0e7819 */ /* 0x000fe4000001140d */
[----:B------:R-:W-:Y:S02]  /*1320*/  LOP3.LUT R13, R12, 0xffff, RZ, 0xc0, !PT ;  /* 0x0000ffff0c0d7812 */ /* 0x000fe400078ec0ff */
[----:B------:R-:W-:Y:S02]  /*1330*/  SHF.R.U32.HI R12, RZ, 0x1, R11 ;  /* 0x00000001ff0c7819 */ /* 0x000fe4000001160b */
[----:B------:R-:W-:Y:S02]  /*1340*/  SHF.R.S32.HI R16, RZ, 0x10, R15 ;  /* 0x00000010ff107819 */ /* 0x000fe4000001140f */
[----:B------:R-:W-:Y:S02]  /*1350*/  LOP3.LUT R15, R14, 0xffff, RZ, 0xc0, !PT ;  /* 0x0000ffff0e0f7812 */ /* 0x000fe400078ec0ff */
[----:B------:R-:W-:-:S02]  /*1360*/  SHF.R.U32.HI R14, RZ, 0x1, R13 ;  /* 0x00000001ff0e7819 */ /* 0x000fc4000001160d */
[----:B------:R-:W-:Y:S02]  /*1370*/  LEA.HI R12, R11, R12, RZ, 0x11 ;  /* 0x0000000c0b0c7211 */ /* 0x000fe400078f88ff */
[----:B------:R-:W-:Y:S02]  /*1380*/  LOP3.LUT R17, R16, 0xffff, RZ, 0xc0, !PT ;  /* 0x0000ffff10117812 */ /* 0x000fe400078ec0ff */
[----:B------:R-:W-:Y:S02]  /*1390*/  LEA.HI R14, R13, R14, RZ, 0x11 ;  /* 0x0000000e0d0e7211 */ /* 0x000fe400078f88ff */
[----:B------:R-:W-:Y:S02]  /*13a0*/  PRMT R11, R12, 0x9910, RZ ;  /* 0x000099100c0b7816 */ /* 0x000fe400000000ff */
[----:B------:R-:W-:Y:S02]  /*13b0*/  SHF.R.U32.HI R18, RZ, 0x1, R17 ;  /* 0x00000001ff127819 */ /* 0x000fe40000011611 */
[----:B------:R-:W-:Y:S01]  /*13c0*/  PRMT R12, R14, 0x9910, RZ ;  /* 0x000099100e0c7816 */ /* 0x000fe200000000ff */
[----:B------:R-:W-:Y:S01]  /*13d0*/  IMAD R11, R11, 0xc, RZ ;  /* 0x0000000c0b0b7824 */ /* 0x000fe200078e02ff */
[----:B------:R-:W-:-:S02]  /*13e0*/  LEA.HI R18, R17, R18, RZ, 0x11 ;  /* 0x0000001211127211 */ /* 0x000fc400078f88ff */
[----:B------:R-:W-:Y:S01]  /*13f0*/  SHF.R.U32.HI R16, RZ, 0x1, R15 ;  /* 0x00000001ff107819 */ /* 0x000fe2000001160f */
[----:B------:R-:W-:Y:S01]  /*1400*/  IMAD R12, R12, 0xc, RZ ;  /* 0x0000000c0c0c7824 */ /* 0x000fe200078e02ff */
[----:B------:R-:W-:Y:S01]  /*1410*/  PRMT R14, R18, 0x9910, RZ ;  /* 0x00009910120e7816 */ /* 0x000fe200000000ff */
[----:B------:R-:W-:Y:S01]  /*1420*/  IMAD.MOV R11, RZ, RZ, -R11 ;  /* 0x000000ffff0b7224 */ /* 0x000fe200078e0a0b */
[----:B------:R-:W-:Y:S01]  /*1430*/  LEA.HI R16, R15, R16, RZ, 0x11 ;  /* 0x000000100f107211 */ /* 0x000fe200078f88ff */
[----:B------:R-:W-:Y:S02]  /*1440*/  IMAD.MOV R15, RZ, RZ, -R12 ;  /* 0x000000ffff0f7224 */ /* 0x000fe400078e0a0c */
[----:B------:R-:W-:Y:S01]  /*1450*/  IMAD R14, R14, 0xc, RZ ;  /* 0x0000000c0e0e7824 */ /* 0x000fe200078e02ff */
[----:B------:R-:W-:Y:S02]  /*1460*/  PRMT R13, R16, 0x9910, RZ ;  /* 0x00009910100d7816 */ /* 0x000fe400000000ff */
[----:B------:R-:W-:Y:S01]  /*1470*/  PRMT R12, R11, 0x7710, RZ ;  /* 0x000077100b0c7816 */ /* 0x000fe200000000ff */
[----:B------:R-:W-:Y:S01]  /*1480*/  IMAD.MOV R16, RZ, RZ, -R14 ;  /* 0x000000ffff107224 */ /* 0x000fe200078e0a0e */
[----:B------:R-:W-:Y:S01]  /*1490*/  PRMT R11, R15, 0x7710, RZ ;  /* 0x000077100f0b7816 */ /* 0x000fe200000000ff */
[----:B------:R-:W-:-:S02]  /*14a0*/  IMAD R13, R13, 0xc, RZ ;  /* 0x0000000c0d0d7824 */ /* 0x000fc400078e02ff */
[----:B------:R-:W-:Y:S01]  /*14b0*/  IMAD.IADD R12, R7, 0x1, R12 ;  /* 0x00000001070c7824 */ /* 0x000fe200078e020c */
[----:B------:R-:W-:Y:S01]  /*14c0*/  PRMT R7, R16, 0x7710, RZ ;  /* 0x0000771010077816 */ /* 0x000fe200000000ff */
[----:B------:R-:W-:Y:S01]  /*14d0*/  IMAD.IADD R11, R10, 0x1, R11 ;  /* 0x000000010a0b7824 */ /* 0x000fe200078e020b */
[----:B------:R-:W-:Y:S02]  /*14e0*/  IADD3 R13, PT, PT, RZ, -R13, RZ ;  /* 0x8000000dff0d7210 */ /* 0x000fe40007ffe0ff */
[----:B------:R-:W-:Y:S01]  /*14f0*/  PRMT R12, R12, 0x9910, RZ ;  /* 0x000099100c0c7816 */ /* 0x000fe200000000ff */
[----:B------:R-:W-:Y:S01]  /*1500*/  IMAD.IADD R7, R8, 0x1, R7 ;  /* 0x0000000108077824 */ /* 0x000fe200078e0207 */
[----:B------:R-:W-:Y:S02]  /*1510*/  PRMT R14, R13, 0x7710, RZ ;  /* 0x000077100d0e7816 */ /* 0x000fe400000000ff */
[----:B------:R-:W-:Y:S01]  /*1520*/  PRMT R10, R11, 0x9910, RZ ;  /* 0x000099100b0a7816 */ /* 0x000fe200000000ff */
[----:B------:R-:W-:Y:S01]  /*1530*/  IMAD.MOV.U32 R8, RZ, RZ, R12 ;  /* 0x000000ffff087224 */ /* 0x000fe200078e000c */
[----:B------:R-:W-:Y:S01]  /*1540*/  PRMT R16, R7, 0x9910, RZ ;  /* 0x0000991007107816 */ /* 0x000fe200000000ff */
[----:B------:R-:W-:Y:S01]  /*1550*/  IMAD.IADD R14, R9, 0x1, R14 ;  /* 0x00000001090e7824 */ /* 0x000fe200078e020e */
[C---:B------:R-:W-:Y:S01]  /*1560*/  LEA R11, R10.reuse, UR6, 0x2 ;  /* 0x000000060a0b7c11 */ /* 0x040fe2000f8e10ff */
[--C-:B------:R-:W-:Y:S01]  /*1570*/  IMAD R12, R10, 0x4, R3.reuse ;  /* 0x000000040a0c7824 */ /* 0x100fe200078e0203 */
[C---:B------:R-:W-:Y:S01]  /*1580*/  LEA R7, R8.reuse, UR6, 0x2 ;  /* 0x0000000608077c11 */ /* 0x040fe2000f8e10ff */
[--C-:B------:R-:W-:Y:S01]  /*1590*/  IMAD R8, R8, 0x4, R3.reuse ;  /* 0x0000000408087824 */ /* 0x100fe200078e0203 */
[----:B------:R-:W-:Y:S01]  /*15a0*/  PRMT R14, R14, 0x9910, RZ ;  /* 0x000099100e0e7816 */ /* 0x000fe200000000ff */
[----:B------:R-:W-:Y:S01]  /*15b0*/  LDS R10, [R11] ;  /* 0x000000000b0a7984 */ /* 0x000fe20000000800 */
[C---:B------:R-:W-:Y:S01]  /*15c0*/  LEA R17, R16.reuse, UR6, 0x2 ;  /* 0x0000000610117c11 */ /* 0x040fe2000f8e10ff */
[--C-:B------:R-:W-:Y:S01]  /*15d0*/  IMAD R19, R16, 0x4, R3.reuse ;  /* 0x0000000410137824 */ /* 0x100fe200078e0203 */
[C---:B------:R-:W-:Y:S01]  /*15e0*/  LEA R13, R14.reuse, UR6, 0x2 ;  /* 0x000000060e0d7c11 */ /* 0x040fe2000f8e10ff */
[----:B------:R-:W0:Y:S01]  /*15f0*/  LDS R7, [R7] ;  /* 0x0000000007077984 */ /* 0x000e220000000800 */
[----:B------:R-:W-:-:S03]  /*1600*/  IMAD R15, R14, 0x4, R3 ;  /* 0x000000040e0f7824 */ /* 0x000fc600078e0203 */
[----:B------:R-:W1:Y:S04]  /*1610*/  LDS R9, [R8] ;  /* 0x0000000008097984 */ /* 0x000e680000000800 */
[----:B------:R-:W2:Y:S04]  /*1620*/  LDS R12, [R12] ;  /* 0x000000000c0c7984 */ /* 0x000ea80000000800 */
[----:B------:R-:W3:Y:S04]  /*1630*/  LDS R14, [R13] ;  /* 0x000000000d0e7984 */ /* 0x000ee80000000800 */
[----:B------:R-:W4:Y:S04]  /*1640*/  LDS R16, [R15] ;  /* 0x000000000f107984 */ /* 0x000f280000000800 */
[----:B------:R-:W5:Y:S04]  /*1650*/  LDS R18, [R17] ;  /* 0x0000000011127984 */ /* 0x000f680000000800 */
[----:B------:R-:W5:Y:S01]  /*1660*/  LDS R20, [R19] ;  /* 0x0000000013147984 */ /* 0x000f620000000800 */
[----:B0-----:R-:W-:Y:S01]  /*1670*/  FADD R7, R7, R4 ;  /* 0x0000000407077221 */ /* 0x001fe20000000000 */
[----:B-1----:R-:W-:-:S03]  /*1680*/  FADD R9, R9, R0 ;  /* 0x0000000009097221 */ /* 0x002fc60000000000 */
[----:B------:R-:W-:Y:S01]  /*1690*/  FADD R7, R7, R10 ;  /* 0x0000000a07077221 */ /* 0x000fe20000000000 */
[----:B--2---:R-:W-:-:S03]  /*16a0*/  FADD R9, R9, R12 ;  /* 0x0000000c09097221 */ /* 0x004fc60000000000 */
[----:B---3--:R-:W-:Y:S01]  /*16b0*/  FADD R7, R7, R14 ;  /* 0x0000000e07077221 */ /* 0x008fe20000000000 */
[----:B----4-:R-:W-:-:S03]  /*16c0*/  FADD R9, R9, R16 ;  /* 0x0000001009097221 */ /* 0x010fc60000000000 */
[----:B-----5:R-:W-:Y:S01]  /*16d0*/  FADD R4, R7, R18 ;  /* 0x0000001207047221 */ /* 0x020fe20000000000 */
[----:B------:R-:W-:Y:S01]  /*16e0*/  FADD R0, R9, R20 ;  /* 0x0000001409007221 */ /* 0x000fe20000000000 */
[----:B------:R-:W-:Y:S06]  /*16f0*/  @!P1 BRA `(.L_x_821) ;  /* 0xfffffff8009c9947 */ /* 0x000fec000383ffff */
.L_x_820:
[----:B------:R-:W-:Y:S05]  /*1700*/  BSYNC.RECONVERGENT B2 ;  /* 0x0000000000027941 */ /* 0x000fea0003800200 */
.L_x_819:
[----:B------:R-:W-:Y:S01]  /*1710*/  IADD3 R7, PT, PT, -R6, 0xb, RZ ;  /* 0x0000000b06077810 */ /* 0x000fe20007ffe1ff */
[----:B------:R-:W-:Y:S03]  /*1720*/  BSSY.RECONVERGENT B2, `(.L_x_822) ;  /* 0x0000030000027945 */ /* 0x000fe60003800200 */
[----:B------:R-:W-:-:S13]  /*1730*/  ISETP.GT.AND P1, PT, R7, 0x1, PT ;  /* 0x000000010700780c */ /* 0x000fda0003f24270 */
[----:B------:R-:W-:Y:S05]  /*1740*/  @!P1 BRA `(.L_x_823) ;  /* 0x0000000000b49947 */ /* 0x000fea0003800000 */
[----:B------:R-:W-:Y:S01]  /*1750*/  LDS.S8 R7, [R2+UR4] ;  /* 0x0000000402077984 */ /* 0x000fe20008000200 */
[----:B------:R-:W-:-:S03]  /*1760*/  PLOP3.LUT P0, PT, PT, PT, PT, 0x8, 0x80 ;  /* 0x000000000080781c */ /* 0x000fc60003f0e170 */
[----:B------:R-:W0:Y:S04]  /*1770*/  LDS.S8 R8, [R6+UR4] ;  /* 0x0000000406087984 */ /* 0x000e280008000200 */
[----:B------:R1:W-:Y:S04]  /*1780*/  LDS.S8 R9, [R2+UR4+0x1] ;  /* 0x0000010402097984 */ /* 0x0003e80008000200 */
[----:B------:R2:W3:Y:S01]  /*1790*/  LDS.S8 R10, [R6+UR4+0x1] ;  /* 0x00000104060a7984 */ /* 0x0004e20008000200 */
[----:B-1----:R-:W-:Y:S02]  /*17a0*/  VIADD R2, R2, 0x2 ;  /* 0x0000000202027836 */ /* 0x002fe40000000000 */
[----:B--2---:R-:W-:Y:S01]  /*17b0*/  VIADD R6, R6, 0x2 ;  /* 0x0000000206067836 */ /* 0x004fe20000000000 */
[----:B0-----:R-:W-:-:S02]  /*17c0*/  IADD3 R7, PT, PT, R7, 0xc, -R8 ;  /* 0x0000000c07077810 */ /* 0x001fc40007ffe808 */
[----:B---3--:R-:W-:Y:S02]  /*17d0*/  IADD3 R8, PT, PT, R9, 0xc, -R10 ;  /* 0x0000000c09087810 */ /* 0x008fe40007ffe80a */
[----:B------:R-:W-:Y:S02]  /*17e0*/  PRMT R9, R7, 0x9910, RZ ;  /* 0x0000991007097816 */ /* 0x000fe400000000ff */
[----:B------:R-:W-:-:S03]  /*17f0*/  PRMT R10, R8, 0x9910, RZ ;  /* 0x00009910080a7816 */ /* 0x000fc600000000ff */
[----:B------:R-:W-:Y:S02]  /*1800*/  IMAD R9, R9, 0x2aab, RZ ;  /* 0x00002aab09097824 */ /* 0x000fe400078e02ff */
[----:B------:R-:W-:-:S03]  /*1810*/  IMAD R10, R10, 0x2aab, RZ ;  /* 0x00002aab0a0a7824 */ /* 0x000fc600078e02ff */
[----:B------:R-:W-:Y:S02]  /*1820*/  SHF.R.S32.HI R9, RZ, 0x10, R9 ;  /* 0x00000010ff097819 */ /* 0x000fe40000011409 */
[----:B------:R-:W-:Y:S02]  /*1830*/  SHF.R.S32.HI R10, RZ, 0x10, R10 ;  /* 0x00000010ff0a7819 */ /* 0x000fe4000001140a */
[----:B------:R-:W-:Y:S02]  /*1840*/  LOP3.LUT R9, R9, 0xffff, RZ, 0xc0, !PT ;  /* 0x0000ffff09097812 */ /* 0x000fe400078ec0ff */
[----:B------:R-:W-:Y:S02]  /*1850*/  LOP3.LUT R11, R10, 0xffff, RZ, 0xc0, !PT ;  /* 0x0000ffff0a0b7812 */ /* 0x000fe400078ec0ff */
[----:B------:R-:W-:Y:S02]  /*1860*/  SHF.R.U32.HI R10, RZ, 0x1, R9 ;  /* 0x00000001ff0a7819 */ /* 0x000fe40000011609 */
[----:B------:R-:W-:-:S02]  /*1870*/  SHF.R.U32.HI R12, RZ, 0x1, R11 ;  /* 0x00000001ff0c7819 */ /* 0x000fc4000001160b */
[----:B------:R-:W-:Y:S02]  /*1880*/  LEA.HI R10, R9, R10, RZ, 0x11 ;  /* 0x0000000a090a7211 */ /* 0x000fe400078f88ff */
[----:B------:R-:W-:Y:S02]  /*1890*/  LEA.HI R12, R11, R12, RZ, 0x11 ;  /* 0x0000000c0b0c7211 */ /* 0x000fe400078f88ff */
[----:B------:R-:W-:Y:S02]  /*18a0*/  PRMT R9, R10, 0x9910, RZ ;  /* 0x000099100a097816 */ /* 0x000fe400000000ff */
[----:B------:R-:W-:-:S03]  /*18b0*/  PRMT R10, R12, 0x9910, RZ ;  /* 0x000099100c0a7816 */ /* 0x000fc600000000ff */
[----:B------:R-:W-:Y:S02]  /*18c0*/  IMAD R9, R9, 0xc, RZ ;  /* 0x0000000c09097824 */ /* 0x000fe400078e02ff */
[----:B------:R-:W-:Y:S02]  /*18d0*/  IMAD R10, R10, 0xc, RZ ;  /* 0x0000000c0a0a7824 */ /* 0x000fe400078e02ff */
[----:B------:R-:W-:Y:S02]  /*18e0*/  IMAD.MOV R9, RZ, RZ, -R9 ;  /* 0x000000ffff097224 */ /* 0x000fe400078e0a09 */
[----:B------:R-:W-:-:S03]  /*18f0*/  IMAD.MOV R11, RZ, RZ, -R10 ;  /* 0x000000ffff0b7224 */ /* 0x000fc600078e0a0a */
[----:B------:R-:W-:Y:S02]  /*1900*/  PRMT R10, R9, 0x7710, RZ ;  /* 0x00007710090a7816 */ /* 0x000fe400000000ff */
[----:B------:R-:W-:-:S03]  /*1910*/  PRMT R9, R11, 0x7710, RZ ;  /* 0x000077100b097816 */ /* 0x000fc600000000ff */
[----:B------:R-:W-:Y:S02]  /*1920*/  IMAD.IADD R10, R7, 0x1, R10 ;  /* 0x00000001070a7824 */ /* 0x000fe400078e020a */
[----:B------:R-:W-:-:S03]  /*1930*/  IMAD.IADD R9, R8, 0x1, R9 ;  /* 0x0000000108097824 */ /* 0x000fc600078e0209 */
[----:B------:R-:W-:Y:S02]  /*1940*/  PRMT R8, R10, 0x9910, RZ ;  /* 0x000099100a087816 */ /* 0x000fe400000000ff */
[----:B------:R-:W-:Y:S02]  /*1950*/  PRMT R10, R9, 0x9910, RZ ;  /* 0x00009910090a7816 */ /* 0x000fe400000000ff */
[C---:B------:R-:W-:Y:S01]  /*1960*/  LEA R7, R8.reuse, UR6, 0x2 ;  /* 0x0000000608077c11 */ /* 0x040fe2000f8e10ff */
[--C-:B------:R-:W-:Y:S01]  /*1970*/  IMAD R8, R8, 0x4, R3.reuse ;  /* 0x0000000408087824 */ /* 0x100fe200078e0203 */
[C---:B------:R-:W-:Y:S01]  /*1980*/  LEA R11, R10.reuse, UR6, 0x2 ;  /* 0x000000060a0b7c11 */ /* 0x040fe2000f8e10ff */
[----:B------:R-:W-:-:S03]  /*1990*/  IMAD R10, R10, 0x4, R3 ;  /* 0x000000040a0a7824 */ /* 0x000fc600078e0203 */
[----:B------:R-:W0:Y:S04]  /*19a0*/  LDS R7, [R7] ;  /* 0x0000000007077984 */ /* 0x000e280000000800 */
[----:B------:R-:W1:Y:S04]  /*19b0*/  LDS R9, [R8] ;  /* 0x0000000008097984 */ /* 0x000e680000000800 */
[----:B------:R-:W2:Y:S04]  /*19c0*/  LDS R11, [R11] ;  /* 0x000000000b0b7984 */ /* 0x000ea80000000800 */
[----:B------:R-:W3:Y:S01]  /*19d0*/  LDS R13, [R10] ;  /* 0x000000000a0d7984 */ /* 0x000ee20000000800 */
[----:B0-----:R-:W-:Y:S01]  /*19e0*/  FADD R4, R4, R7 ;  /* 0x0000000704047221 */ /* 0x001fe20000000000 */
[----:B-1----:R-:W-:-:S03]  /*19f0*/  FADD R0, R0, R9 ;  /* 0x0000000900007221 */ /* 0x002fc60000000000 */
[----:B--2---:R-:W-:Y:S01]  /*1a00*/  FADD R4, R4, R11 ;  /* 0x0000000b04047221 */ /* 0x004fe20000000000 */
[----:B---3--:R-:W-:-:S07]  /*1a10*/  FADD R0, R0, R13 ;  /* 0x0000000d00007221 */ /* 0x008fce0000000000 */
.L_x_823:
[----:B------:R-:W-:Y:S05]  /*1a20*/  BSYNC.RECONVERGENT B2 ;  /* 0x0000000000027941 */ /* 0x000fea0003800200 */
.L_x_822:
[----:B------:R-:W-:-:S13]  /*1a30*/  ISETP.NE.OR P0, PT, R6, 0xb, P0 ;  /* 0x0000000b0600780c */ /* 0x000fda0000705670 */
[----:B------:R-:W-:Y:S05]  /*1a40*/  @!P0 BREAK.RELIABLE B0 ;  /* 0x0000000000008942 */ /* 0x000fea0003800100 */
[----:B------:R-:W-:Y:S05]  /*1a50*/  @!P0 BRA `(.L_x_816) ;  /* 0x0000000000688947 */ /* 0x000fea0003800000 */
.L_x_818:
[----:B------:R-:W-:Y:S05]  /*1a60*/  BSYNC.RELIABLE B0 ;  /* 0x0000000000007941 */ /* 0x000fea0003800100 */
.L_x_817:
[----:B------:R0:W-:Y:S04]  /*1a70*/  LDS.S8 R7, [R2+UR4] ;  /* 0x0000000402077984 */ /* 0x0001e80008000200 */
[----:B------:R1:W2:Y:S01]  /*1a80*/  LDS.S8 R8, [R6+UR4] ;  /* 0x0000000406087984 */ /* 0x0002a20008000200 */
[----:B0-----:R-:W-:Y:S01]  /*1a90*/  VIADD R2, R2, 0x1 ;  /* 0x0000000102027836 */ /* 0x001fe20000000000 */
[----:B-1----:R-:W-:-:S04]  /*1aa0*/  IADD3 R6, PT, PT, R6, 0x1, RZ ;  /* 0x0000000106067810 */ /* 0x002fc80007ffe0ff */
[----:B------:R-:W-:Y:S02]  /*1ab0*/  ISETP.NE.AND P0, PT, R6, 0xb, PT ;  /* 0x0000000b0600780c */ /* 0x000fe40003f05270 */
[----:B--2---:R-:W-:-:S04]  /*1ac0*/  IADD3 R7, PT, PT, R7, 0xc, -R8 ;  /* 0x0000000c07077810 */ /* 0x004fc80007ffe808 */
[----:B------:R-:W-:-:S05]  /*1ad0*/  PRMT R8, R7, 0x9910, RZ ;  /* 0x0000991007087816 */ /* 0x000fca00000000ff */
[----:B------:R-:W-:-:S05]  /*1ae0*/  IMAD R8, R8, 0x2aab, RZ ;  /* 0x00002aab08087824 */ /* 0x000fca00078e02ff */
[----:B------:R-:W-:-:S04]  /*1af0*/  SHF.R.S32.HI R8, RZ, 0x10, R8 ;  /* 0x00000010ff087819 */ /* 0x000fc80000011408 */
[----:B------:R-:W-:-:S04]  /*1b00*/  LOP3.LUT R9, R8, 0xffff, RZ, 0xc0, !PT ;  /* 0x0000ffff08097812 */ /* 0x000fc800078ec0ff */
[----:B------:R-:W-:-:S04]  /*1b10*/  SHF.R.U32.HI R8, RZ, 0x1, R9 ;  /* 0x00000001ff087819 */ /* 0x000fc80000011609 */
[----:B------:R-:W-:-:S04]  /*1b20*/  LEA.HI R8, R9, R8, RZ, 0x11 ;  /* 0x0000000809087211 */ /* 0x000fc800078f88ff */
[----:B------:R-:W-:-:S05]  /*1b30*/  PRMT R8, R8, 0x9910, RZ ;  /* 0x0000991008087816 */ /* 0x000fca00000000ff */
[----:B------:R-:W-:-:S04]  /*1b40*/  IMAD R8, R8, 0xc, RZ ;  /* 0x0000000c08087824 */ /* 0x000fc800078e02ff */
[----:B------:R-:W-:-:S05]  /*1b50*/  IMAD.MOV R8, RZ, RZ, -R8 ;  /* 0x000000ffff087224 */ /* 0x000fca00078e0a08 */
[----:B------:R-:W-:-:S05]  /*1b60*/  PRMT R8, R8, 0x7710, RZ ;  /* 0x0000771008087816 */ /* 0x000fca00000000ff */
[----:B------:R-:W-:-:S05]  /*1b70*/  IMAD.IADD R7, R7, 0x1, R8 ;  /* 0x0000000107077824 */ /* 0x000fca00078e0208 */
[----:B------:R-:W-:-:S04]  /*1b80*/  PRMT R8, R7, 0x9910, RZ ;  /* 0x0000991007087816 */ /* 0x000fc800000000ff */
[C---:B------:R-:W-:Y:S01]  /*1b90*/  LEA R7, R8.reuse, UR6, 0x2 ;  /* 0x0000000608077c11 */ /* 0x040fe2000f8e10ff */
[----:B------:R-:W-:-:S05]  /*1ba0*/  IMAD R8, R8, 0x4, R3 ;  /* 0x0000000408087824 */ /* 0x000fca00078e0203 */
[----:B------:R-:W0:Y:S04]  /*1bb0*/  LDS R7, [R7] ;  /* 0x0000000007077984 */ /* 0x000e280000000800 */
[----:B------:R-:W1:Y:S01]  /*1bc0*/  LDS R9, [R8] ;  /* 0x0000000008097984 */ /* 0x000e620000000800 */
[----:B0-----:R-:W-:Y:S01]  /*1bd0*/  FADD R4, R7, R4 ;  /* 0x0000000407047221 */ /* 0x001fe20000000000 */
[----:B-1----:R-:W-:Y:S01]  /*1be0*/  FADD R0, R9, R0 ;  /* 0x0000000009007221 */ /* 0x002fe20000000000 */
[----:B------:R-:W-:Y:S06]  /*1bf0*/  @P0 BRA `(.L_x_817) ;  /* 0xfffffffc009c0947 */ /* 0x000fec000383ffff */
.L_x_816:
[----:B------:R-:W-:Y:S05]  /*1c00*/  BSYNC.RECONVERGENT B1 ;  /* 0x0000000000017941 */ /* 0x000fea0003800200 */
.L_x_815:
[----:B------:R-:W-:Y:S05]  /*1c10*/  WARPSYNC.ALL ;  /* 0x0000000000007948 */ /* 0x000fea0003800000 */
[----:B------:R-:W-:Y:S01]  /*1c20*/  FMUL R3, R4, R4 ;  /* 0x0000000404037220 */ /* 0x000fe20000400000 */
[----:B------:R-:W-:Y:S03]  /*1c30*/  BSSY.RECONVERGENT B0, `(.L_x_824) ;  /* 0x000000d000007945 */ /* 0x000fe60003800200 */
[----:B------:R-:W-:-:S04]  /*1c40*/  FFMA R3, R0, R0, R3 ;  /* 0x0000000000037223 */ /* 0x000fc80000000003 */
[----:B------:R-:W-:Y:S01]  /*1c50*/  VIADD R0, R3, 0xf3000000 ;  /* 0xf300000003007836 */ /* 0x000fe20000000000 */
[----:B0-----:R0:W1:Y:S04]  /*1c60*/  MUFU.RSQ R2, R3 ;  /* 0x0000000300027308 */ /* 0x0010680000001400 */
[----:B------:R-:W-:-:S13]  /*1c70*/  ISETP.GT.U32.AND P0, PT, R0, 0x727fffff, PT ;  /* 0x727fffff0000780c */ /* 0x000fda0003f04070 */
[----:B01----:R-:W-:Y:S05]  /*1c80*/  @!P0 BRA `(.L_x_825) ;  /* 0x00000000000c8947 */ /* 0x003fea0003800000 */
[----:B------:R-:W-:-:S07]  /*1c90*/  MOV R9, 0x1cb0 ;  /* 0x00001cb000097802 */ /* 0x000fce0000000f00 */
[----:B------:R-:W-:Y:S05]  /*1ca0*/  CALL.REL.NOINC `($__internal_1_$__cuda_sm20_sqrt_rn_f32_slowpath) ;  /* 0x0000000400fc7944 */ /* 0x000fea0003c00000 */
[----:B------:R-:W-:Y:S05]  /*1cb0*/  BRA `(.L_x_826) ;  /* 0x0000000000107947 */ /* 0x000fea0003800000 */
.L_x_825:
[----:B------:R-:W-:Y:S01]  /*1cc0*/  FMUL.FTZ R0, R3, R2 ;  /* 0x0000000203007220 */ /* 0x000fe20000410000 */
[----:B------:R-:W-:-:S03]  /*1cd0*/  FMUL.FTZ R2, R2, 0.5 ;  /* 0x3f00000002027820 */ /* 0x000fc60000410000 */
[----:B------:R-:W-:-:S04]  /*1ce0*/  FFMA R3, -R0, R0, R3 ;  /* 0x0000000000037223 */ /* 0x000fc80000000103 */
[----:B------:R-:W-:-:S07]  /*1cf0*/  FFMA R0, R3, R2, R0 ;  /* 0x0000000203007223 */ /* 0x000fce0000000000 */
.L_x_826:
[----:B------:R-:W-:Y:S05]  /*1d00*/  BSYNC.RECONVERGENT B0 ;  /* 0x0000000000007941 */ /* 0x000fea0003800200 */
.L_x_824:
[----:B------:R-:W-:Y:S01]  /*1d10*/  ISETP.GE.AND P0, PT, R0, RZ, PT ;  /* 0x000000ff0000720c */ /* 0x000fe20003f06270 */
[----:B------:R-:W-:-:S12]  /*1d20*/  BSSY.RECONVERGENT B0, `(.L_x_827) ;  /* 0x000001d000007945 */ /* 0x000fd80003800200 */
[----:B------:R-:W-:Y:S05]  /*1d30*/  @!P0 BRA `(.L_x_828) ;  /* 0x0000000000388947 */ /* 0x000fea0003800000 */
[----:B------:R-:W0:Y:S01]  /*1d40*/  S2R R2, SR_LANEID ;  /* 0x0000000000027919 */ /* 0x000e220000000000 */
[----:B------:R-:W1:Y:S01]  /*1d50*/  S2UR UR6, SR_CgaCtaId ;  /* 0x00000000000679c3 */ /* 0x000e620000008800 */
[----:B------:R-:W-:Y:S01]  /*1d60*/  VOTEU.ANY UR4, UPT, PT ;  /* 0x0000000000047886 */ /* 0x000fe200038e0100 */
[----:B------:R-:W-:Y:S01]  /*1d70*/  CREDUX.MAX.S32 UR10, R0 ;  /* 0x00000000000a72cc */ /* 0x000fe20000000200 */
[----:B------:R-:W-:Y:S01]  /*1d80*/  UFLO.U32 UR4, UR4 ;  /* 0x00000004000472bd */ /* 0x000fe200080e0000 */
[----:B------:R-:W-:-:S11]  /*1d90*/  UMOV UR5, 0x400 ;  /* 0x0000040000057882 */ /* 0x000fd60000000000 */
[----:B------:R-:W-:Y:S02]  /*1da0*/  IMAD.U32 R3, RZ, RZ, UR10 ;  /* 0x0000000aff037e24 */ /* 0x000fe4000f8e00ff */
[----:B-1----:R-:W-:Y:S01]  /*1db0*/  IMAD.U32 R7, RZ, RZ, UR6 ;  /* 0x00000006ff077e24 */ /* 0x002fe2000f8e00ff */
[----:B0-----:R-:W-:Y:S01]  /*1dc0*/  ISETP.EQ.U32.AND P0, PT, R2, UR4, PT ;  /* 0x0000000402007c0c */ /* 0x001fe2000bf02070 */
[----:B------:R-:W-:-:S04]  /*1dd0*/  IMAD.U32 R2, RZ, RZ, UR5 ;  /* 0x00000005ff027e24 */ /* 0x000fc8000f8e00ff */
[----:B------:R-:W-:-:S05]  /*1de0*/  VIADD R0, R2, 0x6c ;  /* 0x0000006c02007836 */ /* 0x000fca0000000000 */
[----:B------:R-:W-:-:S05]  /*1df0*/  LEA R0, R7, R0, 0x18 ;  /* 0x0000000007007211 */ /* 0x000fca00078ec0ff */
[----:B------:R0:W-:Y:S01]  /*1e00*/  @P0 ATOMS.MAX.S32 RZ, [R0], R3 ;  /* 0x0000000300ff038c */ /* 0x0001e20001000200 */
[----:B------:R-:W-:Y:S05]  /*1e10*/  BRA `(.L_x_829) ;  /* 0x0000000000347947 */ /* 0x000fea0003800000 */
.L_x_828:
[----:B------:R-:W0:Y:S01]  /*1e20*/  S2R R2, SR_LANEID ;  /* 0x0000000000027919 */ /* 0x000e220000000000 */
[----:B------:R-:W1:Y:S01]  /*1e30*/  S2UR UR6, SR_CgaCtaId ;  /* 0x00000000000679c3 */ /* 0x000e620000008800 */
[----:B------:R-:W-:Y:S01]  /*1e40*/  VOTEU.ANY UR4, UPT, PT ;  /* 0x0000000000047886 */ /* 0x000fe200038e0100 */
[----:B------:R-:W-:Y:S01]  /*1e50*/  CREDUX.MIN UR10, R0 ;  /* 0x00000000000a72cc */ /* 0x000fe20000008000 */
        /* <DEDUP_REMOVED lines=8> */
[----:B------:R1:W-:Y:S02]  /*1ee0*/  @P0 ATOMS.MIN RZ, [R3], R0 ;  /* 0x0000000003ff038c */ /* 0x0003e40000800000 */
.L_x_829:
[----:B------:R-:W-:Y:S05]  /*1ef0*/  BSYNC.RECONVERGENT B0 ;  /* 0x0000000000007941 */ /* 0x000fea0003800200 */
.L_x_827:
[----:B------:R-:W-:-:S13]  /*1f00*/  ISETP.NE.AND P0, PT, R5, 0x1, PT ;  /* 0x000000010500780c */ /* 0x000fda0003f05270 */
[----:B------:R-:W-:Y:S05]  /*1f10*/  @P0 EXIT ;  /* 0x000000000000094d */ /* 0x000fea0003800000 */
[----:B------:R-:W-:Y:S01]  /*1f20*/  LEA R5, R7, R2, 0x18 ;  /* 0x0000000207057211 */ /* 0x000fe200078ec0ff */
[----:B------:R-:W2:Y:S05]  /*1f30*/  LDCU.64 UR4, c[0x0][0x380] ;  /* 0x00007000ff0477ac */ /* 0x000eaa0008000a00 */
[----:B------:R-:W3:Y:S01]  /*1f40*/  LDS R5, [R5+0x6c] ;  /* 0x00006c0005057984 */ /* 0x000ee20000000800 */
[----:B--2---:R-:W-:-:S04]  /*1f50*/  ULEA UR4, UP0, UR7, UR4, 0x2 ;  /* 0x0000000407047291 */ /* 0x004fc8000f8010ff */
[----:B------:R-:W-:Y:S02]  /*1f60*/  ULEA.HI.X UR5, UR7, UR5, URZ, 0x2, UP0 ;  /* 0x0000000507057291 */ /* 0x000fe400080f14ff */
[----:B------:R-:W-:-:S04]  /*1f70*/  IMAD.U32 R2, RZ, RZ, UR4 ;  /* 0x00000004ff027e24 */ /* 0x000fc8000f8e00ff */
[----:B01----:R-:W-:-:S05]  /*1f80*/  IMAD.U32 R3, RZ, RZ, UR5 ;  /* 0x00000005ff037e24 */ /* 0x003fca000f8e00ff */
[----:B---3--:R-:W-:Y:S01]  /*1f90*/  STG.E desc[UR8][R2.64], R5 ;  /* 0x0000000502007986 */ /* 0x008fe2000c101908 */
[----:B------:R-:W-:Y:S05]  /*1fa0*/  EXIT ;  /* 0x000000000000794d */ /* 0x000fea0003800000 */
        .weak           $__internal_0_$__cuda_sm20_div_rn_f64_full
        .type           $__internal_0_$__cuda_sm20_div_rn_f64_full,@function
        .size           $__internal_0_$__cuda_sm20_div_rn_f64_full,($__internal_1_$__cuda_sm20_sqrt_rn_f32_slowpath - $__internal_0_$__cuda_sm20_div_rn_f64_full)
$__internal_0_$__cuda_sm20_div_rn_f64_full:
[----:B------:R-:W-:Y:S01]  /*1fb0*/  IMAD.MOV.U32 R3, RZ, RZ, 0x3ff80000 ;  /* 0x3ff80000ff037424 */ /* 0x000fe200078e00ff */
[C---:B------:R-:W-:Y:S01]  /*1fc0*/  FSETP.GEU.AND P1, PT, |R7|.reuse, 1.469367938527859385e-39, PT ;  /* 0x001000000700780b */ /* 0x040fe20003f2e200 */
[----:B------:R-:W-:Y:S01]  /*1fd0*/  IMAD.MOV.U32 R2, RZ, RZ, 0x0 ;  /* 0x00000000ff027424 */ /* 0x000fe200078e00ff */
[----:B------:R-:W-:Y:S01]  /*1fe0*/  LOP3.LUT R4, R7, 0x7ff00000, RZ, 0xc0, !PT ;  /* 0x7ff0000007047812 */ /* 0x000fe200078ec0ff */
[----:B------:R-:W0:Y:S01]  /*1ff0*/  MUFU.RCP64H R9, R3 ;  /* 0x0000000300097308 */ /* 0x000e220000001800 */
[----:B------:R-:W-:Y:S01]  /*2000*/  IMAD.MOV.U32 R8, RZ, RZ, 0x1 ;  /* 0x00000001ff087424 */ /* 0x000fe200078e00ff */
[----:B------:R-:W-:Y:S01]  /*2010*/  BSSY.RECONVERGENT B2, `(.L_x_830) ;  /* 0x0000045000027945 */ /* 0x000fe20003800200 */
[----:B------:R-:W-:Y:S01]  /*2020*/  IMAD.MOV.U32 R13, RZ, RZ, 0x1ca00000 ;  /* 0x1ca00000ff0d7424 */ /* 0x000fe200078e00ff */
[----:B------:R-:W-:Y:S01]  /*2030*/  ISETP.GE.U32.AND P0, PT, R4, 0x40200000, PT ;  /* 0x402000000400780c */ /* 0x000fe20003f06070 */
[----:B------:R-:W-:Y:S02]  /*2040*/  IMAD.MOV.U32 R18, RZ, RZ, R4 ;  /* 0x000000ffff127224 */ /* 0x000fe400078e0004 */
[----:B------:R-:W-:Y:S01]  /*2050*/  IMAD.MOV.U32 R19, RZ, RZ, 0x40200000 ;  /* 0x40200000ff137424 */ /* 0x000fe200078e00ff */
[----:B------:R-:W-:-:S03]  /*2060*/  SEL R13, R13, 0x63400000, !P0 ;  /* 0x634000000d0d7807 */ /* 0x000fc60004000000 */
[----:B------:R-:W-:Y:S01]  /*2070*/  VIADD R20, R19, 0xffffffff ;  /* 0xffffffff13147836 */ /* 0x000fe20000000000 */
[----:B0-----:R-:W-:-:S08]  /*2080*/  DFMA R10, R8, -R2, 1 ;  /* 0x3ff00000080a742b */ /* 0x001fd00000000802 */
[----:B------:R-:W-:-:S08]  /*2090*/  DFMA R10, R10, R10, R10 ;  /* 0x0000000a0a0a722b */ /* 0x000fd0000000000a */
[----:B------:R-:W-:Y:S01]  /*20a0*/  DFMA R14, R8, R10, R8 ;  /* 0x0000000a080e722b */ /* 0x000fe20000000008 */
[C-C-:B------:R-:W-:Y:S01]  /*20b0*/  @!P1 LOP3.LUT R10, R13.reuse, 0x80000000, R7.reuse, 0xf8, !PT ;  /* 0x800000000d0a9812 */ /* 0x140fe200078ef807 */
[----:B------:R-:W-:Y:S01]  /*20c0*/  IMAD.MOV.U32 R8, RZ, RZ, R6 ;  /* 0x000000ffff087224 */ /* 0x000fe200078e0006 */
[----:B------:R-:W-:Y:S02]  /*20d0*/  LOP3.LUT R9, R13, 0x800fffff, R7, 0xf8, !PT ;  /* 0x800fffff0d097812 */ /* 0x000fe400078ef807 */
[----:B------:R-:W-:Y:S01]  /*20e0*/  @!P1 LOP3.LUT R11, R10, 0x100000, RZ, 0xfc, !PT ;  /* 0x001000000a0b9812 */ /* 0x000fe200078efcff */
[----:B------:R-:W-:Y:S02]  /*20f0*/  @!P1 IMAD.MOV.U32 R10, RZ, RZ, RZ ;  /* 0x000000ffff0a9224 */ /* 0x000fe400078e00ff */
[----:B------:R-:W-:-:S04]  /*2100*/  DFMA R16, R14, -R2, 1 ;  /* 0x3ff000000e10742b */ /* 0x000fc80000000802 */
[----:B------:R-:W-:-:S04]  /*2110*/  @!P1 DFMA R8, R8, 2, -R10 ;  /* 0x400000000808982b */ /* 0x000fc8000000080a */
[----:B------:R-:W-:-:S06]  /*2120*/  DFMA R16, R14, R16, R14 ;  /* 0x000000100e10722b */ /* 0x000fcc000000000e */
[----:B------:R-:W-:Y:S02]  /*2130*/  @!P1 LOP3.LUT R18, R9, 0x7ff00000, RZ, 0xc0, !PT ;  /* 0x7ff0000009129812 */ /* 0x000fe400078ec0ff */
[----:B------:R-:W-:-:S03]  /*2140*/  DMUL R10, R16, R8 ;  /* 0x00000008100a7228 */ /* 0x000fc60000000000 */
[----:B------:R-:W-:-:S05]  /*2150*/  VIADD R12, R18, 0xffffffff ;  /* 0xffffffff120c7836 */ /* 0x000fca0000000000 */
[----:B------:R-:W-:Y:S01]  /*2160*/  DFMA R14, R10, -R2, R8 ;  /* 0x800000020a0e722b */ /* 0x000fe20000000008 */
[----:B------:R-:W-:-:S04]  /*2170*/  ISETP.GT.U32.AND P0, PT, R12, 0x7feffffe, PT ;  /* 0x7feffffe0c00780c */ /* 0x000fc80003f04070 */
[----:B------:R-:W-:-:S03]  /*2180*/  ISETP.GT.U32.OR P0, PT, R20, 0x7feffffe, P0 ;  /* 0x7feffffe1400780c */ /* 0x000fc60000704470 */
[----:B------:R-:W-:-:S10]  /*2190*/  DFMA R10, R16, R14, R10 ;  /* 0x0000000e100a722b */ /* 0x000fd4000000000a */
[----:B------:R-:W-:Y:S05]  /*21a0*/  @P0 BRA `(.L_x_831) ;  /* 0x0000000000680947 */ /* 0x000fea0003800000 */
[----:B------:R-:W-:Y:S01]  /*21b0*/  MOV R7, 0x40200000 ;  /* 0x4020000000077802 */ /* 0x000fe20000000f00 */
[----:B------:R-:W-:-:S03]  /*21c0*/  IMAD.MOV.U32 R6, RZ, RZ, RZ ;  /* 0x000000ffff067224 */ /* 0x000fc600078e00ff */
[----:B------:R-:W-:-:S04]  /*21d0*/  VIADDMNMX R4, R4, -R7, 0xb9600000, !PT ;  /* 0xb960000004047446 */ /* 0x000fc80007800907 */
[----:B------:R-:W-:-:S05]  /*21e0*/  VIMNMX R4, PT, PT, R4, 0x46a00000, PT ;  /* 0x46a0000004047848 */ /* 0x000fca0003fe0100 */
[----:B------:R-:W-:-:S04]  /*21f0*/  IMAD.IADD R4, R4, 0x1, -R13 ;  /* 0x0000000104047824 */ /* 0x000fc800078e0a0d */
[----:B------:R-:W-:-:S06]  /*2200*/  VIADD R7, R4, 0x7fe00000 ;  /* 0x7fe0000004077836 */ /* 0x000fcc0000000000 */
[----:B------:R-:W-:-:S10]  /*2210*/  DMUL R12, R10, R6 ;  /* 0x000000060a0c7228 */ /* 0x000fd40000000000 */
[----:B------:R-:W-:-:S13]  /*2220*/  FSETP.GTU.AND P0, PT, |R13|, 1.469367938527859385e-39, PT ;  /* 0x001000000d00780b */ /* 0x000fda0003f0c200 */
[----:B------:R-:W-:Y:S05]  /*2230*/  @P0 BRA `(.L_x_832) ;  /* 0x0000000000880947 */ /* 0x000fea0003800000 */
[----:B------:R-:W-:Y:S01]  /*2240*/  DFMA R2, R10, -R2, R8 ;  /* 0x800000020a02722b */ /* 0x000fe20000000008 */
[----:B------:R-:W-:-:S09]  /*2250*/  IMAD.MOV.U32 R6, RZ, RZ, RZ ;  /* 0x000000ffff067224 */ /* 0x000fd200078e00ff */
[C---:B------:R-:W-:Y:S02]  /*2260*/  FSETP.NEU.AND P0, PT, R3.reuse, RZ, PT ;  /* 0x000000ff0300720b */ /* 0x040fe40003f0d000 */
[----:B------:R-:W-:-:S04]  /*2270*/  LOP3.LUT R2, R3, 0x40280000, RZ, 0x3c, !PT ;  /* 0x4028000003027812 */ /* 0x000fc800078e3cff */
[----:B------:R-:W-:-:S04]  /*2280*/  LOP3.LUT R9, R2, 0x80000000, RZ, 0xc0, !PT ;  /* 0x8000000002097812 */ /* 0x000fc800078ec0ff */
[----:B------:R-:W-:-:S03]  /*2290*/  LOP3.LUT R7, R9, R7, RZ, 0xfc, !PT ;  /* 0x0000000709077212 */ /* 0x000fc600078efcff */
[----:B------:R-:W-:Y:S05]  /*22a0*/  @!P0 BRA `(.L_x_832) ;  /* 0x00000000006c8947 */ /* 0x000fea0003800000 */
[----:B------:R-:W-:Y:S01]  /*22b0*/  IMAD.MOV R3, RZ, RZ, -R4 ;  /* 0x000000ffff037224 */ /* 0x000fe200078e0a04 */
[----:B------:R-:W-:Y:S01]  /*22c0*/  DMUL.RP R6, R10, R6 ;  /* 0x000000060a067228 */ /* 0x000fe20000008000 */
[----:B------:R-:W-:-:S06]  /*22d0*/  IMAD.MOV.U32 R2, RZ, RZ, RZ ;  /* 0x000000ffff027224 */ /* 0x000fcc00078e00ff */
[----:B------:R-:W-:-:S03]  /*22e0*/  DFMA R2, R12, -R2, R10 ;  /* 0x800000020c02722b */ /* 0x000fc6000000000a */
[----:B------:R-:W-:-:S03]  /*22f0*/  LOP3.LUT R9, R7, R9, RZ, 0x3c, !PT ;  /* 0x0000000907097212 */ /* 0x000fc600078e3cff */
[----:B------:R-:W-:-:S04]  /*2300*/  IADD3 R2, PT, PT, -R4, -0x43300000, RZ ;  /* 0xbcd0000004027810 */ /* 0x000fc80007ffe1ff */
[----:B------:R-:W-:-:S04]  /*2310*/  FSETP.NEU.AND P0, PT, |R3|, R2, PT ;  /* 0x000000020300720b */ /* 0x000fc80003f0d200 */
[----:B------:R-:W-:Y:S02]  /*2320*/  FSEL R12, R6, R12, !P0 ;  /* 0x0000000c060c7208 */ /* 0x000fe40004000000 */
[----:B------:R-:W-:Y:S01]  /*2330*/  FSEL R13, R9, R13, !P0 ;  /* 0x0000000d090d7208 */ /* 0x000fe20004000000 */
[----:B------:R-:W-:Y:S06]  /*2340*/  BRA `(.L_x_832) ;  /* 0x0000000000447947 */ /* 0x000fec0003800000 */
.L_x_831:
[----:B------:R-:W-:-:S14]  /*2350*/  DSETP.NAN.AND P0, PT, R6, R6, PT ;  /* 0x000000060600722a */ /* 0x000fdc0003f08000 */
[----:B------:R-:W-:Y:S05]  /*2360*/  @P0 BRA `(.L_x_833) ;  /* 0x0000000000340947 */ /* 0x000fea0003800000 */
[----:B------:R-:W-:Y:S01]  /*2370*/  ISETP.NE.AND P0, PT, R18, R19, PT ;  /* 0x000000131200720c */ /* 0x000fe20003f05270 */
[----:B------:R-:W-:Y:S02]  /*2380*/  IMAD.MOV.U32 R12, RZ, RZ, 0x0 ;  /* 0x00000000ff0c7424 */ /* 0x000fe400078e00ff */
[----:B------:R-:W-:-:S10]  /*2390*/  IMAD.MOV.U32 R13, RZ, RZ, -0x80000 ;  /* 0xfff80000ff0d7424 */ /* 0x000fd400078e00ff */
[----:B------:R-:W-:Y:S05]  /*23a0*/  @!P0 BRA `(.L_x_832) ;  /* 0x00000000002c8947 */ /* 0x000fea0003800000 */
[----:B------:R-:W-:Y:S02]  /*23b0*/  ISETP.NE.AND P0, PT, R18, 0x7ff00000, PT ;  /* 0x7ff000001200780c */ /* 0x000fe40003f05270 */
[----:B------:R-:W-:Y:S02]  /*23c0*/  LOP3.LUT R6, R7, 0x40280000, RZ, 0x3c, !PT ;  /* 0x4028000007067812 */ /* 0x000fe400078e3cff */
[----:B------:R-:W-:Y:S02]  /*23d0*/  ISETP.EQ.OR P0, PT, R19, RZ, !P0 ;  /* 0x000000ff1300720c */ /* 0x000fe40004702670 */
[----:B------:R-:W-:-:S11]  /*23e0*/  LOP3.LUT R13, R6, 0x80000000, RZ, 0xc0, !PT ;  /* 0x80000000060d7812 */ /* 0x000fd600078ec0ff */
[----:B------:R-:W-:Y:S01]  /*23f0*/  @P0 LOP3.LUT R2, R13, 0x7ff00000, RZ, 0xfc, !PT ;  /* 0x7ff000000d020812 */ /* 0x000fe200078efcff */
[----:B------:R-:W-:Y:S02]  /*2400*/  @!P0 IMAD.MOV.U32 R12, RZ, RZ, RZ ;  /* 0x000000ffff0c8224 */ /* 0x000fe400078e00ff */
[----:B------:R-:W-:Y:S02]  /*2410*/  @P0 IMAD.MOV.U32 R12, RZ, RZ, RZ ;  /* 0x000000ffff0c0224 */ /* 0x000fe400078e00ff */
[----:B------:R-:W-:Y:S01]  /*2420*/  @P0 IMAD.MOV.U32 R13, RZ, RZ, R2 ;  /* 0x000000ffff0d0224 */ /* 0x000fe200078e0002 */
[----:B------:R-:W-:Y:S06]  /*2430*/  BRA `(.L_x_832) ;  /* 0x0000000000087947 */ /* 0x000fec0003800000 */
.L_x_833:
[----:B------:R-:W-:Y:S01]  /*2440*/  LOP3.LUT R13, R7, 0x80000, RZ, 0xfc, !PT ;  /* 0x00080000070d7812 */ /* 0x000fe200078efcff */
[----:B------:R-:W-:-:S07]  /*2450*/  IMAD.MOV.U32 R12, RZ, RZ, R6 ;  /* 0x000000ffff0c7224 */ /* 0x000fce00078e0006 */
.L_x_832:
[----:B------:R-:W-:Y:S05]  /*2460*/  BSYNC.RECONVERGENT B2 ;  /* 0x0000000000027941 */ /* 0x000fea0003800200 */
.L_x_830:
[----:B------:R-:W-:Y:S02]  /*2470*/  IMAD.MOV.U32 R2, RZ, RZ, R0 ;  /* 0x000000ffff027224 */ /* 0x000fe400078e0000 */
[----:B------:R-:W-:-:S04]  /*2480*/  IMAD.MOV.U32 R3, RZ, RZ, 0x0 ;  /* 0x00000000ff037424 */ /* 0x000fc800078e00ff */
[----:B------:R-:W-:Y:S05]  /*2490*/  RET.REL.NODEC R2 `(_Z6kernelPfy) ;  /* 0xffffffd802d87950 */ /* 0x000fea0003c3ffff */
        .weak           $__internal_1_$__cuda_sm20_sqrt_rn_f32_slowpath
        .type           $__internal_1_$__cuda_sm20_sqrt_rn_f32_slowpath,@function
        .size           $__internal_1_$__cuda_sm20_sqrt_rn_f32_slowpath,(.L_x_837 - $__internal_1_$__cuda_sm20_sqrt_rn_f32_slowpath)
$__internal_1_$__cuda_sm20_sqrt_rn_f32_slowpath:
[----:B------:R-:W-:-:S13]  /*24a0*/  LOP3.LUT P0, RZ, R3, 0x7fffffff, RZ, 0xc0, !PT ;  /* 0x7fffffff03ff7812 */ /* 0x000fda000780c0ff */
[----:B------:R-:W-:Y:S01]  /*24b0*/  @!P0 IMAD.MOV.U32 R2, RZ, RZ, R3 ;  /* 0x000000ffff028224 */ /* 0x000fe200078e0003 */
[----:B------:R-:W-:Y:S06]  /*24c0*/  @!P0 BRA `(.L_x_834) ;  /* 0x0000000000448947 */ /* 0x000fec0003800000 */
[----:B------:R-:W-:Y:S01]  /*24d0*/  FSETP.GEU.FTZ.AND P0, PT, R3, RZ, PT ;  /* 0x000000ff0300720b */ /* 0x000fe20003f1e000 */
[----:B------:R-:W-:-:S12]  /*24e0*/  IMAD.MOV.U32 R0, RZ, RZ, R3 ;  /* 0x000000ffff007224 */ /* 0x000fd800078e0003 */
[----:B------:R-:W-:Y:S01]  /*24f0*/  @!P0 IMAD.MOV.U32 R2, RZ, RZ, 0x7fffffff ;  /* 0x7fffffffff028424 */ /* 0x000fe200078e00ff */
[----:B------:R-:W-:Y:S06]  /*2500*/  @!P0 BRA `(.L_x_834) ;  /* 0x0000000000348947 */ /* 0x000fec0003800000 */
[----:B------:R-:W-:-:S13]  /*2510*/  FSETP.GTU.FTZ.AND P0, PT, |R0|, +INF , PT ;  /* 0x7f8000000000780b */ /* 0x000fda0003f1c200 */
[----:B------:R-:W-:Y:S01]  /*2520*/  @P0 FADD.FTZ R2, R0, 1 ;  /* 0x3f80000000020421 */ /* 0x000fe20000010000 */
[----:B------:R-:W-:Y:S06]  /*2530*/  @P0 BRA `(.L_x_834) ;  /* 0x0000000000280947 */ /* 0x000fec0003800000 */
[----:B------:R-:W-:-:S13]  /*2540*/  FSETP.NEU.FTZ.AND P0, PT, |R0|, +INF , PT ;  /* 0x7f8000000000780b */ /* 0x000fda0003f1d200 */
[----:B------:R-:W-:-:S04]  /*2550*/  @P0 FFMA R3, R0, 1.84467440737095516160e+19, RZ ;  /* 0x5f80000000030823 */ /* 0x000fc800000000ff */
[----:B------:R-:W0:Y:S02]  /*2560*/  @P0 MUFU.RSQ R2, R3 ;  /* 0x0000000300020308 */ /* 0x000e240000001400 */
[----:B0-----:R-:W-:Y:S01]  /*2570*/  @P0 FMUL.FTZ R4, R3, R2 ;  /* 0x0000000203040220 */ /* 0x001fe20000410000 */
[----:B------:R-:W-:Y:S01]  /*2580*/  @P0 FMUL.FTZ R8, R2, 0.5 ;  /* 0x3f00000002080820 */ /* 0x000fe20000410000 */
[----:B------:R-:W-:Y:S02]  /*2590*/  @!P0 IMAD.MOV.U32 R2, RZ, RZ, R0 ;  /* 0x000000ffff028224 */ /* 0x000fe400078e0000 */
[----:B------:R-:W-:-:S04]  /*25a0*/  @P0 FADD.FTZ R6, -R4, -RZ ;  /* 0x800000ff04060221 */ /* 0x000fc80000010100 */
[----:B------:R-:W-:-:S04]  /*25b0*/  @P0 FFMA R7, R4, R6, R3 ;  /* 0x0000000604070223 */ /* 0x000fc80000000003 */
[----:B------:R-:W-:-:S04]  /*25c0*/  @P0 FFMA R7, R7, R8, R4 ;  /* 0x0000000807070223 */ /* 0x000fc80000000004 */
[----:B------:R-:W-:-:S07]  /*25d0*/  @P0 FMUL.FTZ R2, R7, 2.3283064365386962891e-10 ;  /* 0x2f80000007020820 */ /* 0x000fce0000410000 */
.L_x_834:
[----:B------:R-:W-:Y:S02]  /*25e0*/  IMAD.MOV.U32 R0, RZ, RZ, R2 ;  /* 0x000000ffff007224 */ /* 0x000fe400078e0002 */
[----:B------:R-:W-:Y:S02]  /*25f0*/  IMAD.MOV.U32 R2, RZ, RZ, R9 ;  /* 0x000000ffff027224 */ /* 0x000fe400078e0009 */
[----:B------:R-:W-:-:S04]  /*2600*/  IMAD.MOV.U32 R3, RZ, RZ, 0x0 ;  /* 0x00000000ff037424 */ /* 0x000fc800078e00ff */
[----:B------:R-:W-:Y:S05]  /*2610*/  RET.REL.NODEC R2 `(_Z6kernelPfy) ;  /* 0xffffffd802787950 */ /* 0x000fea0003c3ffff */
.L_x_835:
        /* <DEDUP_REMOVED lines=14> */
.L_x_837:


//--------------------- .nv.global.init           --------------------------
	.section	.nv.global.init,"aw",@progbits
	.align	4
.nv.global.init:
	.type		__cudart_i2opi_f,@object
	.size		__cudart_i2opi_f,(.L_45 - __cudart_i2opi_f)
__cudart_i2opi_f:
        /*0000*/ 	.byte	0x41, 0x90, 0x43, 0x3c, 0x99, 0x95, 0x62, 0xdb, 0xc0, 0xdd, 0x34, 0xf5, 0xd1, 0x57, 0x27, 0xfc
        /*0010*/ 	.byte	0x29, 0x15, 0x44, 0x4e, 0x6e, 0x83, 0xf9, 0xa2
.L_45:


//--------------------- .nv.shared._ZN3cub18CUB_300001_SM_10006detail11EmptyKernelIvEEvv --------------------------
	.section	.nv.shared._ZN3cub18CUB_300001_SM_10006detail11EmptyKernelIvEEvv,"aw",@nobits
	.sectionflags	@""
	.align	16
	.zero		1024


//--------------------- .nv.shared.reserved.0     --------------------------
	.section	.nv.shared.reserved.0,"aw",@nobits
	.weak		__nv_reservedSMEM_offset_0_alias
	.size		__nv_reservedSMEM_offset_0_alias, 0, 64
	.other		__nv_reservedSMEM_offset_0_alias,@"STO_CUDA_RESERVED_SHARED STV_DEFAULT"
__nv_reservedSMEM_offset_0_alias:
	.zero		0
	.zero		64


//--------------------- .nv.global                --------------------------
	.section	.nv.global,"aw",@nobits
.nv.global:
	.type		_ZN34_INTERNAL_5da2499b_4_k_cu_9312f1cc6thrust24THRUST_300001_SM_1000_NS12placeholders2_8E,@object
	.size		_ZN34_INTERNAL_5da2499b_4_k_cu_9312f1cc6thrust24THRUST_300001_SM_1000_NS12placeholders2_8E,(_ZN34_INTERNAL_5da2499b_4_k_cu_9312f1cc4cuda3std3__436_GLOBAL__N__5da2499b_4_k_cu_9312f1cc6ignoreE - _ZN34_INTERNAL_5da2499b_4_k_cu_9312f1cc6thrust24THRUST_300001_SM_1000_NS12placeholders2_8E)
_ZN34_INTERNAL_5da2499b_4_k_cu_9312f1cc6thrust24THRUST_300001_SM_1000_NS12placeholders2_8E:
	.zero		1
	.type		_ZN34_INTERNAL_5da2499b_4_k_cu_9312f1cc4cuda3std3__436_GLOBAL__N__5da2499b_4_k_cu_9312f1cc6ignoreE,@object
	.size		_ZN34_INTERNAL_5da2499b_4_k_cu_9312f1cc4cuda3std3__436_GLOBAL__N__5da2499b_4_k_cu_9312f1cc6ignoreE,(_ZN34_INTERNAL_5da2499b_4_k_cu_9312f1cc4cuda3std6ranges3__45__cpo4dataE - _ZN34_INTERNAL_5da2499b_4_k_cu_9312f1cc4cuda3std3__436_GLOBAL__N__5da2499b_4_k_cu_9312f1cc6ignoreE)
_ZN34_INTERNAL_5da2499b_4_k_cu_9312f1cc4cuda3std3__436_GLOBAL__N__5da2499b_4_k_cu_9312f1cc6ignoreE:
	.zero		1
	.type		_ZN34_INTERNAL_5da2499b_4_k_cu_9312f1cc4cuda3std6ranges3__45__cpo4dataE,@object
	.size		_ZN34_INTERNAL_5da2499b_4_k_cu_9312f1cc4cuda3std6ranges3__45__cpo4dataE,(_ZN34_INTERNAL_5da2499b_4_k_cu_9312f1cc6thrust24THRUST_300001_SM_1000_NS6system3cpp3parE - _ZN34_INTERNAL_5da2499b_4_k_cu_9312f1cc4cuda3std6ranges3__45__cpo4dataE)
_ZN34_INTERNAL_5da2499b_4_k_cu_9312f1cc4cuda3std6ranges3__45__cpo4dataE:
	.zero		1
	.type		_ZN34_INTERNAL_5da2499b_4_k_cu_9312f1cc6thrust24THRUST_300001_SM_1000_NS6system3cpp3parE,@object
	.size		_ZN34_INTERNAL_5da2499b_4_k_cu_9312f1cc6thrust24THRUST_300001_SM_1000_NS6system3cpp3parE,(_ZN34_INTERNAL_5da2499b_4_k_cu_9312f1cc4cuda3std3__45__cpo5beginE - _ZN34_INTERNAL_5da2499b_4_k_cu_9312f1cc6thrust24THRUST_300001_SM_1000_NS6system3cpp3parE)
_ZN34_INTERNAL_5da2499b_4_k_cu_9312f1cc6thrust24THRUST_300001_SM_1000_NS6system3cpp3parE:
	.zero		1
	.type		_ZN34_INTERNAL_5da2499b_4_k_cu_9312f1cc4cuda3std3__45__cpo5beginE,@object
	.size		_ZN34_INTERNAL_5da2499b_4_k_cu_9312f1cc4cuda3std3__45__cpo5beginE,(_ZN34_INTERNAL_5da2499b_4_k_cu_9312f1cc4cuda3std6ranges3__45__cpo5beginE - _ZN34_INTERNAL_5da2499b_4_k_cu_9312f1cc4cuda3std3__45__cpo5beginE)
_ZN34_INTERNAL_5da2499b_4_k_cu_9312f1cc4cuda3std3__45__cpo5beginE:
	.zero		1
	.type		_ZN34_INTERNAL_5da2499b_4_k_cu_9312f1cc4cuda3std6ranges3__45__cpo5beginE,@object
	.size		_ZN34_INTERNAL_5da2499b_4_k_cu_9312f1cc4cuda3std6ranges3__45__cpo5beginE,(_ZN34_INTERNAL_5da2499b_4_k_cu_9312f1cc6thrust24THRUST_300001_SM_1000_NS6deviceE - _ZN34_INTERNAL_5da2499b_4_k_cu_9312f1cc4cuda3std6ranges3__45__cpo5beginE)
_ZN34_INTERNAL_5da2499b_4_k_cu_9312f1cc4cuda3std6ranges3__45__cpo5beginE:
	.zero		1
	.type		_ZN34_INTERNAL_5da2499b_4_k_cu_9312f1cc6thrust24THRUST_300001_SM_1000_NS6deviceE,@object
	.size		_ZN34_INTERNAL_5da2499b_4_k_cu_9312f1cc6thrust24THRUST_300001_SM_1000_NS6deviceE,(_ZN34_INTERNAL_5da2499b_4_k_cu_9312f1cc4cuda3std3__47nulloptE - _ZN34_INTERNAL_5da2499b_4_k_cu_9312f1cc6thrust24THRUST_300001_SM_1000_NS6deviceE)
_ZN34_INTERNAL_5da2499b_4_k_cu_9312f1cc6thrust24THRUST_300001_SM_1000_NS6deviceE:
	.zero		1
	.type		_ZN34_INTERNAL_5da2499b_4_k_cu_9312f1cc4cuda3std3__47nulloptE,@object
	.size		_ZN34_INTERNAL_5da2499b_4_k_cu_9312f1cc4cuda3std3__47nulloptE,(_ZN34_INTERNAL_5da2499b_4_k_cu_9312f1cc4cuda3std6ranges3__45__cpo8distanceE - _ZN34_INTERNAL_5da2499b_4_k_cu_9312f1cc4cuda3std3__47nulloptE)
_ZN34_INTERNAL_5da2499b_4_k_cu_9312f1cc4cuda3std3__47nulloptE:
	.zero		1
	.type		_ZN34_INTERNAL_5da2499b_4_k_cu_9312f1cc4cuda3std6ranges3__45__cpo8distanceE,@object
	.size		_ZN34_INTERNAL_5da2499b_4_k_cu_9312f1cc4cuda3std6ranges3__45__cpo8distanceE,(_ZN34_INTERNAL_5da2499b_4_k_cu_9312f1cc6thrust24THRUST_300001_SM_1000_NS12placeholders2_4E - _ZN34_INTERNAL_5da2499b_4_k_cu_9312f1cc4cuda3std6ranges3__45__cpo8distanceE)
_ZN34_INTERNAL_5da2499b_4_k_cu_9312f1cc4cuda3std6ranges3__45__cpo8distanceE:
	.zero		1
	.type		_ZN34_INTERNAL_5da2499b_4_k_cu_9312f1cc6thrust24THRUST_300001_SM_1000_NS12placeholders2_4E,@object
	.size		_ZN34_INTERNAL_5da2499b_4_k_cu_9312f1cc6thrust24THRUST_300001_SM_1000_NS12placeholders2_4E,(_ZN34_INTERNAL_5da2499b_4_k_cu_9312f1cc4cuda3std3__45__cpo6rbeginE - _ZN34_INTERNAL_5da2499b_4_k_cu_9312f1cc6thrust24THRUST_300001_SM_1000_NS12placeholders2_4E)
_ZN34_INTERNAL_5da2499b_4_k_cu_9312f1cc6thrust24THRUST_300001_SM_1000_NS12placeholders2_4E:
	.zero		1
	.type		_ZN34_INTERNAL_5da2499b_4_k_cu_9312f1cc4cuda3std3__45__cpo6rbeginE,@object
	.size		_ZN34_INTERNAL_5da2499b_4_k_cu_9312f1cc4cuda3std3__45__cpo6rbeginE,(_ZN34_INTERNAL_5da2499b_4_k_cu_9312f1cc4cuda3std6ranges3__45__cpo7advanceE - _ZN34_INTERNAL_5da2499b_4_k_cu_9312f1cc4cuda3std3__45__cpo6rbeginE)
_ZN34_INTERNAL_5da2499b_4_k_cu_9312f1cc4cuda3std3__45__cpo6rbeginE:
	.zero		1
	.type		_ZN34_INTERNAL_5da2499b_4_k_cu_9312f1cc4cuda3std6ranges3__45__cpo7advanceE,@object
	.size		_ZN34_INTERNAL_5da2499b_4_k_cu_9312f1cc4cuda3std6ranges3__45__cpo7advanceE,(_ZN34_INTERNAL_5da2499b_4_k_cu_9312f1cc6thrust24THRUST_300001_SM_1000_NS12placeholders3_10E - _ZN34_INTERNAL_5da2499b_4_k_cu_9312f1cc4cuda3std6ranges3__45__cpo7advanceE)
_ZN34_INTERNAL_5da2499b_4_k_cu_9312f1cc4cuda3std6ranges3__45__cpo7advanceE:
	.zero		1
	.type		_ZN34_INTERNAL_5da2499b_4_k_cu_9312f1cc6thrust24THRUST_300001_SM_1000_NS12placeholders3_10E,@object
	.size		_ZN34_INTERNAL_5da2499b_4_k_cu_9312f1cc6thrust24THRUST_300001_SM_1000_NS12placeholders3_10E,(_ZN34_INTERNAL_5da2499b_4_k_cu_9312f1cc4cuda3std3__48in_placeE - _ZN34_INTERNAL_5da2499b_4_k_cu_9312f1cc6thrust24THRUST_300001_SM_1000_NS12placeholders3_10E)
_ZN34_INTERNAL_5da2499b_4_k_cu_9312f1cc6thrust24THRUST_300001_SM_1000_NS12placeholders3_10E:
	.zero		1
	.type		_ZN34_INTERNAL_5da2499b_4_k_cu_9312f1cc4cuda3std3__48in_placeE,@object
	.size		_ZN34_INTERNAL_5da2499b_4_k_cu_9312f1cc4cuda3std3__48in_placeE,(_ZN34_INTERNAL_5da2499b_4_k_cu_9312f1cc4cuda3std6ranges3__45__cpo4sizeE - _ZN34_INTERNAL_5da2499b_4_k_cu_9312f1cc4cuda3std3__48in_placeE)
_ZN34_INTERNAL_5da2499b_4_k_cu_9312f1cc4cuda3std3__48in_placeE:
	.zero		1
	.type		_ZN34_INTERNAL_5da2499b_4_k_cu_9312f1cc4cuda3std6ranges3__45__cpo4sizeE,@object
	.size		_ZN34_INTERNAL_5da2499b_4_k_cu_9312f1cc4cuda3std6ranges3__45__cpo4sizeE,(_ZN34_INTERNAL_5da2499b_4_k_cu_9312f1cc6thrust24THRUST_300001_SM_1000_NS12placeholders2_2E - _ZN34_INTERNAL_5da2499b_4_k_cu_9312f1cc4cuda3std6ranges3__45__cpo4sizeE)
_ZN34_INTERNAL_5da2499b_4_k_cu_9312f1cc4cuda3std6ranges3__45__cpo4sizeE:
	.zero		1
	.type		_ZN34_INTERNAL_5da2499b_4_k_cu_9312f1cc6thrust24THRUST_300001_SM_1000_NS12placeholders2_2E,@object
	.size		_ZN34_INTERNAL_5da2499b_4_k_cu_9312f1cc6thrust24THRUST_300001_SM_1000_NS12placeholders2_2E,(_ZN34_INTERNAL_5da2499b_4_k_cu_9312f1cc4cuda3std3__45__cpo6cbeginE - _ZN34_INTERNAL_5da2499b_4_k_cu_9312f1cc6thrust24THRUST_300001_SM_1000_NS12placeholders2_2E)
_ZN34_INTERNAL_5da2499b_4_k_cu_9312f1cc6thrust24THRUST_300001_SM_1000_NS12placeholders2_2E:
	.zero		1
	.type		_ZN34_INTERNAL_5da2499b_4_k_cu_9312f1cc4cuda3std3__45__cpo6cbeginE,@object
	.size		_ZN34_INTERNAL_5da2499b_4_k_cu_9312f1cc4cuda3std3__45__cpo6cbeginE,(_ZN34_INTERNAL_5da2499b_4_k_cu_9312f1cc4cuda3std6ranges3__45__cpo6cbeginE - _ZN34_INTERNAL_5da2499b_4_k_cu_9312f1cc4cuda3std3__45__cpo6cbeginE)
_ZN34_INTERNAL_5da2499b_4_k_cu_9312f1cc4cuda3std3__45__cpo6cbeginE:
	.zero		1
	.type		_ZN34_INTERNAL_5da2499b_4_k_cu_9312f1cc4cuda3std6ranges3__45__cpo6cbeginE,@object
	.size		_ZN34_INTERNAL_5da2499b_4_k_cu_9312f1cc4cuda3std6ranges3__45__cpo6cbeginE,(_ZN34_INTERNAL_5da2499b_4_k_cu_9312f1cc6thrust24THRUST_300001_SM_1000_NS12placeholders2_6E - _ZN34_INTERNAL_5da2499b_4_k_cu_9312f1cc4cuda3std6ranges3__45__cpo6cbeginE)
_ZN34_INTERNAL_5da2499b_4_k_cu_9312f1cc4cuda3std6ranges3__45__cpo6cbeginE:
	.zero		1
	.type		_ZN34_INTERNAL_5da2499b_4_k_cu_9312f1cc6thrust24THRUST_300001_SM_1000_NS12placeholders2_6E,@object
	.size		_ZN34_INTERNAL_5da2499b_4_k_cu_9312f1cc6thrust24THRUST_300001_SM_1000_NS12placeholders2_6E,(_ZN34_INTERNAL_5da2499b_4_k_cu_9312f1cc4cuda3std3__45__cpo7crbeginE - _ZN34_INTERNAL_5da2499b_4_k_cu_9312f1cc6thrust24THRUST_300001_SM_1000_NS12placeholders2_6E)
_ZN34_INTERNAL_5da2499b_4_k_cu_9312f1cc6thrust24THRUST_300001_SM_1000_NS12placeholders2_6E:
	.zero		1
	.type		_ZN34_INTERNAL_5da2499b_4_k_cu_9312f1cc4cuda3std3__45__cpo7crbeginE,@object
	.size		_ZN34_INTERNAL_5da2499b_4_k_cu_9312f1cc4cuda3std3__45__cpo7crbeginE,(_ZN34_INTERNAL_5da2499b_4_k_cu_9312f1cc4cuda3std6ranges3__45__cpo4nextE - _ZN34_INTERNAL_5da2499b_4_k_cu_9312f1cc4cuda3std3__45__cpo7crbeginE)
_ZN34_INTERNAL_5da2499b_4_k_cu_9312f1cc4cuda3std3__45__cpo7crbeginE:
	.zero		1
	.type		_ZN34_INTERNAL_5da2499b_4_k_cu_9312f1cc4cuda3std6ranges3__45__cpo4nextE,@object
	.size		_ZN34_INTERNAL_5da2499b_4_k_cu_9312f1cc4cuda3std6ranges3__45__cpo4nextE,(_ZN34_INTERNAL_5da2499b_4_k_cu_9312f1cc4cuda3std6ranges3__45__cpo4swapE - _ZN34_INTERNAL_5da2499b_4_k_cu_9312f1cc4cuda3std6ranges3__45__cpo4nextE)
_ZN34_INTERNAL_5da2499b_4_k_cu_9312f1cc4cuda3std6ranges3__45__cpo4nextE:
	.zero		1
	.type		_ZN34_INTERNAL_5da2499b_4_k_cu_9312f1cc4cuda3std6ranges3__45__cpo4swapE,@object
	.size		_ZN34_INTERNAL_5da2499b_4_k_cu_9312f1cc4cuda3std6ranges3__45__cpo4swapE,(_ZN34_INTERNAL_5da2499b_4_k_cu_9312f1cc6thrust24THRUST_300001_SM_1000_NS8cuda_cub10par_nosyncE - _ZN34_INTERNAL_5da2499b_4_k_cu_9312f1cc4cuda3std6ranges3__45__cpo4swapE)
_ZN34_INTERNAL_5da2499b_4_k_cu_9312f1cc4cuda3std6ranges3__45__cpo4swapE:
	.zero		1
	.type		_ZN34_INTERNAL_5da2499b_4_k_cu_9312f1cc6thrust24THRUST_300001_SM_1000_NS8cuda_cub10par_nosyncE,@object
	.size		_ZN34_INTERNAL_5da2499b_4_k_cu_9312f1cc6thrust24THRUST_300001_SM_1000_NS8cuda_cub10par_nosyncE,(_ZN34_INTERNAL_5da2499b_4_k_cu_9312f1cc6thrust24THRUST_300001_SM_1000_NS3seqE - _ZN34_INTERNAL_5da2499b_4_k_cu_9312f1cc6thrust24THRUST_300001_SM_1000_NS8cuda_cub10par_nosyncE)
_ZN34_INTERNAL_5da2499b_4_k_cu_9312f1cc6thrust24THRUST_300001_SM_1000_NS8cuda_cub10par_nosyncE:
	.zero		1
	.type		_ZN34_INTERNAL_5da2499b_4_k_cu_9312f1cc6thrust24THRUST_300001_SM_1000_NS3seqE,@object
	.size		_ZN34_INTERNAL_5da2499b_4_k_cu_9312f1cc6thrust24THRUST_300001_SM_1000_NS3seqE,(_ZN34_INTERNAL_5da2499b_4_k_cu_9312f1cc4cuda3std3__420unreachable_sentinelE - _ZN34_INTERNAL_5da2499b_4_k_cu_9312f1cc6thrust24THRUST_300001_SM_1000_NS3seqE)
_ZN34_INTERNAL_5da2499b_4_k_cu_9312f1cc6thrust24THRUST_300001_SM_1000_NS3seqE:
	.zero		1
	.type		_ZN34_INTERNAL_5da2499b_4_k_cu_9312f1cc4cuda3std3__420unreachable_sentinelE,@object
	.size		_ZN34_INTERNAL_5da2499b_4_k_cu_9312f1cc4cuda3std3__420unreachable_sentinelE,(_ZN34_INTERNAL_5da2499b_4_k_cu_9312f1cc4cuda3std6ranges3__45__cpo5ssizeE - _ZN34_INTERNAL_5da2499b_4_k_cu_9312f1cc4cuda3std3__420unreachable_sentinelE)
_ZN34_INTERNAL_5da2499b_4_k_cu_9312f1cc4cuda3std3__420unreachable_sentinelE:
	.zero		1
	.type		_ZN34_INTERNAL_5da2499b_4_k_cu_9312f1cc4cuda3std6ranges3__45__cpo5ssizeE,@object
	.size		_ZN34_INTERNAL_5da2499b_4_k_cu_9312f1cc4cuda3std6ranges3__45__cpo5ssizeE,(_ZN34_INTERNAL_5da2499b_4_k_cu_9312f1cc6thrust24THRUST_300001_SM_1000_NS12placeholders2_3E - _ZN34_INTERNAL_5da2499b_4_k_cu_9312f1cc4cuda3std6ranges3__45__cpo5ssizeE)
_ZN34_INTERNAL_5da2499b_4_k_cu_9312f1cc4cuda3std6ranges3__45__cpo5ssizeE:
	.zero		1
	.type		_ZN34_INTERNAL_5da2499b_4_k_cu_9312f1cc6thrust24THRUST_300001_SM_1000_NS12placeholders2_3E,@object
	.size		_ZN34_INTERNAL_5da2499b_4_k_cu_9312f1cc6thrust24THRUST_300001_SM_1000_NS12placeholders2_3E,(_ZN34_INTERNAL_5da2499b_4_k_cu_9312f1cc4cuda3std3__45__cpo4cendE - _ZN34_INTERNAL_5da2499b_4_k_cu_9312f1cc6thrust24THRUST_300001_SM_1000_NS12placeholders2_3E)
_ZN34_INTERNAL_5da2499b_4_k_cu_9312f1cc6thrust24THRUST_300001_SM_1000_NS12placeholders2_3E:
	.zero		1
	.type		_ZN34_INTERNAL_5da2499b_4_k_cu_9312f1cc4cuda3std3__45__cpo4cendE,@object
	.size		_ZN34_INTERNAL_5da2499b_4_k_cu_9312f1cc4cuda3std3__45__cpo4cendE,(_ZN34_INTERNAL_5da2499b_4_k_cu_9312f1cc4cuda3std6ranges3__45__cpo4cendE - _ZN34_INTERNAL_5da2499b_4_k_cu_9312f1cc4cuda3std3__45__cpo4cendE)
_ZN34_INTERNAL_5da2499b_4_k_cu_9312f1cc4cuda3std3__45__cpo4cendE:
	.zero		1
	.type		_ZN34_INTERNAL_5da2499b_4_k_cu_9312f1cc4cuda3std6ranges3__45__cpo4cendE,@object
	.size		_ZN34_INTERNAL_5da2499b_4_k_cu_9312f1cc4cuda3std6ranges3__45__cpo4cendE,(_ZN34_INTERNAL_5da2499b_4_k_cu_9312f1cc6thrust24THRUST_300001_SM_1000_NS12placeholders2_7E - _ZN34_INTERNAL_5da2499b_4_k_cu_9312f1cc4cuda3std6ranges3__45__cpo4cendE)
_ZN34_INTERNAL_5da2499b_4_k_cu_9312f1cc4cuda3std6ranges3__45__cpo4cendE:
	.zero		1
	.type		_ZN34_INTERNAL_5da2499b_4_k_cu_9312f1cc6thrust24THRUST_300001_SM_1000_NS12placeholders2_7E,@object
	.size		_ZN34_INTERNAL_5da2499b_4_k_cu_9312f1cc6thrust24THRUST_300001_SM_1000_NS12placeholders2_7E,(_ZN34_INTERNAL_5da2499b_4_k_cu_9312f1cc4cuda3std3__45__cpo5crendE - _ZN34_INTERNAL_5da2499b_4_k_cu_9312f1cc6thrust24THRUST_300001_SM_1000_NS12placeholders2_7E)
_ZN34_INTERNAL_5da2499b_4_k_cu_9312f1cc6thrust24THRUST_300001_SM_1000_NS12placeholders2_7E:
	.zero		1
	.type		_ZN34_INTERNAL_5da2499b_4_k_cu_9312f1cc4cuda3std3__45__cpo5crendE,@object
	.size		_ZN34_INTERNAL_5da2499b_4_k_cu_9312f1cc4cuda3std3__45__cpo5crendE,(_ZN34_INTERNAL_5da2499b_4_k_cu_9312f1cc4cuda3std6ranges3__45__cpo4prevE - _ZN34_INTERNAL_5da2499b_4_k_cu_9312f1cc4cuda3std3__45__cpo5crendE)
_ZN34_INTERNAL_5da2499b_4_k_cu_9312f1cc4cuda3std3__45__cpo5crendE:
	.zero		1
	.type		_ZN34_INTERNAL_5da2499b_4_k_cu_9312f1cc4cuda3std6ranges3__45__cpo4prevE,@object
	.size		_ZN34_INTERNAL_5da2499b_4_k_cu_9312f1cc4cuda3std6ranges3__45__cpo4prevE,(_ZN34_INTERNAL_5da2499b_4_k_cu_9312f1cc4cuda3std6ranges3__45__cpo9iter_moveE - _ZN34_INTERNAL_5da2499b_4_k_cu_9312f1cc4cuda3std6ranges3__45__cpo4prevE)
_ZN34_INTERNAL_5da2499b_4_k_cu_9312f1cc4cuda3std6ranges3__45__cpo4prevE:
	.zero		1
	.type		_ZN34_INTERNAL_5da2499b_4_k_cu_9312f1cc4cuda3std6ranges3__45__cpo9iter_moveE,@object
	.size		_ZN34_INTERNAL_5da2499b_4_k_cu_9312f1cc4cuda3std6ranges3__45__cpo9iter_moveE,(_ZN34_INTERNAL_5da2499b_4_k_cu_9312f1cc6thrust24THRUST_300001_SM_1000_NS6system6detail10sequential3seqE - _ZN34_INTERNAL_5da2499b_4_k_cu_9312f1cc4cuda3std6ranges3__45__cpo9iter_moveE)
_ZN34_INTERNAL_5da2499b_4_k_cu_9312f1cc4cuda3std6ranges3__45__cpo9iter_moveE:
	.zero		1
	.type		_ZN34_INTERNAL_5da2499b_4_k_cu_9312f1cc6thrust24THRUST_300001_SM_1000_NS6system6detail10sequential3seqE,@object
	.size		_ZN34_INTERNAL_5da2499b_4_k_cu_9312f1cc6thrust24THRUST_300001_SM_1000_NS6system6detail10sequential3seqE,(_ZN34_INTERNAL_5da2499b_4_k_cu_9312f1cc6thrust24THRUST_300001_SM_1000_NS12placeholders2_9E - _ZN34_INTERNAL_5da2499b_4_k_cu_9312f1cc6thrust24THRUST_300001_SM_1000_NS6system6detail10sequential3seqE)
_ZN34_INTERNAL_5da2499b_4_k_cu_9312f1cc6thrust24THRUST_300001_SM_1000_NS6system6detail10sequential3seqE:
	.zero		1
	.type		_ZN34_INTERNAL_5da2499b_4_k_cu_9312f1cc6thrust24THRUST_300001_SM_1000_NS12placeholders2_9E,@object
	.size		_ZN34_INTERNAL_5da2499b_4_k_cu_9312f1cc6thrust24THRUST_300001_SM_1000_NS12placeholders2_9E,(_ZN34_INTERNAL_5da2499b_4_k_cu_9312f1cc4cuda3std3__419piecewise_constructE - _ZN34_INTERNAL_5da2499b_4_k_cu_9312f1cc6thrust24THRUST_300001_SM_1000_NS12placeholders2_9E)
_ZN34_INTERNAL_5da2499b_4_k_cu_9312f1cc6thrust24THRUST_300001_SM_1000_NS12placeholders2_9E:
	.zero		1
	.type		_ZN34_INTERNAL_5da2499b_4_k_cu_9312f1cc4cuda3std3__419piecewise_constructE,@object
	.size		_ZN34_INTERNAL_5da2499b_4_k_cu_9312f1cc4cuda3std3__419piecewise_constructE,(_ZN34_INTERNAL_5da2499b_4_k_cu_9312f1cc4cuda3std6ranges3__45__cpo5cdataE - _ZN34_INTERNAL_5da2499b_4_k_cu_9312f1cc4cuda3std3__419piecewise_constructE)
_ZN34_INTERNAL_5da2499b_4_k_cu_9312f1cc4cuda3std3__419piecewise_constructE:
	.zero		1
	.type		_ZN34_INTERNAL_5da2499b_4_k_cu_9312f1cc4cuda3std6ranges3__45__cpo5cdataE,@object
	.size		_ZN34_INTERNAL_5da2499b_4_k_cu_9312f1cc4cuda3std6ranges3__45__cpo5cdataE,(_ZN34_INTERNAL_5da2499b_4_k_cu_9312f1cc6thrust24THRUST_300001_SM_1000_NS12placeholders2_1E - _ZN34_INTERNAL_5da2499b_4_k_cu_9312f1cc4cuda3std6ranges3__45__cpo5cdataE)
_ZN34_INTERNAL_5da2499b_4_k_cu_9312f1cc4cuda3std6ranges3__45__cpo5cdataE:
	.zero		1
	.type		_ZN34_INTERNAL_5da2499b_4_k_cu_9312f1cc6thrust24THRUST_300001_SM_1000_NS12placeholders2_1E,@object
	.size		_ZN34_INTERNAL_5da2499b_4_k_cu_9312f1cc6thrust24THRUST_300001_SM_1000_NS12placeholders2_1E,(_ZN34_INTERNAL_5da2499b_4_k_cu_9312f1cc4cuda3std3__45__cpo3endE - _ZN34_INTERNAL_5da2499b_4_k_cu_9312f1cc6thrust24THRUST_300001_SM_1000_NS12placeholders2_1E)
_ZN34_INTERNAL_5da2499b_4_k_cu_9312f1cc6thrust24THRUST_300001_SM_1000_NS12placeholders2_1E:
	.zero		1
	.type		_ZN34_INTERNAL_5da2499b_4_k_cu_9312f1cc4cuda3std3__45__cpo3endE,@object
	.size		_ZN34_INTERNAL_5da2499b_4_k_cu_9312f1cc4cuda3std3__45__cpo3endE,(_ZN34_INTERNAL_5da2499b_4_k_cu_9312f1cc4cuda3std6ranges3__45__cpo3endE - _ZN34_INTERNAL_5da2499b_4_k_cu_9312f1cc4cuda3std3__45__cpo3endE)
_ZN34_INTERNAL_5da2499b_4_k_cu_9312f1cc4cuda3std3__45__cpo3endE:
	.zero		1
	.type		_ZN34_INTERNAL_5da2499b_4_k_cu_9312f1cc4cuda3std6ranges3__45__cpo3endE,@object
	.size		_ZN34_INTERNAL_5da2499b_4_k_cu_9312f1cc4cuda3std6ranges3__45__cpo3endE,(_ZN34_INTERNAL_5da2499b_4_k_cu_9312f1cc6thrust24THRUST_300001_SM_1000_NS12placeholders2_5E - _ZN34_INTERNAL_5da2499b_4_k_cu_9312f1cc4cuda3std6ranges3__45__cpo3endE)
_ZN34_INTERNAL_5da2499b_4_k_cu_9312f1cc4cuda3std6ranges3__45__cpo3endE:
	.zero		1
	.type		_ZN34_INTERNAL_5da2499b_4_k_cu_9312f1cc6thrust24THRUST_300001_SM_1000_NS12placeholders2_5E,@object
	.size		_ZN34_INTERNAL_5da2499b_4_k_cu_9312f1cc6thrust24THRUST_300001_SM_1000_NS12placeholders2_5E,(_ZN34_INTERNAL_5da2499b_4_k_cu_9312f1cc4cuda3std3__45__cpo4rendE - _ZN34_INTERNAL_5da2499b_4_k_cu_9312f1cc6thrust24THRUST_300001_SM_1000_NS12placeholders2_5E)
_ZN34_INTERNAL_5da2499b_4_k_cu_9312f1cc6thrust24THRUST_300001_SM_1000_NS12placeholders2_5E:
	.zero		1
	.type		_ZN34_INTERNAL_5da2499b_4_k_cu_9312f1cc4cuda3std3__45__cpo4rendE,@object
	.size		_ZN34_INTERNAL_5da2499b_4_k_cu_9312f1cc4cuda3std3__45__cpo4rendE,(_ZN34_INTERNAL_5da2499b_4_k_cu_9312f1cc4cuda3std6ranges3__45__cpo9iter_swapE - _ZN34_INTERNAL_5da2499b_4_k_cu_9312f1cc4cuda3std3__45__cpo4rendE)
_ZN34_INTERNAL_5da2499b_4_k_cu_9312f1cc4cuda3std3__45__cpo4rendE:
	.zero		1
	.type		_ZN34_INTERNAL_5da2499b_4_k_cu_9312f1cc4cuda3std6ranges3__45__cpo9iter_swapE,@object
	.size		_ZN34_INTERNAL_5da2499b_4_k_cu_9312f1cc4cuda3std6ranges3__45__cpo9iter_swapE,(_ZN34_INTERNAL_5da2499b_4_k_cu_9312f1cc4cuda3std3__48unexpectE - _ZN34_INTERNAL_5da2499b_4_k_cu_9312f1cc4cuda3std6ranges3__45__cpo9iter_swapE)
_ZN34_INTERNAL_5da2499b_4_k_cu_9312f1cc4cuda3std6ranges3__45__cpo9iter_swapE:
	.zero		1
	.type		_ZN34_INTERNAL_5da2499b_4_k_cu_9312f1cc4cuda3std3__48unexpectE,@object
	.size		_ZN34_INTERNAL_5da2499b_4_k_cu_9312f1cc4cuda3std3__48unexpectE,(_ZN34_INTERNAL_5da2499b_4_k_cu_9312f1cc6thrust24THRUST_300001_SM_1000_NS8cuda_cub3parE - _ZN34_INTERNAL_5da2499b_4_k_cu_9312f1cc4cuda3std3__48unexpectE)
_ZN34_INTERNAL_5da2499b_4_k_cu_9312f1cc4cuda3std3__48unexpectE:
	.zero		1
	.type		_ZN34_INTERNAL_5da2499b_4_k_cu_9312f1cc6thrust24THRUST_300001_SM_1000_NS8cuda_cub3parE,@object
	.size		_ZN34_INTERNAL_5da2499b_4_k_cu_9312f1cc6thrust24THRUST_300001_SM_1000_NS8cuda_cub3parE,(.L_29 - _ZN34_INTERNAL_5da2499b_4_k_cu_9312f1cc6thrust24THRUST_300001_SM_1000_NS8cuda_cub3parE)
_ZN34_INTERNAL_5da2499b_4_k_cu_9312f1cc6thrust24THRUST_300001_SM_1000_NS8cuda_cub3parE:
	.zero		1
.L_29:


//--------------------- .nv.shared._ZN6thrust24THRUST_300001_SM_1000_NS8cuda_cub4core6detail13_kernel_agentINS1_8__reduce11ReduceAgentIPN4cuda3std3__45tupleIJflEEESC_SB_lNS1_9__extrema9arg_min_fIflNS9_4lessIfEEEEEEJSC_SC_iSH_EEEvDpT0_ --------------------------
	.section	.nv.shared._ZN6thrust24THRUST_300001_SM_1000_NS8cuda_cub4core6detail13_kernel_agentINS1_8__reduce11ReduceAgentIPN4cuda3std3__45tupleIJflEEESC_SB_lNS1_9__extrema9arg_min_fIflNS9_4lessIfEEEEEEJSC_SC_iSH_EEEvDpT0_,"aw",@nobits
	.sectionflags	@""
	.align	16
	.zero		1024


//--------------------- .nv.shared._ZN6thrust24THRUST_300001_SM_1000_NS8cuda_cub4core6detail13_kernel_agentINS1_8__reduce10DrainAgentIlEEJN3cub18CUB_300001_SM_10009GridQueueIyEElEEEvDpT0_ --------------------------
	.section	.nv.shared._ZN6thrust24THRUST_300001_SM_1000_NS8cuda_cub4core6detail13_kernel_agentINS1_8__reduce10DrainAgentIlEEJN3cub18CUB_300001_SM_10009GridQueueIyEElEEEvDpT0_,"aw",@nobits
	.sectionflags	@""
	.align	16
	.zero		1024


//--------------------- .nv.shared._ZN6thrust24THRUST_300001_SM_1000_NS8cuda_cub4core6detail13_kernel_agentINS1_8__reduce11ReduceAgentINS0_12zip_iteratorIN4cuda3std3__45tupleIJPfNS0_17counting_iteratorIlNS0_11use_defaultESE_SE_EEEEEEEPNSB_IJflEEESI_lNS1_9__extrema9arg_min_fIflNSA_4lessIfEEEEEEJSH_SJ_lN3cub18CUB_300001_SM_100013GridEvenShareIlEENSR_9GridQueueIyEESO_EEEvDpT0_ --------------------------
	.section	.nv.shared._ZN6thrust24THRUST_300001_SM_1000_NS8cuda_cub4core6detail13_kernel_agentINS1_8__reduce11ReduceAgentINS0_12zip_iteratorIN4cuda3std3__45tupleIJPfNS0_17counting_iteratorIlNS0_11use_defaultESE_SE_EEEEEEEPNSB_IJflEEESI_lNS1_9__extrema9arg_min_fIflNSA_4lessIfEEEEEEJSH_SJ_lN3cub18CUB_300001_SM_100013GridEvenShareIlEENSR_9GridQueueIyEESO_EEEvDpT0_,"aw",@nobits
	.sectionflags	@""
	.align	16
	.zero		1024


//--------------------- .nv.shared._ZN6thrust24THRUST_300001_SM_1000_NS8cuda_cub4core6detail13_kernel_agentINS1_8__reduce11ReduceAgentINS0_12zip_iteratorIN4cuda3std3__45tupleIJPfNS0_17counting_iteratorIlNS0_11use_defaultESE_SE_EEEEEEEPNSB_IJflEEESI_lNS1_9__extrema9arg_min_fIflNSA_4lessIfEEEEEEJSH_SJ_lSO_EEEvDpT0_ --------------------------
	.section	.nv.shared._ZN6thrust24THRUST_300001_SM_1000_NS8cuda_cub4core6detail13_kernel_agentINS1_8__reduce11ReduceAgentINS0_12zip_iteratorIN4cuda3std3__45tupleIJPfNS0_17counting_iteratorIlNS0_11use_defaultESE_SE_EEEEEEEPNSB_IJflEEESI_lNS1_9__extrema9arg_min_fIflNSA_4lessIfEEEEEEJSH_SJ_lSO_EEEvDpT0_,"aw",@nobits
	.sectionflags	@""
	.align	16
	.zero		1024


//--------------------- .nv.shared._ZN6thrust24THRUST_300001_SM_1000_NS8cuda_cub4core6detail13_kernel_agentINS1_8__reduce11ReduceAgentIPN4cuda3std3__45tupleIJflEEESC_SB_iNS1_9__extrema9arg_min_fIflNS9_4lessIfEEEEEEJSC_SC_iSH_EEEvDpT0_ --------------------------
	.section	.nv.shared._ZN6thrust24THRUST_300001_SM_1000_NS8cuda_cub4core6detail13_kernel_agentINS1_8__reduce11ReduceAgentIPN4cuda3std3__45tupleIJflEEESC_SB_iNS1_9__extrema9arg_min_fIflNS9_4lessIfEEEEEEJSC_SC_iSH_EEEvDpT0_,"aw",@nobits
	.sectionflags	@""
	.align	16
	.zero		1024


//--------------------- .nv.shared._ZN6thrust24THRUST_300001_SM_1000_NS8cuda_cub4core6detail13_kernel_agentINS1_8__reduce10DrainAgentIiEEJN3cub18CUB_300001_SM_10009GridQueueIjEEiEEEvDpT0_ --------------------------
	.section	.nv.shared._ZN6thrust24THRUST_300001_SM_1000_NS8cuda_cub4core6detail13_kernel_agentINS1_8__reduce10DrainAgentIiEEJN3cub18CUB_300001_SM_10009GridQueueIjEEiEEEvDpT0_,"aw",@nobits
	.sectionflags	@""
	.align	16
	.zero		1024


//--------------------- .nv.shared._ZN6thrust24THRUST_300001_SM_1000_NS8cuda_cub4core6detail13_kernel_agentINS1_8__reduce11ReduceAgentINS0_12zip_iteratorIN4cuda3std3__45tupleIJPfNS0_17counting_iteratorIlNS0_11use_defaultESE_SE_EEEEEEEPNSB_IJflEEESI_iNS1_9__extrema9arg_min_fIflNSA_4lessIfEEEEEEJSH_SJ_iN3cub18CUB_300001_SM_100013GridEvenShareIiEENSR_9GridQueueIjEESO_EEEvDpT0_ --------------------------
	.section	.nv.shared._ZN6thrust24THRUST_300001_SM_1000_NS8cuda_cub4core6detail13_kernel_agentINS1_8__reduce11ReduceAgentINS0_12zip_iteratorIN4cuda3std3__45tupleIJPfNS0_17counting_iteratorIlNS0_11use_defaultESE_SE_EEEEEEEPNSB_IJflEEESI_iNS1_9__extrema9arg_min_fIflNSA_4lessIfEEEEEEJSH_SJ_iN3cub18CUB_300001_SM_100013GridEvenShareIiEENSR_9GridQueueIjEESO_EEEvDpT0_,"aw",@nobits
	.sectionflags	@""
	.align	16
	.zero		1024


//--------------------- .nv.shared._ZN6thrust24THRUST_300001_SM_1000_NS8cuda_cub4core6detail13_kernel_agentINS1_8__reduce11ReduceAgentINS0_12zip_iteratorIN4cuda3std3__45tupleIJPfNS0_17counting_iteratorIlNS0_11use_defaultESE_SE_EEEEEEEPNSB_IJflEEESI_iNS1_9__extrema9arg_min_fIflNSA_4lessIfEEEEEEJSH_SJ_iSO_EEEvDpT0_ --------------------------
	.section	.nv.shared._ZN6thrust24THRUST_300001_SM_1000_NS8cuda_cub4core6detail13_kernel_agentINS1_8__reduce11ReduceAgentINS0_12zip_iteratorIN4cuda3std3__45tupleIJPfNS0_17counting_iteratorIlNS0_11use_defaultESE_SE_EEEEEEEPNSB_IJflEEESI_iNS1_9__extrema9arg_min_fIflNSA_4lessIfEEEEEEJSH_SJ_iSO_EEEvDpT0_,"aw",@nobits
	.sectionflags	@""
	.align	16
	.zero		1024


//--------------------- .nv.shared._Z6kernelPfy   --------------------------
	.section	.nv.shared._Z6kernelPfy,"aw",@nobits
	.sectionflags	@""
	.align	16
.nv.shared._Z6kernelPfy:
	.zero		1136


//--------------------- .nv.constant0._ZN3cub18CUB_300001_SM_10006detail11EmptyKernelIvEEvv --------------------------
	.section	.nv.constant0._ZN3cub18CUB_300001_SM_10006detail11EmptyKernelIvEEvv,"a",@progbits
	.sectionflags	@""
	.align	4
.nv.constant0._ZN3cub18CUB_300001_SM_10006detail11EmptyKernelIvEEvv:
	.zero		896


//--------------------- .nv.constant0._ZN6thrust24THRUST_300001_SM_1000_NS8cuda_cub4core6detail13_kernel_agentINS1_8__reduce11ReduceAgentIPN4cuda3std3__45tupleIJflEEESC_SB_lNS1_9__extrema9arg_min_fIflNS9_4lessIfEEEEEEJSC_SC_iSH_EEEvDpT0_ --------------------------
	.section	.nv.constant0._ZN6thrust24THRUST_300001_SM_1000_NS8cuda_cub4core6detail13_kernel_agentINS1_8__reduce11ReduceAgentIPN4cuda3std3__45tupleIJflEEESC_SB_lNS1_9__extrema9arg_min_fIflNS9_4lessIfEEEEEEJSC_SC_iSH_EEEvDpT0_,"a",@progbits
	.sectionflags	@""
	.align	4
.nv.constant0._ZN6thrust24THRUST_300001_SM_1000_NS8cuda_cub4core6detail13_kernel_agentINS1_8__reduce11ReduceAgentIPN4cuda3std3__45tupleIJflEEESC_SB_lNS1_9__extrema9arg_min_fIflNS9_4lessIfEEEEEEJSC_SC_iSH_EEEvDpT0_:
	.zero		917


//--------------------- .nv.constant0._ZN6thrust24THRUST_300001_SM_1000_NS8cuda_cub4core6detail13_kernel_agentINS1_8__reduce10DrainAgentIlEEJN3cub18CUB_300001_SM_10009GridQueueIyEElEEEvDpT0_ --------------------------
	.section	.nv.constant0._ZN6thrust24THRUST_300001_SM_1000_NS8cuda_cub4core6detail13_kernel_agentINS1_8__reduce10DrainAgentIlEEJN3cub18CUB_300001_SM_10009GridQueueIyEElEEEvDpT0_,"a",@progbits
	.sectionflags	@""
	.align	4
.nv.constant0._ZN6thrust24THRUST_300001_SM_1000_NS8cuda_cub4core6detail13_kernel_agentINS1_8__reduce10DrainAgentIlEEJN3cub18CUB_300001_SM_10009GridQueueIyEElEEEvDpT0_:
	.zero		912


//--------------------- .nv.constant0._ZN6thrust24THRUST_300001_SM_1000_NS8cuda_cub4core6detail13_kernel_agentINS1_8__reduce11ReduceAgentINS0_12zip_iteratorIN4cuda3std3__45tupleIJPfNS0_17counting_iteratorIlNS0_11use_defaultESE_SE_EEEEEEEPNSB_IJflEEESI_lNS1_9__extrema9arg_min_fIflNSA_4lessIfEEEEEEJSH_SJ_lN3cub18CUB_300001_SM_100013GridEvenShareIlEENSR_9GridQueueIyEESO_EEEvDpT0_ --------------------------
	.section	.nv.constant0._ZN6thrust24THRUST_300001_SM_1000_NS8cuda_cub4core6detail13_kernel_agentINS1_8__reduce11ReduceAgentINS0_12zip_iteratorIN4cuda3std3__45tupleIJPfNS0_17counting_iteratorIlNS0_11use_defaultESE_SE_EEEEEEEPNSB_IJflEEESI_lNS1_9__extrema9arg_min_fIflNSA_4lessIfEEEEEEJSH_SJ_lN3cub18CUB_300001_SM_100013GridEvenShareIlEENSR_9GridQueueIyEESO_EEEvDpT0_,"a",@progbits
	.sectionflags	@""
	.align	4
.nv.constant0._ZN6thrust24THRUST_300001_SM_1000_NS8cuda_cub4core6detail13_kernel_agentINS1_8__reduce11ReduceAgentINS0_12zip_iteratorIN4cuda3std3__45tupleIJPfNS0_17counting_iteratorIlNS0_11use_defaultESE_SE_EEEEEEEPNSB_IJflEEESI_lNS1_9__extrema9arg_min_fIflNSA_4lessIfEEEEEEJSH_SJ_lN3cub18CUB_300001_SM_100013GridEvenShareIlEENSR_9GridQueueIyEESO_EEEvDpT0_:
	.zero		1009


//--------------------- .nv.constant0._ZN6thrust24THRUST_300001_SM_1000_NS8cuda_cub4core6detail13_kernel_agentINS1_8__reduce11ReduceAgentINS0_12zip_iteratorIN4cuda3std3__45tupleIJPfNS0_17counting_iteratorIlNS0_11use_defaultESE_SE_EEEEEEEPNSB_IJflEEESI_lNS1_9__extrema9arg_min_fIflNSA_4lessIfEEEEEEJSH_SJ_lSO_EEEvDpT0_ --------------------------
	.section	.nv.constant0._ZN6thrust24THRUST_300001_SM_1000_NS8cuda_cub4core6detail13_kernel_agentINS1_8__reduce11ReduceAgentINS0_12zip_iteratorIN4cuda3std3__45tupleIJPfNS0_17counting_iteratorIlNS0_11use_defaultESE_SE_EEEEEEEPNSB_IJflEEESI_lNS1_9__extrema9arg_min_fIflNSA_4lessIfEEEEEEJSH_SJ_lSO_EEEvDpT0_,"a",@progbits
	.sectionflags	@""
	.align	4
.nv.constant0._ZN6thrust24THRUST_300001_SM_1000_NS8cuda_cub4core6detail13_kernel_agentINS1_8__reduce11ReduceAgentINS0_12zip_iteratorIN4cuda3std3__45tupleIJPfNS0_17counting_iteratorIlNS0_11use_defaultESE_SE_EEEEEEEPNSB_IJflEEESI_lNS1_9__extrema9arg_min_fIflNSA_4lessIfEEEEEEJSH_SJ_lSO_EEEvDpT0_:
	.zero		929


//--------------------- .nv.constant0._ZN6thrust24THRUST_300001_SM_1000_NS8cuda_cub4core6detail13_kernel_agentINS1_8__reduce11ReduceAgentIPN4cuda3std3__45tupleIJflEEESC_SB_iNS1_9__extrema9arg_min_fIflNS9_4lessIfEEEEEEJSC_SC_iSH_EEEvDpT0_ --------------------------
	.section	.nv.constant0._ZN6thrust24THRUST_300001_SM_1000_NS8cuda_cub4core6detail13_kernel_agentINS1_8__reduce11ReduceAgentIPN4cuda3std3__45tupleIJflEEESC_SB_iNS1_9__extrema9arg_min_fIflNS9_4lessIfEEEEEEJSC_SC_iSH_EEEvDpT0_,"a",@progbits
	.sectionflags	@""
	.align	4
.nv.constant0._ZN6thrust24THRUST_300001_SM_1000_NS8cuda_cub4core6detail13_kernel_agentINS1_8__reduce11ReduceAgentIPN4cuda3std3__45tupleIJflEEESC_SB_iNS1_9__extrema9arg_min_fIflNS9_4lessIfEEEEEEJSC_SC_iSH_EEEvDpT0_:
	.zero		917


//--------------------- .nv.constant0._ZN6thrust24THRUST_300001_SM_1000_NS8cuda_cub4core6detail13_kernel_agentINS1_8__reduce10DrainAgentIiEEJN3cub18CUB_300001_SM_10009GridQueueIjEEiEEEvDpT0_ --------------------------
	.section	.nv.constant0._ZN6thrust24THRUST_300001_SM_1000_NS8cuda_cub4core6detail13_kernel_agentINS1_8__reduce10DrainAgentIiEEJN3cub18CUB_300001_SM_10009GridQueueIjEEiEEEvDpT0_,"a",@progbits
	.sectionflags	@""
	.align	4
.nv.constant0._ZN6thrust24THRUST_300001_SM_1000_NS8cuda_cub4core6detail13_kernel_agentINS1_8__reduce10DrainAgentIiEEJN3cub18CUB_300001_SM_10009GridQueueIjEEiEEEvDpT0_:
	.zero		908


//--------------------- .nv.constant0._ZN6thrust24THRUST_300001_SM_1000_NS8cuda_cub4core6detail13_kernel_agentINS1_8__reduce11ReduceAgentINS0_12zip_iteratorIN4cuda3std3__45tupleIJPfNS0_17counting_iteratorIlNS0_11use_defaultESE_SE_EEEEEEEPNSB_IJflEEESI_iNS1_9__extrema9arg_min_fIflNSA_4lessIfEEEEEEJSH_SJ_iN3cub18CUB_300001_SM_100013GridEvenShareIiEENSR_9GridQueueIjEESO_EEEvDpT0_ --------------------------
	.section	.nv.constant0._ZN6thrust24THRUST_300001_SM_1000_NS8cuda_cub4core6detail13_kernel_agentINS1_8__reduce11ReduceAgentINS0_12zip_iteratorIN4cuda3std3__45tupleIJPfNS0_17counting_iteratorIlNS0_11use_defaultESE_SE_EEEEEEEPNSB_IJflEEESI_iNS1_9__extrema9arg_min_fIflNSA_4lessIfEEEEEEJSH_SJ_iN3cub18CUB_300001_SM_100013GridEvenShareIiEENSR_9GridQueueIjEESO_EEEvDpT0_,"a",@progbits
	.sectionflags	@""
	.align	4
.nv.constant0._ZN6thrust24THRUST_300001_SM_1000_NS8cuda_cub4core6detail13_kernel_agentINS1_8__reduce11ReduceAgentINS0_12zip_iteratorIN4cuda3std3__45tupleIJPfNS0_17counting_iteratorIlNS0_11use_defaultESE_SE_EEEEEEEPNSB_IJflEEESI_iNS1_9__extrema9arg_min_fIflNSA_4lessIfEEEEEEJSH_SJ_iN3cub18CUB_300001_SM_100013GridEvenShareIiEENSR_9GridQueueIjEESO_EEEvDpT0_:
	.zero		977


//--------------------- .nv.constant0._ZN6thrust24THRUST_300001_SM_1000_NS8cuda_cub4core6detail13_kernel_agentINS1_8__reduce11ReduceAgentINS0_12zip_iteratorIN4cuda3std3__45tupleIJPfNS0_17counting_iteratorIlNS0_11use_defaultESE_SE_EEEEEEEPNSB_IJflEEESI_iNS1_9__extrema9arg_min_fIflNSA_4lessIfEEEEEEJSH_SJ_iSO_EEEvDpT0_ --------------------------
	.section	.nv.constant0._ZN6thrust24THRUST_300001_SM_1000_NS8cuda_cub4core6detail13_kernel_agentINS1_8__reduce11ReduceAgentINS0_12zip_iteratorIN4cuda3std3__45tupleIJPfNS0_17counting_iteratorIlNS0_11use_defaultESE_SE_EEEEEEEPNSB_IJflEEESI_iNS1_9__extrema9arg_min_fIflNSA_4lessIfEEEEEEJSH_SJ_iSO_EEEvDpT0_,"a",@progbits
	.sectionflags	@""
	.align	4
.nv.constant0._ZN6thrust24THRUST_300001_SM_1000_NS8cuda_cub4core6detail13_kernel_agentINS1_8__reduce11ReduceAgentINS0_12zip_iteratorIN4cuda3std3__45tupleIJPfNS0_17counting_iteratorIlNS0_11use_defaultESE_SE_EEEEEEEPNSB_IJflEEESI_iNS1_9__extrema9arg_min_fIflNSA_4lessIfEEEEEEJSH_SJ_iSO_EEEvDpT0_:
	.zero		925


//--------------------- .nv.constant0._Z6kernelPfy --------------------------
	.section	.nv.constant0._Z6kernelPfy,"a",@progbits
	.sectionflags	@""
	.align	4
.nv.constant0._Z6kernelPfy:
	.zero		912


//--------------------- SYMBOLS --------------------------

	.type		.nv.reservedSmem.offset0,@object
	.size		.nv.reservedSmem.offset0,0x4
	.type		.nv.reservedSmem.cap,@object
	.size		.nv.reservedSmem.cap,0x4
